	.target	sm_100a

	.elftype	@"ET_EXEC"


//--------------------- .note.nv.tkinfo           --------------------------
	.section	.note.nv.tkinfo,"",@"SHT_NOTE"
	.sectionflags	@"SHF_NOTE_NV_TKINFO"
	.tkinfo
        /*0018*/ 	.word	0x00000002
        /*0030*/ 	.string	""
        /*0030*/ 	.string	"ptxas"
        /*0030*/ 	.string	"Cuda compilation tools, release 13.0, V13.0.88"
        /*0030*/ 	.string	"Build cuda_13.0.r13.0/compiler.36424714_0"
        /*0030*/ 	.string	"-arch sm_100a -m 64 "



//--------------------- .note.nv.cuinfo           --------------------------
	.section	.note.nv.cuinfo,"",@"SHT_NOTE"
	.sectionflags	@"SHF_NOTE_NV_CUINFO"
        /*0018*/ 	.short	0x0002
        /*001a*/ 	.short	0x0064
        /*001c*/ 	.short	0x0082
	.zero		2


//--------------------- .nv.info                  --------------------------
	.section	.nv.info,"",@"SHT_CUDA_INFO"
	.align	4


	//----- nvinfo : EIATTR_REGCOUNT
	.align		4
        /*0000*/ 	.byte	0x04, 0x2f
        /*0002*/ 	.short	(.L_29 - .L_28)
	.align		4
.L_28:
        /*0004*/ 	.word	index@(_ZN2at6native55_GLOBAL__N__c1b0da0d_22_UpSampleTrilinear3d_cu_efb54c9330upsample_trilinear3d_out_frameIddEEviT0_S3_S3_bNS_27GenericPackedTensorAccessorIKT_Lm5ENS_16DefaultPtrTraitsElEENS4_IS5_Lm5ES7_lEE)
        /*0008*/ 	.word	0x00000058


	//----- nvinfo : EIATTR_FRAME_SIZE
	.align		4
.L_29:
        /*000c*/ 	.byte	0x04, 0x11
        /*000e*/ 	.short	(.L_31 - .L_30)
	.align		4
.L_30:
        /*0010*/ 	.word	index@(_ZN2at6native55_GLOBAL__N__c1b0da0d_22_UpSampleTrilinear3d_cu_efb54c9330upsample_trilinear3d_out_frameIddEEviT0_S3_S3_bNS_27GenericPackedTensorAccessorIKT_Lm5ENS_16DefaultPtrTraitsElEENS4_IS5_Lm5ES7_lEE)
        /*0014*/ 	.word	0x00000000


	//----- nvinfo : EIATTR_REGCOUNT
	.align		4
.L_31:
        /*0018*/ 	.byte	0x04, 0x2f
        /*001a*/ 	.short	(.L_33 - .L_32)
	.align		4
.L_32:
        /*001c*/ 	.word	index@(_ZN2at6native55_GLOBAL__N__c1b0da0d_22_UpSampleTrilinear3d_cu_efb54c9330upsample_trilinear3d_out_frameIffEEviT0_S3_S3_bNS_27GenericPackedTensorAccessorIKT_Lm5ENS_16DefaultPtrTraitsElEENS4_IS5_Lm5ES7_lEE)
        /*0020*/ 	.word	0x00000040


	//----- nvinfo : EIATTR_FRAME_SIZE
	.align		4
.L_33:
        /*0024*/ 	.byte	0x04, 0x11
        /*0026*/ 	.short	(.L_35 - .L_34)
	.align		4
.L_34:
        /*0028*/ 	.word	index@(_ZN2at6native55_GLOBAL__N__c1b0da0d_22_UpSampleTrilinear3d_cu_efb54c9330upsample_trilinear3d_out_frameIffEEviT0_S3_S3_bNS_27GenericPackedTensorAccessorIKT_Lm5ENS_16DefaultPtrTraitsElEENS4_IS5_Lm5ES7_lEE)
        /*002c*/ 	.word	0x00000018


	//----- nvinfo : EIATTR_REGCOUNT
	.align		4
.L_35:
        /*0030*/ 	.byte	0x04, 0x2f
        /*0032*/ 	.short	(.L_37 - .L_36)
	.align		4
.L_36:
        /*0034*/ 	.word	index@(_ZN2at6native55_GLOBAL__N__c1b0da0d_22_UpSampleTrilinear3d_cu_efb54c9330upsample_trilinear3d_out_frameIN3c104HalfEfEEviT0_S5_S5_bNS_27GenericPackedTensorAccessorIKT_Lm5ENS_16DefaultPtrTraitsElEENS6_IS7_Lm5ES9_lEE)
        /*0038*/ 	.word	0x00000040


	//----- nvinfo : EIATTR_FRAME_SIZE
	.align		4
.L_37:
        /*003c*/ 	.byte	0x04, 0x11
        /*003e*/ 	.short	(.L_39 - .L_38)
	.align		4
.L_38:
        /*0040*/ 	.word	index@(_ZN2at6native55_GLOBAL__N__c1b0da0d_22_UpSampleTrilinear3d_cu_efb54c9330upsample_trilinear3d_out_frameIN3c104HalfEfEEviT0_S5_S5_bNS_27GenericPackedTensorAccessorIKT_Lm5ENS_16DefaultPtrTraitsElEENS6_IS7_Lm5ES9_lEE)
        /*0044*/ 	.word	0x00000018


	//----- nvinfo : EIATTR_REGCOUNT
	.align		4
.L_39:
        /*0048*/ 	.byte	0x04, 0x2f
        /*004a*/ 	.short	(.L_41 - .L_40)
	.align		4
.L_40:
        /*004c*/ 	.word	index@(_ZN2at6native55_GLOBAL__N__c1b0da0d_22_UpSampleTrilinear3d_cu_efb54c9330upsample_trilinear3d_out_frameIN3c108BFloat16EfEEviT0_S5_S5_bNS_27GenericPackedTensorAccessorIKT_Lm5ENS_16DefaultPtrTraitsElEENS6_IS7_Lm5ES9_lEE)
        /*0050*/ 	.word	0x00000040


	//----- nvinfo : EIATTR_FRAME_SIZE
	.align		4
.L_41:
        /*0054*/ 	.byte	0x04, 0x11
        /*0056*/ 	.short	(.L_43 - .L_42)
	.align		4
.L_42:
        /*0058*/ 	.word	index@(_ZN2at6native55_GLOBAL__N__c1b0da0d_22_UpSampleTrilinear3d_cu_efb54c9330upsample_trilinear3d_out_frameIN3c108BFloat16EfEEviT0_S5_S5_bNS_27GenericPackedTensorAccessorIKT_Lm5ENS_16DefaultPtrTraitsElEENS6_IS7_Lm5ES9_lEE)
        /*005c*/ 	.word	0x00000018


	//----- nvinfo : EIATTR_REGCOUNT
	.align		4
.L_43:
        /*0060*/ 	.byte	0x04, 0x2f
        /*0062*/ 	.short	(.L_45 - .L_44)
	.align		4
.L_44:
        /*0064*/ 	.word	index@(_ZN2at6native55_GLOBAL__N__c1b0da0d_22_UpSampleTrilinear3d_cu_efb54c9339upsample_trilinear3d_backward_out_frameIddEEviT0_S3_S3_bNS_27GenericPackedTensorAccessorIT_Lm5ENS_16DefaultPtrTraitsElEENS4_IKS5_Lm5ES6_lEEPS5_)
        /*0068*/ 	.word	0x00000040


	//----- nvinfo : EIATTR_FRAME_SIZE
	.align		4
.L_45:
        /*006c*/ 	.byte	0x04, 0x11
        /*006e*/ 	.short	(.L_47 - .L_46)
	.align		4
.L_46:
        /*0070*/ 	.word	index@(_ZN2at6native55_GLOBAL__N__c1b0da0d_22_UpSampleTrilinear3d_cu_efb54c9339upsample_trilinear3d_backward_out_frameIddEEviT0_S3_S3_bNS_27GenericPackedTensorAccessorIT_Lm5ENS_16DefaultPtrTraitsElEENS4_IKS5_Lm5ES6_lEEPS5_)
        /*0074*/ 	.word	0x00000000


	//----- nvinfo : EIATTR_REGCOUNT
	.align		4
.L_47:
        /*0078*/ 	.byte	0x04, 0x2f
        /*007a*/ 	.short	(.L_49 - .L_48)
	.align		4
.L_48:
        /*007c*/ 	.word	index@(_ZN2at6native55_GLOBAL__N__c1b0da0d_22_UpSampleTrilinear3d_cu_efb54c9339upsample_trilinear3d_backward_out_frameIffEEviT0_S3_S3_bNS_27GenericPackedTensorAccessorIT_Lm5ENS_16DefaultPtrTraitsElEENS4_IKS5_Lm5ES6_lEEPS5_)
        /*0080*/ 	.word	0x0000003c


	//----- nvinfo : EIATTR_FRAME_SIZE
	.align		4
.L_49:
        /*0084*/ 	.byte	0x04, 0x11
        /*0086*/ 	.short	(.L_51 - .L_50)
	.align		4
.L_50:
        /*0088*/ 	.word	index@(_ZN2at6native55_GLOBAL__N__c1b0da0d_22_UpSampleTrilinear3d_cu_efb54c9339upsample_trilinear3d_backward_out_frameIffEEviT0_S3_S3_bNS_27GenericPackedTensorAccessorIT_Lm5ENS_16DefaultPtrTraitsElEENS4_IKS5_Lm5ES6_lEEPS5_)
        /*008c*/ 	.word	0x00000000


	//----- nvinfo : EIATTR_REGCOUNT
	.align		4
.L_51:
        /*0090*/ 	.byte	0x04, 0x2f
        /*0092*/ 	.short	(.L_53 - .L_52)
	.align		4
.L_52:
        /*0094*/ 	.word	index@(_ZN2at6native55_GLOBAL__N__c1b0da0d_22_UpSampleTrilinear3d_cu_efb54c9339upsample_trilinear3d_backward_out_frameIN3c104HalfEfEEviT0_S5_S5_bNS_27GenericPackedTensorAccessorIT_Lm5ENS_16DefaultPtrTraitsElEENS6_IKS7_Lm5ES8_lEEPS7_)
        /*0098*/ 	.word	0x00000028


	//----- nvinfo : EIATTR_FRAME_SIZE
	.align		4
.L_53:
        /*009c*/ 	.byte	0x04, 0x11
        /*009e*/ 	.short	(.L_55 - .L_54)
	.align		4
.L_54:
        /*00a0*/ 	.word	index@(_ZN2at6native55_GLOBAL__N__c1b0da0d_22_UpSampleTrilinear3d_cu_efb54c9339upsample_trilinear3d_backward_out_frameIN3c104HalfEfEEviT0_S5_S5_bNS_27GenericPackedTensorAccessorIT_Lm5ENS_16DefaultPtrTraitsElEENS6_IKS7_Lm5ES8_lEEPS7_)
        /*00a4*/ 	.word	0x00000000


	//----- nvinfo : EIATTR_REGCOUNT
	.align		4
.L_55:
        /*00a8*/ 	.byte	0x04, 0x2f
        /*00aa*/ 	.short	(.L_57 - .L_56)
	.align		4
.L_56:
        /*00ac*/ 	.word	index@(_ZN2at6native55_GLOBAL__N__c1b0da0d_22_UpSampleTrilinear3d_cu_efb54c9339upsample_trilinear3d_backward_out_frameIN3c108BFloat16EfEEviT0_S5_S5_bNS_27GenericPackedTensorAccessorIT_Lm5ENS_16DefaultPtrTraitsElEENS6_IKS7_Lm5ES8_lEEPS7_)
        /*00b0*/ 	.word	0x00000028


	//----- nvinfo : EIATTR_FRAME_SIZE
	.align		4
.L_57:
        /*00b4*/ 	.byte	0x04, 0x11
        /*00b6*/ 	.short	(.L_59 - .L_58)
	.align		4
.L_58:
        /*00b8*/ 	.word	index@(_ZN2at6native55_GLOBAL__N__c1b0da0d_22_UpSampleTrilinear3d_cu_efb54c9339upsample_trilinear3d_backward_out_frameIN3c108BFloat16EfEEviT0_S5_S5_bNS_27GenericPackedTensorAccessorIT_Lm5ENS_16DefaultPtrTraitsElEENS6_IKS7_Lm5ES8_lEEPS7_)
        /*00bc*/ 	.word	0x00000000


	//----- nvinfo : EIATTR_MIN_STACK_SIZE
	.align		4
.L_59:
        /*00c0*/ 	.byte	0x04, 0x12
        /*00c2*/ 	.short	(.L_61 - .L_60)
	.align		4
.L_60:
        /*00c4*/ 	.word	index@(_ZN2at6native55_GLOBAL__N__c1b0da0d_22_UpSampleTrilinear3d_cu_efb54c9339upsample_trilinear3d_backward_out_frameIN3c108BFloat16EfEEviT0_S5_S5_bNS_27GenericPackedTensorAccessorIT_Lm5ENS_16DefaultPtrTraitsElEENS6_IKS7_Lm5ES8_lEEPS7_)
        /*00c8*/ 	.word	0x00000000


	//----- nvinfo : EIATTR_MIN_STACK_SIZE
	.align		4
.L_61:
        /*00cc*/ 	.byte	0x04, 0x12
        /*00ce*/ 	.short	(.L_63 - .L_62)
	.align		4
.L_62:
        /*00d0*/ 	.word	index@(_ZN2at6native55_GLOBAL__N__c1b0da0d_22_UpSampleTrilinear3d_cu_efb54c9339upsample_trilinear3d_backward_out_frameIN3c104HalfEfEEviT0_S5_S5_bNS_27GenericPackedTensorAccessorIT_Lm5ENS_16DefaultPtrTraitsElEENS6_IKS7_Lm5ES8_lEEPS7_)
        /*00d4*/ 	.word	0x00000000


	//----- nvinfo : EIATTR_MIN_STACK_SIZE
	.align		4
.L_63:
        /*00d8*/ 	.byte	0x04, 0x12
        /*00da*/ 	.short	(.L_65 - .L_64)
	.align		4
.L_64:
        /*00dc*/ 	.word	index@(_ZN2at6native55_GLOBAL__N__c1b0da0d_22_UpSampleTrilinear3d_cu_efb54c9339upsample_trilinear3d_backward_out_frameIffEEviT0_S3_S3_bNS_27GenericPackedTensorAccessorIT_Lm5ENS_16DefaultPtrTraitsElEENS4_IKS5_Lm5ES6_lEEPS5_)
        /*00e0*/ 	.word	0x00000000


	//----- nvinfo : EIATTR_MIN_STACK_SIZE
	.align		4
.L_65:
        /*00e4*/ 	.byte	0x04, 0x12
        /*00e6*/ 	.short	(.L_67 - .L_66)
	.align		4
.L_66:
        /*00e8*/ 	.word	index@(_ZN2at6native55_GLOBAL__N__c1b0da0d_22_UpSampleTrilinear3d_cu_efb54c9339upsample_trilinear3d_backward_out_frameIddEEviT0_S3_S3_bNS_27GenericPackedTensorAccessorIT_Lm5ENS_16DefaultPtrTraitsElEENS4_IKS5_Lm5ES6_lEEPS5_)
        /*00ec*/ 	.word	0x00000000


	//----- nvinfo : EIATTR_MIN_STACK_SIZE
	.align		4
.L_67:
        /*00f0*/ 	.byte	0x04, 0x12
        /*00f2*/ 	.short	(.L_69 - .L_68)
	.align		4
.L_68:
        /*00f4*/ 	.word	index@(_ZN2at6native55_GLOBAL__N__c1b0da0d_22_UpSampleTrilinear3d_cu_efb54c9330upsample_trilinear3d_out_frameIN3c108BFloat16EfEEviT0_S5_S5_bNS_27GenericPackedTensorAccessorIKT_Lm5ENS_16DefaultPtrTraitsElEENS6_IS7_Lm5ES9_lEE)
        /*00f8*/ 	.word	0x00000018


	//----- nvinfo : EIATTR_MIN_STACK_SIZE
	.align		4
.L_69:
        /*00fc*/ 	.byte	0x04, 0x12
        /*00fe*/ 	.short	(.L_71 - .L_70)
	.align		4
.L_70:
        /*0100*/ 	.word	index@(_ZN2at6native55_GLOBAL__N__c1b0da0d_22_UpSampleTrilinear3d_cu_efb54c9330upsample_trilinear3d_out_frameIN3c104HalfEfEEviT0_S5_S5_bNS_27GenericPackedTensorAccessorIKT_Lm5ENS_16DefaultPtrTraitsElEENS6_IS7_Lm5ES9_lEE)
        /*0104*/ 	.word	0x00000018


	//----- nvinfo : EIATTR_MIN_STACK_SIZE
	.align		4
.L_71:
        /*0108*/ 	.byte	0x04, 0x12
        /*010a*/ 	.short	(.L_73 - .L_72)
	.align		4
.L_72:
        /*010c*/ 	.word	index@(_ZN2at6native55_GLOBAL__N__c1b0da0d_22_UpSampleTrilinear3d_cu_efb54c9330upsample_trilinear3d_out_frameIffEEviT0_S3_S3_bNS_27GenericPackedTensorAccessorIKT_Lm5ENS_16DefaultPtrTraitsElEENS4_IS5_Lm5ES7_lEE)
        /*0110*/ 	.word	0x00000018


	//----- nvinfo : EIATTR_MIN_STACK_SIZE
	.align		4
.L_73:
        /*0114*/ 	.byte	0x04, 0x12
        /*0116*/ 	.short	(.L_75 - .L_74)
	.align		4
.L_74:
        /*0118*/ 	.word	index@(_ZN2at6native55_GLOBAL__N__c1b0da0d_22_UpSampleTrilinear3d_cu_efb54c9330upsample_trilinear3d_out_frameIddEEviT0_S3_S3_bNS_27GenericPackedTensorAccessorIKT_Lm5ENS_16DefaultPtrTraitsElEENS4_IS5_Lm5ES7_lEE)
        /*011c*/ 	.word	0x00000000
.L_75:


//--------------------- .nv.compat                --------------------------
	.section	.nv.compat,"",@"SHT_CUDA_COMPAT_INFO"
	.align	4
        /*0000*/ 	.byte	0x02, 0x09, 0x01, 0x00, 0x02, 0x02, 0x01, 0x00, 0x02, 0x05, 0x05, 0x00, 0x03, 0x07, 0x01, 0x01
        /*0010*/ 	.byte	0x02, 0x03, 0x00, 0x00, 0x02, 0x06, 0x01, 0x00, 0x04, 0x0b, 0x08, 0x00, 0x01, 0x00, 0x00, 0x00
        /*0020*/ 	.byte	0x00, 0x00, 0x00, 0x00


//--------------------- .nv.info._ZN2at6native55_GLOBAL__N__c1b0da0d_22_UpSampleTrilinear3d_cu_efb54c9339upsample_trilinear3d_backward_out_frameIN3c108BFloat16EfEEviT0_S5_S5_bNS_27GenericPackedTensorAccessorIT_Lm5ENS_16DefaultPtrTraitsElEENS6_IKS7_Lm5ES8_lEEPS7_ --------------------------
	.section	.nv.info._ZN2at6native55_GLOBAL__N__c1b0da0d_22_UpSampleTrilinear3d_cu_efb54c9339upsample_trilinear3d_backward_out_frameIN3c108BFloat16EfEEviT0_S5_S5_bNS_27GenericPackedTensorAccessorIT_Lm5ENS_16DefaultPtrTraitsElEENS6_IKS7_Lm5ES8_lEEPS7_,"",@"SHT_CUDA_INFO"
	.sectionflags	@""
	.align	4


	//----- nvinfo : EIATTR_CUDA_API_VERSION
	.align		4
        /*0000*/ 	.byte	0x04, 0x37
        /*0002*/ 	.short	(.L_77 - .L_76)
.L_76:
        /*0004*/ 	.word	0x00000082


	//----- nvinfo : EIATTR_KPARAM_INFO
	.align		4
.L_77:
        /*0008*/ 	.byte	0x04, 0x17
        /*000a*/ 	.short	(.L_79 - .L_78)
.L_78:
        /*000c*/ 	.word	0x00000000
        /*0010*/ 	.short	0x0007
        /*0012*/ 	.short	0x00c8
        /*0014*/ 	.byte	0x00, 0xf5, 0x21, 0x00


	//----- nvinfo : EIATTR_KPARAM_INFO
	.align		4
.L_79:
        /*0018*/ 	.byte	0x04, 0x17
        /*001a*/ 	.short	(.L_81 - .L_80)
.L_80:
        /*001c*/ 	.word	0x00000000
        /*0020*/ 	.short	0x0006
        /*0022*/ 	.short	0x0070
        /*0024*/ 	.byte	0x00, 0xf0, 0x61, 0x01


	//----- nvinfo : EIATTR_KPARAM_INFO
	.align		4
.L_81:
        /*0028*/ 	.byte	0x04, 0x17
        /*002a*/ 	.short	(.L_83 - .L_82)
.L_82:
        /*002c*/ 	.word	0x00000000
        /*0030*/ 	.short	0x0005
        /*0032*/ 	.short	0x0018
        /*0034*/ 	.byte	0x00, 0xf0, 0x61, 0x01


	//----- nvinfo : EIATTR_KPARAM_INFO
	.align		4
.L_83:
        /*0038*/ 	.byte	0x04, 0x17
        /*003a*/ 	.short	(.L_85 - .L_84)
.L_84:
        /*003c*/ 	.word	0x00000000
        /*0040*/ 	.short	0x0004
        /*0042*/ 	.short	0x0010
        /*0044*/ 	.byte	0x00, 0xf0, 0x05, 0x00


	//----- nvinfo : EIATTR_KPARAM_INFO
	.align		4
.L_85:
        /*0048*/ 	.byte	0x04, 0x17
        /*004a*/ 	.short	(.L_87 - .L_86)
.L_86:
        /*004c*/ 	.word	0x00000000
        /*0050*/ 	.short	0x0003
        /*0052*/ 	.short	0x000c
        /*0054*/ 	.byte	0x00, 0xf0, 0x11, 0x00


	//----- nvinfo : EIATTR_KPARAM_INFO
	.align		4
.L_87:
        /*0058*/ 	.byte	0x04, 0x17
        /*005a*/ 	.short	(.L_89 - .L_88)
.L_88:
        /*005c*/ 	.word	0x00000000
        /*0060*/ 	.short	0x0002
        /*0062*/ 	.short	0x0008
        /*0064*/ 	.byte	0x00, 0xf0, 0x11, 0x00


	//----- nvinfo : EIATTR_KPARAM_INFO
	.align		4
.L_89:
        /*0068*/ 	.byte	0x04, 0x17
        /*006a*/ 	.short	(.L_91 - .L_90)
.L_90:
        /*006c*/ 	.word	0x00000000
        /*0070*/ 	.short	0x0001
        /*0072*/ 	.short	0x0004
        /*0074*/ 	.byte	0x00, 0xf0, 0x11, 0x00


	//----- nvinfo : EIATTR_KPARAM_INFO
	.align		4
.L_91:
        /*0078*/ 	.byte	0x04, 0x17
        /*007a*/ 	.short	(.L_93 - .L_92)
.L_92:
        /*007c*/ 	.word	0x00000000
        /*0080*/ 	.short	0x0000
        /*0082*/ 	.short	0x0000
        /*0084*/ 	.byte	0x00, 0xf0, 0x11, 0x00


	//----- nvinfo : EIATTR_SPARSE_MMA_MASK
	.align		4
.L_93:
        /*0088*/ 	.byte	0x03, 0x50
        /*008a*/ 	.short	0x0000


	//----- nvinfo : EIATTR_MAXREG_COUNT
	.align		4
        /*008c*/ 	.byte	0x03, 0x1b
        /*008e*/ 	.short	0x00ff


	//----- nvinfo : EIATTR_MERCURY_ISA_VERSION
	.align		4
        /*0090*/ 	.byte	0x03, 0x5f
        /*0092*/ 	.short	0x0101


	//----- nvinfo : EIATTR_VRC_CTA_INIT_COUNT
	.align		4
        /*0094*/ 	.byte	0x02, 0x4a
	.zero		1
	.zero		1


	//----- nvinfo : EIATTR_ATOM16_EMUL_INSTR_REG_MAP
	.align		4
        /*0098*/ 	.byte	0x04, 0x2e
        /*009a*/ 	.short	(.L_95 - .L_94)


	//   ....[0]....
.L_94:
        /*009c*/ 	.word	0x00002140
        /*00a0*/ 	.short	0x001a
        /*00a2*/ 	.short	0x0000


	//   ....[1]....
        /*00a4*/ 	.word	0x000021a0
        /*00a8*/ 	.short	0x001a
        /*00aa*/ 	.short	0x0000


	//   ....[2]....
        /*00ac*/ 	.word	0x000025e0
        /*00b0*/ 	.short	0x001a
        /*00b2*/ 	.short	0x0000


	//   ....[3]....
        /*00b4*/ 	.word	0x00002630
        /*00b8*/ 	.short	0x001a
        /*00ba*/ 	.short	0x0000


	//   ....[4]....
        /*00bc*/ 	.word	0x00002aa0
        /*00c0*/ 	.short	0x001c
        /*00c2*/ 	.short	0x0000


	//   ....[5]....
        /*00c4*/ 	.word	0x00002af0
        /*00c8*/ 	.short	0x001c
        /*00ca*/ 	.short	0x0000


	//   ....[6]....
        /*00cc*/ 	.word	0x00002f00
        /*00d0*/ 	.short	0x0012
        /*00d2*/ 	.short	0x0000


	//   ....[7]....
        /*00d4*/ 	.word	0x00002f50
        /*00d8*/ 	.short	0x0012
        /*00da*/ 	.short	0x0000


	//   ....[8]....
        /*00dc*/ 	.word	0x00003450
        /*00e0*/ 	.short	0x001e
        /*00e2*/ 	.short	0x0000


	//   ....[9]....
        /*00e4*/ 	.word	0x000034b0
        /*00e8*/ 	.short	0x001e
        /*00ea*/ 	.short	0x0000


	//   ....[10]....
        /*00ec*/ 	.word	0x000038c0
        /*00f0*/ 	.short	0x0012
        /*00f2*/ 	.short	0x0000


	//   ....[11]....
        /*00f4*/ 	.word	0x00003910
        /*00f8*/ 	.short	0x0012
        /*00fa*/ 	.short	0x0000


	//   ....[12]....
        /*00fc*/ 	.word	0x00003da0
        /*0100*/ 	.short	0x001c
        /*0102*/ 	.short	0x0000


	//   ....[13]....
        /*0104*/ 	.word	0x00003df0
        /*0108*/ 	.short	0x001c
        /*010a*/ 	.short	0x0000


	//   ....[14]....
        /*010c*/ 	.word	0x00004200
        /*0110*/ 	.short	0x0012
        /*0112*/ 	.short	0x0000


	//   ....[15]....
        /*0114*/ 	.word	0x00004250
        /*0118*/ 	.short	0x0012
        /*011a*/ 	.short	0x0000


	//----- nvinfo : EIATTR_EXIT_INSTR_OFFSETS
	.align		4
.L_95:
        /*011c*/ 	.byte	0x04, 0x1c
        /*011e*/ 	.short	(.L_97 - .L_96)


	//   ....[0]....
.L_96:
        /*0120*/ 	.word	0x00000070


	//   ....[1]....
        /*0124*/ 	.word	0x000004c0


	//   ....[2]....
        /*0128*/ 	.word	0x00000590


	//   ....[3]....
        /*012c*/ 	.word	0x00001510


	//   ....[4]....
        /*0130*/ 	.word	0x000015a0


	//   ....[5]....
        /*0134*/ 	.word	0x000042f0


	//----- nvinfo : EIATTR_MAX_THREADS
	.align		4
.L_97:
        /*0138*/ 	.byte	0x04, 0x05
        /*013a*/ 	.short	(.L_99 - .L_98)
.L_98:
        /*013c*/ 	.word	0x00000100
        /*0140*/ 	.word	0x00000001
        /*0144*/ 	.word	0x00000001


	//----- nvinfo : EIATTR_CRS_STACK_SIZE
	.align		4
.L_99:
        /*0148*/ 	.byte	0x04, 0x1e
        /*014a*/ 	.short	(.L_101 - .L_100)
.L_100:
        /*014c*/ 	.word	0x00000000


	//----- nvinfo : EIATTR_CBANK_PARAM_SIZE
	.align		4
.L_101:
        /*0150*/ 	.byte	0x03, 0x19
        /*0152*/ 	.short	0x00d0


	//----- nvinfo : EIATTR_PARAM_CBANK
	.align		4
        /*0154*/ 	.byte	0x04, 0x0a
        /*0156*/ 	.short	(.L_103 - .L_102)
	.align		4
.L_102:
        /*0158*/ 	.word	index@(.nv.constant0._ZN2at6native55_GLOBAL__N__c1b0da0d_22_UpSampleTrilinear3d_cu_efb54c9339upsample_trilinear3d_backward_out_frameIN3c108BFloat16EfEEviT0_S5_S5_bNS_27GenericPackedTensorAccessorIT_Lm5ENS_16DefaultPtrTraitsElEENS6_IKS7_Lm5ES8_lEEPS7_)
        /*015c*/ 	.short	0x0380
        /*015e*/ 	.short	0x00d0


	//----- nvinfo : EIATTR_SW_WAR
	.align		4
.L_103:
        /*0160*/ 	.byte	0x04, 0x36
        /*0162*/ 	.short	(.L_105 - .L_104)
.L_104:
        /*0164*/ 	.word	0x00000008
.L_105:


//--------------------- .nv.info._ZN2at6native55_GLOBAL__N__c1b0da0d_22_UpSampleTrilinear3d_cu_efb54c9339upsample_trilinear3d_backward_out_frameIN3c104HalfEfEEviT0_S5_S5_bNS_27GenericPackedTensorAccessorIT_Lm5ENS_16DefaultPtrTraitsElEENS6_IKS7_Lm5ES8_lEEPS7_ --------------------------
	.section	.nv.info._ZN2at6native55_GLOBAL__N__c1b0da0d_22_UpSampleTrilinear3d_cu_efb54c9339upsample_trilinear3d_backward_out_frameIN3c104HalfEfEEviT0_S5_S5_bNS_27GenericPackedTensorAccessorIT_Lm5ENS_16DefaultPtrTraitsElEENS6_IKS7_Lm5ES8_lEEPS7_,"",@"SHT_CUDA_INFO"
	.sectionflags	@""
	.align	4


	//----- nvinfo : EIATTR_CUDA_API_VERSION
	.align		4
        /*0000*/ 	.byte	0x04, 0x37
        /*0002*/ 	.short	(.L_107 - .L_106)
.L_106:
        /*0004*/ 	.word	0x00000082


	//----- nvinfo : EIATTR_KPARAM_INFO
	.align		4
.L_107:
        /*0008*/ 	.byte	0x04, 0x17
        /*000a*/ 	.short	(.L_109 - .L_108)
.L_108:
        /*000c*/ 	.word	0x00000000
        /*0010*/ 	.short	0x0007
        /*0012*/ 	.short	0x00c8
        /*0014*/ 	.byte	0x00, 0xf5, 0x21, 0x00


	//----- nvinfo : EIATTR_KPARAM_INFO
	.align		4
.L_109:
        /*0018*/ 	.byte	0x04, 0x17
        /*001a*/ 	.short	(.L_111 - .L_110)
.L_110:
        /*001c*/ 	.word	0x00000000
        /*0020*/ 	.short	0x0006
        /*0022*/ 	.short	0x0070
        /*0024*/ 	.byte	0x00, 0xf0, 0x61, 0x01


	//----- nvinfo : EIATTR_KPARAM_INFO
	.align		4
.L_111:
        /*0028*/ 	.byte	0x04, 0x17
        /*002a*/ 	.short	(.L_113 - .L_112)
.L_112:
        /*002c*/ 	.word	0x00000000
        /*0030*/ 	.short	0x0005
        /*0032*/ 	.short	0x0018
        /*0034*/ 	.byte	0x00, 0xf0, 0x61, 0x01


	//----- nvinfo : EIATTR_KPARAM_INFO
	.align		4
.L_113:
        /*0038*/ 	.byte	0x04, 0x17
        /*003a*/ 	.short	(.L_115 - .L_114)
.L_114:
        /*003c*/ 	.word	0x00000000
        /*0040*/ 	.short	0x0004
        /*0042*/ 	.short	0x0010
        /*0044*/ 	.byte	0x00, 0xf0, 0x05, 0x00


	//----- nvinfo : EIATTR_KPARAM_INFO
	.align		4
.L_115:
        /*0048*/ 	.byte	0x04, 0x17
        /*004a*/ 	.short	(.L_117 - .L_116)
.L_116:
        /*004c*/ 	.word	0x00000000
        /*0050*/ 	.short	0x0003
        /*0052*/ 	.short	0x000c
        /*0054*/ 	.byte	0x00, 0xf0, 0x11, 0x00


	//----- nvinfo : EIATTR_KPARAM_INFO
	.align		4
.L_117:
        /*0058*/ 	.byte	0x04, 0x17
        /*005a*/ 	.short	(.L_119 - .L_118)
.L_118:
        /*005c*/ 	.word	0x00000000
        /*0060*/ 	.short	0x0002
        /*0062*/ 	.short	0x0008
        /*0064*/ 	.byte	0x00, 0xf0, 0x11, 0x00


	//----- nvinfo : EIATTR_KPARAM_INFO
	.align		4
.L_119:
        /*0068*/ 	.byte	0x04, 0x17
        /*006a*/ 	.short	(.L_121 - .L_120)
.L_120:
        /*006c*/ 	.word	0x00000000
        /*0070*/ 	.short	0x0001
        /*0072*/ 	.short	0x0004
        /*0074*/ 	.byte	0x00, 0xf0, 0x11, 0x00


	//----- nvinfo : EIATTR_KPARAM_INFO
	.align		4
.L_121:
        /*0078*/ 	.byte	0x04, 0x17
        /*007a*/ 	.short	(.L_123 - .L_122)
.L_122:
        /*007c*/ 	.word	0x00000000
        /*0080*/ 	.short	0x0000
        /*0082*/ 	.short	0x0000
        /*0084*/ 	.byte	0x00, 0xf0, 0x11, 0x00


	//----- nvinfo : EIATTR_SPARSE_MMA_MASK
	.align		4
.L_123:
        /*0088*/ 	.byte	0x03, 0x50
        /*008a*/ 	.short	0x0000


	//----- nvinfo : EIATTR_MAXREG_COUNT
	.align		4
        /*008c*/ 	.byte	0x03, 0x1b
        /*008e*/ 	.short	0x00ff


	//----- nvinfo : EIATTR_MERCURY_ISA_VERSION
	.align		4
        /*0090*/ 	.byte	0x03, 0x5f
        /*0092*/ 	.short	0x0101


	//----- nvinfo : EIATTR_VRC_CTA_INIT_COUNT
	.align		4
        /*0094*/ 	.byte	0x02, 0x4a
	.zero		1
	.zero		1


	//----- nvinfo : EIATTR_ATOM16_EMUL_INSTR_REG_MAP
	.align		4
        /*0098*/ 	.byte	0x04, 0x2e
        /*009a*/ 	.short	(.L_125 - .L_124)


	//   ....[0]....
.L_124:
        /*009c*/ 	.word	0x00001f90
        /*00a0*/ 	.short	0x001a
        /*00a2*/ 	.short	0x0000


	//   ....[1]....
        /*00a4*/ 	.word	0x00001ff0
        /*00a8*/ 	.short	0x001a
        /*00aa*/ 	.short	0x0000


	//   ....[2]....
        /*00ac*/ 	.word	0x00002430
        /*00b0*/ 	.short	0x001a
        /*00b2*/ 	.short	0x0000


	//   ....[3]....
        /*00b4*/ 	.word	0x00002480
        /*00b8*/ 	.short	0x001a
        /*00ba*/ 	.short	0x0000


	//   ....[4]....
        /*00bc*/ 	.word	0x000028f0
        /*00c0*/ 	.short	0x001c
        /*00c2*/ 	.short	0x0000


	//   ....[5]....
        /*00c4*/ 	.word	0x00002940
        /*00c8*/ 	.short	0x001c
        /*00ca*/ 	.short	0x0000


	//   ....[6]....
        /*00cc*/ 	.word	0x00002d50
        /*00d0*/ 	.short	0x0012
        /*00d2*/ 	.short	0x0000


	//   ....[7]....
        /*00d4*/ 	.word	0x00002da0
        /*00d8*/ 	.short	0x0012
        /*00da*/ 	.short	0x0000


	//   ....[8]....
        /*00dc*/ 	.word	0x000032a0
        /*00e0*/ 	.short	0x001e
        /*00e2*/ 	.short	0x0000


	//   ....[9]....
        /*00e4*/ 	.word	0x00003300
        /*00e8*/ 	.short	0x001e
        /*00ea*/ 	.short	0x0000


	//   ....[10]....
        /*00ec*/ 	.word	0x00003710
        /*00f0*/ 	.short	0x0012
        /*00f2*/ 	.short	0x0000


	//   ....[11]....
        /*00f4*/ 	.word	0x00003760
        /*00f8*/ 	.short	0x0012
        /*00fa*/ 	.short	0x0000


	//   ....[12]....
        /*00fc*/ 	.word	0x00003bf0
        /*0100*/ 	.short	0x001c
        /*0102*/ 	.short	0x0000


	//   ....[13]....
        /*0104*/ 	.word	0x00003c40
        /*0108*/ 	.short	0x001c
        /*010a*/ 	.short	0x0000


	//   ....[14]....
        /*010c*/ 	.word	0x00004060
        /*0110*/ 	.short	0x0012
        /*0112*/ 	.short	0x0000


	//   ....[15]....
        /*0114*/ 	.word	0x000040b0
        /*0118*/ 	.short	0x0012
        /*011a*/ 	.short	0x0000


	//----- nvinfo : EIATTR_EXIT_INSTR_OFFSETS
	.align		4
.L_125:
        /*011c*/ 	.byte	0x04, 0x1c
        /*011e*/ 	.short	(.L_127 - .L_126)


	//   ....[0]....
.L_126:
        /*0120*/ 	.word	0x00000070


	//   ....[1]....
        /*0124*/ 	.word	0x000004c0


	//   ....[2]....
        /*0128*/ 	.word	0x000005e0


	//   ....[3]....
        /*012c*/ 	.word	0x00001360


	//   ....[4]....
        /*0130*/ 	.word	0x000013f0


	//   ....[5]....
        /*0134*/ 	.word	0x00004150


	//----- nvinfo : EIATTR_MAX_THREADS
	.align		4
.L_127:
        /*0138*/ 	.byte	0x04, 0x05
        /*013a*/ 	.short	(.L_129 - .L_128)
.L_128:
        /*013c*/ 	.word	0x00000100
        /*0140*/ 	.word	0x00000001
        /*0144*/ 	.word	0x00000001


	//----- nvinfo : EIATTR_CRS_STACK_SIZE
	.align		4
.L_129:
        /*0148*/ 	.byte	0x04, 0x1e
        /*014a*/ 	.short	(.L_131 - .L_130)
.L_130:
        /*014c*/ 	.word	0x00000000


	//----- nvinfo : EIATTR_CBANK_PARAM_SIZE
	.align		4
.L_131:
        /*0150*/ 	.byte	0x03, 0x19
        /*0152*/ 	.short	0x00d0


	//----- nvinfo : EIATTR_PARAM_CBANK
	.align		4
        /*0154*/ 	.byte	0x04, 0x0a
        /*0156*/ 	.short	(.L_133 - .L_132)
	.align		4
.L_132:
        /*0158*/ 	.word	index@(.nv.constant0._ZN2at6native55_GLOBAL__N__c1b0da0d_22_UpSampleTrilinear3d_cu_efb54c9339upsample_trilinear3d_backward_out_frameIN3c104HalfEfEEviT0_S5_S5_bNS_27GenericPackedTensorAccessorIT_Lm5ENS_16DefaultPtrTraitsElEENS6_IKS7_Lm5ES8_lEEPS7_)
        /*015c*/ 	.short	0x0380
        /*015e*/ 	.short	0x00d0


	//----- nvinfo : EIATTR_SW_WAR
	.align		4
.L_133:
        /*0160*/ 	.byte	0x04, 0x36
        /*0162*/ 	.short	(.L_135 - .L_134)
.L_134:
        /*0164*/ 	.word	0x00000008
.L_135:


//--------------------- .nv.info._ZN2at6native55_GLOBAL__N__c1b0da0d_22_UpSampleTrilinear3d_cu_efb54c9339upsample_trilinear3d_backward_out_frameIffEEviT0_S3_S3_bNS_27GenericPackedTensorAccessorIT_Lm5ENS_16DefaultPtrTraitsElEENS4_IKS5_Lm5ES6_lEEPS5_ --------------------------
	.section	.nv.info._ZN2at6native55_GLOBAL__N__c1b0da0d_22_UpSampleTrilinear3d_cu_efb54c9339upsample_trilinear3d_backward_out_frameIffEEviT0_S3_S3_bNS_27GenericPackedTensorAccessorIT_Lm5ENS_16DefaultPtrTraitsElEENS4_IKS5_Lm5ES6_lEEPS5_,"",@"SHT_CUDA_INFO"
	.sectionflags	@""
	.align	4


	//----- nvinfo : EIATTR_CUDA_API_VERSION
	.align		4
        /*0000*/ 	.byte	0x04, 0x37
        /*0002*/ 	.short	(.L_137 - .L_136)
.L_136:
        /*0004*/ 	.word	0x00000082


	//----- nvinfo : EIATTR_KPARAM_INFO
	.align		4
.L_137:
        /*0008*/ 	.byte	0x04, 0x17
        /*000a*/ 	.short	(.L_139 - .L_138)
.L_138:
        /*000c*/ 	.word	0x00000000
        /*0010*/ 	.short	0x0007
        /*0012*/ 	.short	0x00c8
        /*0014*/ 	.byte	0x00, 0xf5, 0x21, 0x00


	//----- nvinfo : EIATTR_KPARAM_INFO
	.align		4
.L_139:
        /*0018*/ 	.byte	0x04, 0x17
        /*001a*/ 	.short	(.L_141 - .L_140)
.L_140:
        /*001c*/ 	.word	0x00000000
        /*0020*/ 	.short	0x0006
        /*0022*/ 	.short	0x0070
        /*0024*/ 	.byte	0x00, 0xf0, 0x61, 0x01


	//----- nvinfo : EIATTR_KPARAM_INFO
	.align		4
.L_141:
        /*0028*/ 	.byte	0x04, 0x17
        /*002a*/ 	.short	(.L_143 - .L_142)
.L_142:
        /*002c*/ 	.word	0x00000000
        /*0030*/ 	.short	0x0005
        /*0032*/ 	.short	0x0018
        /*0034*/ 	.byte	0x00, 0xf0, 0x61, 0x01


	//----- nvinfo : EIATTR_KPARAM_INFO
	.align		4
.L_143:
        /*0038*/ 	.byte	0x04, 0x17
        /*003a*/ 	.short	(.L_145 - .L_144)
.L_144:
        /*003c*/ 	.word	0x00000000
        /*0040*/ 	.short	0x0004
        /*0042*/ 	.short	0x0010
        /*0044*/ 	.byte	0x00, 0xf0, 0x05, 0x00


	//----- nvinfo : EIATTR_KPARAM_INFO
	.align		4
.L_145:
        /*0048*/ 	.byte	0x04, 0x17
        /*004a*/ 	.short	(.L_147 - .L_146)
.L_146:
        /*004c*/ 	.word	0x00000000
        /*0050*/ 	.short	0x0003
        /*0052*/ 	.short	0x000c
        /*0054*/ 	.byte	0x00, 0xf0, 0x11, 0x00


	//----- nvinfo : EIATTR_KPARAM_INFO
	.align		4
.L_147:
        /*0058*/ 	.byte	0x04, 0x17
        /*005a*/ 	.short	(.L_149 - .L_148)
.L_148:
        /*005c*/ 	.word	0x00000000
        /*0060*/ 	.short	0x0002
        /*0062*/ 	.short	0x0008
        /*0064*/ 	.byte	0x00, 0xf0, 0x11, 0x00


	//----- nvinfo : EIATTR_KPARAM_INFO
	.align		4
.L_149:
        /*0068*/ 	.byte	0x04, 0x17
        /*006a*/ 	.short	(.L_151 - .L_150)
.L_150:
        /*006c*/ 	.word	0x00000000
        /*0070*/ 	.short	0x0001
        /*0072*/ 	.short	0x0004
        /*0074*/ 	.byte	0x00, 0xf0, 0x11, 0x00


	//----- nvinfo : EIATTR_KPARAM_INFO
	.align		4
.L_151:
        /*0078*/ 	.byte	0x04, 0x17
        /*007a*/ 	.short	(.L_153 - .L_152)
.L_152:
        /*007c*/ 	.word	0x00000000
        /*0080*/ 	.short	0x0000
        /*0082*/ 	.short	0x0000
        /*0084*/ 	.byte	0x00, 0xf0, 0x11, 0x00


	//----- nvinfo : EIATTR_SPARSE_MMA_MASK
	.align		4
.L_153:
        /*0088*/ 	.byte	0x03, 0x50
        /*008a*/ 	.short	0x0000


	//----- nvinfo : EIATTR_MAXREG_COUNT
	.align		4
        /*008c*/ 	.byte	0x03, 0x1b
        /*008e*/ 	.short	0x00ff


	//----- nvinfo : EIATTR_MERCURY_ISA_VERSION
	.align		4
        /*0090*/ 	.byte	0x03, 0x5f
        /*0092*/ 	.short	0x0101


	//----- nvinfo : EIATTR_VRC_CTA_INIT_COUNT
	.align		4
        /*0094*/ 	.byte	0x02, 0x4a
	.zero		1
	.zero		1


	//----- nvinfo : EIATTR_EXIT_INSTR_OFFSETS
	.align		4
        /*0098*/ 	.byte	0x04, 0x1c
        /*009a*/ 	.short	(.L_155 - .L_154)


	//   ....[0]....
.L_154:
        /*009c*/ 	.word	0x00000070


	//   ....[1]....
        /*00a0*/ 	.word	0x000004d0


	//   ....[2]....
        /*00a4*/ 	.word	0x00000610


	//   ....[3]....
        /*00a8*/ 	.word	0x00001320


	//   ....[4]....
        /*00ac*/ 	.word	0x00001420


	//   ....[5]....
        /*00b0*/ 	.word	0x00001780


	//   ....[6]....
        /*00b4*/ 	.word	0x00002b40


	//----- nvinfo : EIATTR_MAX_THREADS
	.align		4
.L_155:
        /*00b8*/ 	.byte	0x04, 0x05
        /*00ba*/ 	.short	(.L_157 - .L_156)
.L_156:
        /*00bc*/ 	.word	0x00000100
        /*00c0*/ 	.word	0x00000001
        /*00c4*/ 	.word	0x00000001


	//----- nvinfo : EIATTR_CBANK_PARAM_SIZE
	.align		4
.L_157:
        /*00c8*/ 	.byte	0x03, 0x19
        /*00ca*/ 	.short	0x00d0


	//----- nvinfo : EIATTR_PARAM_CBANK
	.align		4
        /*00cc*/ 	.byte	0x04, 0x0a
        /*00ce*/ 	.short	(.L_159 - .L_158)
	.align		4
.L_158:
        /*00d0*/ 	.word	index@(.nv.constant0._ZN2at6native55_GLOBAL__N__c1b0da0d_22_UpSampleTrilinear3d_cu_efb54c9339upsample_trilinear3d_backward_out_frameIffEEviT0_S3_S3_bNS_27GenericPackedTensorAccessorIT_Lm5ENS_16DefaultPtrTraitsElEENS4_IKS5_Lm5ES6_lEEPS5_)
        /*00d4*/ 	.short	0x0380
        /*00d6*/ 	.short	0x00d0


	//----- nvinfo : EIATTR_SW_WAR
	.align		4
.L_159:
        /*00d8*/ 	.byte	0x04, 0x36
        /*00da*/ 	.short	(.L_161 - .L_160)
.L_160:
        /*00dc*/ 	.word	0x00000008
.L_161:


//--------------------- .nv.info._ZN2at6native55_GLOBAL__N__c1b0da0d_22_UpSampleTrilinear3d_cu_efb54c9339upsample_trilinear3d_backward_out_frameIddEEviT0_S3_S3_bNS_27GenericPackedTensorAccessorIT_Lm5ENS_16DefaultPtrTraitsElEENS4_IKS5_Lm5ES6_lEEPS5_ --------------------------
	.section	.nv.info._ZN2at6native55_GLOBAL__N__c1b0da0d_22_UpSampleTrilinear3d_cu_efb54c9339upsample_trilinear3d_backward_out_frameIddEEviT0_S3_S3_bNS_27GenericPackedTensorAccessorIT_Lm5ENS_16DefaultPtrTraitsElEENS4_IKS5_Lm5ES6_lEEPS5_,"",@"SHT_CUDA_INFO"
	.sectionflags	@""
	.align	4


	//----- nvinfo : EIATTR_CUDA_API_VERSION
	.align		4
        /*0000*/ 	.byte	0x04, 0x37
        /*0002*/ 	.short	(.L_163 - .L_162)
.L_162:
        /*0004*/ 	.word	0x00000082


	//----- nvinfo : EIATTR_KPARAM_INFO
	.align		4
.L_163:
        /*0008*/ 	.byte	0x04, 0x17
        /*000a*/ 	.short	(.L_165 - .L_164)
.L_164:
        /*000c*/ 	.word	0x00000000
        /*0010*/ 	.short	0x0007
        /*0012*/ 	.short	0x00d8
        /*0014*/ 	.byte	0x00, 0xf5, 0x21, 0x00


	//----- nvinfo : EIATTR_KPARAM_INFO
	.align		4
.L_165:
        /*0018*/ 	.byte	0x04, 0x17
        /*001a*/ 	.short	(.L_167 - .L_166)
.L_166:
        /*001c*/ 	.word	0x00000000
        /*0020*/ 	.short	0x0006
        /*0022*/ 	.short	0x0080
        /*0024*/ 	.byte	0x00, 0xf0, 0x61, 0x01


	//----- nvinfo : EIATTR_KPARAM_INFO
	.align		4
.L_167:
        /*0028*/ 	.byte	0x04, 0x17
        /*002a*/ 	.short	(.L_169 - .L_168)
.L_168:
        /*002c*/ 	.word	0x00000000
        /*0030*/ 	.short	0x0005
        /*0032*/ 	.short	0x0028
        /*0034*/ 	.byte	0x00, 0xf0, 0x61, 0x01


	//----- nvinfo : EIATTR_KPARAM_INFO
	.align		4
.L_169:
        /*0038*/ 	.byte	0x04, 0x17
        /*003a*/ 	.short	(.L_171 - .L_170)
.L_170:
        /*003c*/ 	.word	0x00000000
        /*0040*/ 	.short	0x0004
        /*0042*/ 	.short	0x0020
        /*0044*/ 	.byte	0x00, 0xf0, 0x05, 0x00


	//----- nvinfo : EIATTR_KPARAM_INFO
	.align		4
.L_171:
        /*0048*/ 	.byte	0x04, 0x17
        /*004a*/ 	.short	(.L_173 - .L_172)
.L_172:
        /*004c*/ 	.word	0x00000000
        /*0050*/ 	.short	0x0003
        /*0052*/ 	.short	0x0018
        /*0054*/ 	.byte	0x00, 0xf0, 0x21, 0x00


	//----- nvinfo : EIATTR_KPARAM_INFO
	.align		4
.L_173:
        /*0058*/ 	.byte	0x04, 0x17
        /*005a*/ 	.short	(.L_175 - .L_174)
.L_174:
        /*005c*/ 	.word	0x00000000
        /*0060*/ 	.short	0x0002
        /*0062*/ 	.short	0x0010
        /*0064*/ 	.byte	0x00, 0xf0, 0x21, 0x00


	//----- nvinfo : EIATTR_KPARAM_INFO
	.align		4
.L_175:
        /*0068*/ 	.byte	0x04, 0x17
        /*006a*/ 	.short	(.L_177 - .L_176)
.L_176:
        /*006c*/ 	.word	0x00000000
        /*0070*/ 	.short	0x0001
        /*0072*/ 	.short	0x0008
        /*0074*/ 	.byte	0x00, 0xf0, 0x21, 0x00


	//----- nvinfo : EIATTR_KPARAM_INFO
	.align		4
.L_177:
        /*0078*/ 	.byte	0x04, 0x17
        /*007a*/ 	.short	(.L_179 - .L_178)
.L_178:
        /*007c*/ 	.word	0x00000000
        /*0080*/ 	.short	0x0000
        /*0082*/ 	.short	0x0000
        /*0084*/ 	.byte	0x00, 0xf0, 0x11, 0x00


	//----- nvinfo : EIATTR_SPARSE_MMA_MASK
	.align		4
.L_179:
        /*0088*/ 	.byte	0x03, 0x50
        /*008a*/ 	.short	0x0000


	//----- nvinfo : EIATTR_MAXREG_COUNT
	.align		4
        /*008c*/ 	.byte	0x03, 0x1b
        /*008e*/ 	.short	0x00ff


	//----- nvinfo : EIATTR_MERCURY_ISA_VERSION
	.align		4
        /*0090*/ 	.byte	0x03, 0x5f
        /*0092*/ 	.short	0x0101


	//----- nvinfo : EIATTR_VRC_CTA_INIT_COUNT
	.align		4
        /*0094*/ 	.byte	0x02, 0x4a
	.zero		1
	.zero		1


	//----- nvinfo : EIATTR_EXIT_INSTR_OFFSETS
	.align		4
        /*0098*/ 	.byte	0x04, 0x1c
        /*009a*/ 	.short	(.L_181 - .L_180)


	//   ....[0]....
.L_180:
        /*009c*/ 	.word	0x00000070


	//   ....[1]....
        /*00a0*/ 	.word	0x00000490


	//   ....[2]....
        /*00a4*/ 	.word	0x000005d0


	//   ....[3]....
        /*00a8*/ 	.word	0x000012e0


	//   ....[4]....
        /*00ac*/ 	.word	0x00001580


	//   ....[5]....
        /*00b0*/ 	.word	0x000018e0


	//   ....[6]....
        /*00b4*/ 	.word	0x00002b80


	//----- nvinfo : EIATTR_MAX_THREADS
	.align		4
.L_181:
        /*00b8*/ 	.byte	0x04, 0x05
        /*00ba*/ 	.short	(.L_183 - .L_182)
.L_182:
        /*00bc*/ 	.word	0x00000100
        /*00c0*/ 	.word	0x00000001
        /*00c4*/ 	.word	0x00000001


	//----- nvinfo : EIATTR_CBANK_PARAM_SIZE
	.align		4
.L_183:
        /*00c8*/ 	.byte	0x03, 0x19
        /*00ca*/ 	.short	0x00e0


	//----- nvinfo : EIATTR_PARAM_CBANK
	.align		4
        /*00cc*/ 	.byte	0x04, 0x0a
        /*00ce*/ 	.short	(.L_185 - .L_184)
	.align		4
.L_184:
        /*00d0*/ 	.word	index@(.nv.constant0._ZN2at6native55_GLOBAL__N__c1b0da0d_22_UpSampleTrilinear3d_cu_efb54c9339upsample_trilinear3d_backward_out_frameIddEEviT0_S3_S3_bNS_27GenericPackedTensorAccessorIT_Lm5ENS_16DefaultPtrTraitsElEENS4_IKS5_Lm5ES6_lEEPS5_)
        /*00d4*/ 	.short	0x0380
        /*00d6*/ 	.short	0x00e0


	//----- nvinfo : EIATTR_SW_WAR
	.align		4
.L_185:
        /*00d8*/ 	.byte	0x04, 0x36
        /*00da*/ 	.short	(.L_187 - .L_186)
.L_186:
        /*00dc*/ 	.word	0x00000008
.L_187:


//--------------------- .nv.info._ZN2at6native55_GLOBAL__N__c1b0da0d_22_UpSampleTrilinear3d_cu_efb54c9330upsample_trilinear3d_out_frameIN3c108BFloat16EfEEviT0_S5_S5_bNS_27GenericPackedTensorAccessorIKT_Lm5ENS_16DefaultPtrTraitsElEENS6_IS7_Lm5ES9_lEE --------------------------
	.section	.nv.info._ZN2at6native55_GLOBAL__N__c1b0da0d_22_UpSampleTrilinear3d_cu_efb54c9330upsample_trilinear3d_out_frameIN3c108BFloat16EfEEviT0_S5_S5_bNS_27GenericPackedTensorAccessorIKT_Lm5ENS_16DefaultPtrTraitsElEENS6_IS7_Lm5ES9_lEE,"",@"SHT_CUDA_INFO"
	.sectionflags	@""
	.align	4


	//----- nvinfo : EIATTR_CUDA_API_VERSION
	.align		4
        /*0000*/ 	.byte	0x04, 0x37
        /*0002*/ 	.short	(.L_189 - .L_188)
.L_188:
        /*0004*/ 	.word	0x00000082


	//----- nvinfo : EIATTR_KPARAM_INFO
	.align		4
.L_189:
        /*0008*/ 	.byte	0x04, 0x17
        /*000a*/ 	.short	(.L_191 - .L_190)
.L_190:
        /*000c*/ 	.word	0x00000000
        /*0010*/ 	.short	0x0006
        /*0012*/ 	.short	0x0070
        /*0014*/ 	.byte	0x00, 0xf0, 0x61, 0x01


	//----- nvinfo : EIATTR_KPARAM_INFO
	.align		4
.L_191:
        /*0018*/ 	.byte	0x04, 0x17
        /*001a*/ 	.short	(.L_193 - .L_192)
.L_192:
        /*001c*/ 	.word	0x00000000
        /*0020*/ 	.short	0x0005
        /*0022*/ 	.short	0x0018
        /*0024*/ 	.byte	0x00, 0xf0, 0x61, 0x01


	//----- nvinfo : EIATTR_KPARAM_INFO
	.align		4
.L_193:
        /*0028*/ 	.byte	0x04, 0x17
        /*002a*/ 	.short	(.L_195 - .L_194)
.L_194:
        /*002c*/ 	.word	0x00000000
        /*0030*/ 	.short	0x0004
        /*0032*/ 	.short	0x0010
        /*0034*/ 	.byte	0x00, 0xf0, 0x05, 0x00


	//----- nvinfo : EIATTR_KPARAM_INFO
	.align		4
.L_195:
        /*0038*/ 	.byte	0x04, 0x17
        /*003a*/ 	.short	(.L_197 - .L_196)
.L_196:
        /*003c*/ 	.word	0x00000000
        /*0040*/ 	.short	0x0003
        /*0042*/ 	.short	0x000c
        /*0044*/ 	.byte	0x00, 0xf0, 0x11, 0x00


	//----- nvinfo : EIATTR_KPARAM_INFO
	.align		4
.L_197:
        /*0048*/ 	.byte	0x04, 0x17
        /*004a*/ 	.short	(.L_199 - .L_198)
.L_198:
        /*004c*/ 	.word	0x00000000
        /*0050*/ 	.short	0x0002
        /*0052*/ 	.short	0x0008
        /*0054*/ 	.byte	0x00, 0xf0, 0x11, 0x00


	//----- nvinfo : EIATTR_KPARAM_INFO
	.align		4
.L_199:
        /*0058*/ 	.byte	0x04, 0x17
        /*005a*/ 	.short	(.L_201 - .L_200)
.L_200:
        /*005c*/ 	.word	0x00000000
        /*0060*/ 	.short	0x0001
        /*0062*/ 	.short	0x0004
        /*0064*/ 	.byte	0x00, 0xf0, 0x11, 0x00


	//----- nvinfo : EIATTR_KPARAM_INFO
	.align		4
.L_201:
        /*0068*/ 	.byte	0x04, 0x17
        /*006a*/ 	.short	(.L_203 - .L_202)
.L_202:
        /*006c*/ 	.word	0x00000000
        /*0070*/ 	.short	0x0000
        /*0072*/ 	.short	0x0000
        /*0074*/ 	.byte	0x00, 0xf0, 0x11, 0x00


	//----- nvinfo : EIATTR_SPARSE_MMA_MASK
	.align		4
.L_203:
        /*0078*/ 	.byte	0x03, 0x50
        /*007a*/ 	.short	0x0000


	//----- nvinfo : EIATTR_MAXREG_COUNT
	.align		4
        /*007c*/ 	.byte	0x03, 0x1b
        /*007e*/ 	.short	0x0080


	//----- nvinfo : EIATTR_ANNOTATIONS
	.align		4
        /*0080*/ 	.byte	0x04, 0x55
        /*0082*/ 	.short	(.L_205 - .L_204)


	//   ....[0]....
.L_204:
        /*0084*/ 	.word	0x00000001
        /*0088*/ 	.byte	0xd0, 0x19, 0x00, 0x00, 0x01, 0x00, 0x00, 0x00, 0x60, 0x1a, 0x00, 0x00, 0x01, 0x00, 0x00, 0x00
        /*0098*/ 	.byte	0xa0, 0x1a, 0x00, 0x00, 0x01, 0x00, 0x00, 0x00, 0xc0, 0x1a, 0x00, 0x00, 0x01, 0x00, 0x00, 0x00
        /*00a8*/ 	.byte	0xe0, 0x1a, 0x00, 0x00, 0x01, 0x00, 0x00, 0x00, 0x10, 0x1b, 0x00, 0x00, 0x01, 0x00, 0x00, 0x00
        /*00b8*/ 	.byte	0x30, 0x1b, 0x00, 0x00, 0x01, 0x00, 0x00, 0x00, 0x40, 0x1b, 0x00, 0x00


	//----- nvinfo : EIATTR_MERCURY_ISA_VERSION
	.align		4
.L_205:
        /*00c4*/ 	.byte	0x03, 0x5f
        /*00c6*/ 	.short	0x0101


	//----- nvinfo : EIATTR_VRC_CTA_INIT_COUNT
	.align		4
        /*00c8*/ 	.byte	0x02, 0x4a
	.zero		1
	.zero		1


	//----- nvinfo : EIATTR_EXIT_INSTR_OFFSETS
	.align		4
        /*00cc*/ 	.byte	0x04, 0x1c
        /*00ce*/ 	.short	(.L_207 - .L_206)


	//   ....[0]....
.L_206:
        /*00d0*/ 	.word	0x00000080


	//   ....[1]....
        /*00d4*/ 	.word	0x000004a0


	//   ....[2]....
        /*00d8*/ 	.word	0x00000600


	//   ....[3]....
        /*00dc*/ 	.word	0x00001300


	//   ....[4]....
        /*00e0*/ 	.word	0x00001390


	//   ....[5]....
        /*00e4*/ 	.word	0x00001540


	//   ....[6]....
        /*00e8*/ 	.word	0x00002e60


	//----- nvinfo : EIATTR_MAX_THREADS
	.align		4
.L_207:
        /*00ec*/ 	.byte	0x04, 0x05
        /*00ee*/ 	.short	(.L_209 - .L_208)
.L_208:
        /*00f0*/ 	.word	0x00000200
        /*00f4*/ 	.word	0x00000001
        /*00f8*/ 	.word	0x00000001


	//----- nvinfo : EIATTR_CBANK_PARAM_SIZE
	.align		4
.L_209:
        /*00fc*/ 	.byte	0x03, 0x19
        /*00fe*/ 	.short	0x00c8


	//----- nvinfo : EIATTR_PARAM_CBANK
	.align		4
        /*0100*/ 	.byte	0x04, 0x0a
        /*0102*/ 	.short	(.L_211 - .L_210)
	.align		4
.L_210:
        /*0104*/ 	.word	index@(.nv.constant0._ZN2at6native55_GLOBAL__N__c1b0da0d_22_UpSampleTrilinear3d_cu_efb54c9330upsample_trilinear3d_out_frameIN3c108BFloat16EfEEviT0_S5_S5_bNS_27GenericPackedTensorAccessorIKT_Lm5ENS_16DefaultPtrTraitsElEENS6_IS7_Lm5ES9_lEE)
        /*0108*/ 	.short	0x0380
        /*010a*/ 	.short	0x00c8


	//----- nvinfo : EIATTR_SW_WAR
	.align		4
.L_211:
        /*010c*/ 	.byte	0x04, 0x36
        /*010e*/ 	.short	(.L_213 - .L_212)
.L_212:
        /*0110*/ 	.word	0x00000008
.L_213:


//--------------------- .nv.info._ZN2at6native55_GLOBAL__N__c1b0da0d_22_UpSampleTrilinear3d_cu_efb54c9330upsample_trilinear3d_out_frameIN3c104HalfEfEEviT0_S5_S5_bNS_27GenericPackedTensorAccessorIKT_Lm5ENS_16DefaultPtrTraitsElEENS6_IS7_Lm5ES9_lEE --------------------------
	.section	.nv.info._ZN2at6native55_GLOBAL__N__c1b0da0d_22_UpSampleTrilinear3d_cu_efb54c9330upsample_trilinear3d_out_frameIN3c104HalfEfEEviT0_S5_S5_bNS_27GenericPackedTensorAccessorIKT_Lm5ENS_16DefaultPtrTraitsElEENS6_IS7_Lm5ES9_lEE,"",@"SHT_CUDA_INFO"
	.sectionflags	@""
	.align	4


	//----- nvinfo : EIATTR_CUDA_API_VERSION
	.align		4
        /*0000*/ 	.byte	0x04, 0x37
        /*0002*/ 	.short	(.L_215 - .L_214)
.L_214:
        /*0004*/ 	.word	0x00000082


	//----- nvinfo : EIATTR_KPARAM_INFO
	.align		4
.L_215:
        /*0008*/ 	.byte	0x04, 0x17
        /*000a*/ 	.short	(.L_217 - .L_216)
.L_216:
        /*000c*/ 	.word	0x00000000
        /*0010*/ 	.short	0x0006
        /*0012*/ 	.short	0x0070
        /*0014*/ 	.byte	0x00, 0xf0, 0x61, 0x01


	//----- nvinfo : EIATTR_KPARAM_INFO
	.align		4
.L_217:
        /*0018*/ 	.byte	0x04, 0x17
        /*001a*/ 	.short	(.L_219 - .L_218)
.L_218:
        /*001c*/ 	.word	0x00000000
        /*0020*/ 	.short	0x0005
        /*0022*/ 	.short	0x0018
        /*0024*/ 	.byte	0x00, 0xf0, 0x61, 0x01


	//----- nvinfo : EIATTR_KPARAM_INFO
	.align		4
.L_219:
        /*0028*/ 	.byte	0x04, 0x17
        /*002a*/ 	.short	(.L_221 - .L_220)
.L_220:
        /*002c*/ 	.word	0x00000000
        /*0030*/ 	.short	0x0004
        /*0032*/ 	.short	0x0010
        /*0034*/ 	.byte	0x00, 0xf0, 0x05, 0x00


	//----- nvinfo : EIATTR_KPARAM_INFO
	.align		4
.L_221:
        /*0038*/ 	.byte	0x04, 0x17
        /*003a*/ 	.short	(.L_223 - .L_222)
.L_222:
        /*003c*/ 	.word	0x00000000
        /*0040*/ 	.short	0x0003
        /*0042*/ 	.short	0x000c
        /*0044*/ 	.byte	0x00, 0xf0, 0x11, 0x00


	//----- nvinfo : EIATTR_KPARAM_INFO
	.align		4
.L_223:
        /*0048*/ 	.byte	0x04, 0x17
        /*004a*/ 	.short	(.L_225 - .L_224)
.L_224:
        /*004c*/ 	.word	0x00000000
        /*0050*/ 	.short	0x0002
        /*0052*/ 	.short	0x0008
        /*0054*/ 	.byte	0x00, 0xf0, 0x11, 0x00


	//----- nvinfo : EIATTR_KPARAM_INFO
	.align		4
.L_225:
        /*0058*/ 	.byte	0x04, 0x17
        /*005a*/ 	.short	(.L_227 - .L_226)
.L_226:
        /*005c*/ 	.word	0x00000000
        /*0060*/ 	.short	0x0001
        /*0062*/ 	.short	0x0004
        /*0064*/ 	.byte	0x00, 0xf0, 0x11, 0x00


	//----- nvinfo : EIATTR_KPARAM_INFO
	.align		4
.L_227:
        /*0068*/ 	.byte	0x04, 0x17
        /*006a*/ 	.short	(.L_229 - .L_228)
.L_228:
        /*006c*/ 	.word	0x00000000
        /*0070*/ 	.short	0x0000
        /*0072*/ 	.short	0x0000
        /*0074*/ 	.byte	0x00, 0xf0, 0x11, 0x00


	//----- nvinfo : EIATTR_SPARSE_MMA_MASK
	.align		4
.L_229:
        /*0078*/ 	.byte	0x03, 0x50
        /*007a*/ 	.short	0x0000


	//----- nvinfo : EIATTR_MAXREG_COUNT
	.align		4
        /*007c*/ 	.byte	0x03, 0x1b
        /*007e*/ 	.short	0x0080


	//----- nvinfo : EIATTR_ANNOTATIONS
	.align		4
        /*0080*/ 	.byte	0x04, 0x55
        /*0082*/ 	.short	(.L_231 - .L_230)


	//   ....[0]....
.L_230:
        /*0084*/ 	.word	0x00000001
        /*0088*/ 	.byte	0xd0, 0x19, 0x00, 0x00, 0x01, 0x00, 0x00, 0x00, 0x70, 0x1a, 0x00, 0x00, 0x01, 0x00, 0x00, 0x00
        /*0098*/ 	.byte	0xa0, 0x1a, 0x00, 0x00, 0x01, 0x00, 0x00, 0x00, 0xc0, 0x1a, 0x00, 0x00, 0x01, 0x00, 0x00, 0x00
        /*00a8*/ 	.byte	0xe0, 0x1a, 0x00, 0x00, 0x01, 0x00, 0x00, 0x00, 0x10, 0x1b, 0x00, 0x00, 0x01, 0x00, 0x00, 0x00
        /*00b8*/ 	.byte	0x30, 0x1b, 0x00, 0x00, 0x01, 0x00, 0x00, 0x00, 0x40, 0x1b, 0x00, 0x00


	//----- nvinfo : EIATTR_MERCURY_ISA_VERSION
	.align		4
.L_231:
        /*00c4*/ 	.byte	0x03, 0x5f
        /*00c6*/ 	.short	0x0101


	//----- nvinfo : EIATTR_VRC_CTA_INIT_COUNT
	.align		4
        /*00c8*/ 	.byte	0x02, 0x4a
	.zero		1
	.zero		1


	//----- nvinfo : EIATTR_EXIT_INSTR_OFFSETS
	.align		4
        /*00cc*/ 	.byte	0x04, 0x1c
        /*00ce*/ 	.short	(.L_233 - .L_232)


	//   ....[0]....
.L_232:
        /*00d0*/ 	.word	0x00000080


	//   ....[1]....
        /*00d4*/ 	.word	0x000004a0


	//   ....[2]....
        /*00d8*/ 	.word	0x00000600


	//   ....[3]....
        /*00dc*/ 	.word	0x00001300


	//   ....[4]....
        /*00e0*/ 	.word	0x00001390


	//   ....[5]....
        /*00e4*/ 	.word	0x00001540


	//   ....[6]....
        /*00e8*/ 	.word	0x00002e60


	//----- nvinfo : EIATTR_MAX_THREADS
	.align		4
.L_233:
        /*00ec*/ 	.byte	0x04, 0x05
        /*00ee*/ 	.short	(.L_235 - .L_234)
.L_234:
        /*00f0*/ 	.word	0x00000200
        /*00f4*/ 	.word	0x00000001
        /*00f8*/ 	.word	0x00000001


	//----- nvinfo : EIATTR_CBANK_PARAM_SIZE
	.align		4
.L_235:
        /*00fc*/ 	.byte	0x03, 0x19
        /*00fe*/ 	.short	0x00c8


	//----- nvinfo : EIATTR_PARAM_CBANK
	.align		4
        /*0100*/ 	.byte	0x04, 0x0a
        /*0102*/ 	.short	(.L_237 - .L_236)
	.align		4
.L_236:
        /*0104*/ 	.word	index@(.nv.constant0._ZN2at6native55_GLOBAL__N__c1b0da0d_22_UpSampleTrilinear3d_cu_efb54c9330upsample_trilinear3d_out_frameIN3c104HalfEfEEviT0_S5_S5_bNS_27GenericPackedTensorAccessorIKT_Lm5ENS_16DefaultPtrTraitsElEENS6_IS7_Lm5ES9_lEE)
        /*0108*/ 	.short	0x0380
        /*010a*/ 	.short	0x00c8


	//----- nvinfo : EIATTR_SW_WAR
	.align		4
.L_237:
        /*010c*/ 	.byte	0x04, 0x36
        /*010e*/ 	.short	(.L_239 - .L_238)
.L_238:
        /*0110*/ 	.word	0x00000008
.L_239:


//--------------------- .nv.info._ZN2at6native55_GLOBAL__N__c1b0da0d_22_UpSampleTrilinear3d_cu_efb54c9330upsample_trilinear3d_out_frameIffEEviT0_S3_S3_bNS_27GenericPackedTensorAccessorIKT_Lm5ENS_16DefaultPtrTraitsElEENS4_IS5_Lm5ES7_lEE --------------------------
	.section	.nv.info._ZN2at6native55_GLOBAL__N__c1b0da0d_22_UpSampleTrilinear3d_cu_efb54c9330upsample_trilinear3d_out_frameIffEEviT0_S3_S3_bNS_27GenericPackedTensorAccessorIKT_Lm5ENS_16DefaultPtrTraitsElEENS4_IS5_Lm5ES7_lEE,"",@"SHT_CUDA_INFO"
	.sectionflags	@""
	.align	4


	//----- nvinfo : EIATTR_CUDA_API_VERSION
	.align		4
        /*0000*/ 	.byte	0x04, 0x37
        /*0002*/ 	.short	(.L_241 - .L_240)
.L_240:
        /*0004*/ 	.word	0x00000082


	//----- nvinfo : EIATTR_KPARAM_INFO
	.align		4
.L_241:
        /*0008*/ 	.byte	0x04, 0x17
        /*000a*/ 	.short	(.L_243 - .L_242)
.L_242:
        /*000c*/ 	.word	0x00000000
        /*0010*/ 	.short	0x0006
        /*0012*/ 	.short	0x0070
        /*0014*/ 	.byte	0x00, 0xf0, 0x61, 0x01


	//----- nvinfo : EIATTR_KPARAM_INFO
	.align		4
.L_243:
        /*0018*/ 	.byte	0x04, 0x17
        /*001a*/ 	.short	(.L_245 - .L_244)
.L_244:
        /*001c*/ 	.word	0x00000000
        /*0020*/ 	.short	0x0005
        /*0022*/ 	.short	0x0018
        /*0024*/ 	.byte	0x00, 0xf0, 0x61, 0x01


	//----- nvinfo : EIATTR_KPARAM_INFO
	.align		4
.L_245:
        /*0028*/ 	.byte	0x04, 0x17
        /*002a*/ 	.short	(.L_247 - .L_246)
.L_246:
        /*002c*/ 	.word	0x00000000
        /*0030*/ 	.short	0x0004
        /*0032*/ 	.short	0x0010
        /*0034*/ 	.byte	0x00, 0xf0, 0x05, 0x00


	//----- nvinfo : EIATTR_KPARAM_INFO
	.align		4
.L_247:
        /*0038*/ 	.byte	0x04, 0x17
        /*003a*/ 	.short	(.L_249 - .L_248)
.L_248:
        /*003c*/ 	.word	0x00000000
        /*0040*/ 	.short	0x0003
        /*0042*/ 	.short	0x000c
        /*0044*/ 	.byte	0x00, 0xf0, 0x11, 0x00


	//----- nvinfo : EIATTR_KPARAM_INFO
	.align		4
.L_249:
        /*0048*/ 	.byte	0x04, 0x17
        /*004a*/ 	.short	(.L_251 - .L_250)
.L_250:
        /*004c*/ 	.word	0x00000000
        /*0050*/ 	.short	0x0002
        /*0052*/ 	.short	0x0008
        /*0054*/ 	.byte	0x00, 0xf0, 0x11, 0x00


	//----- nvinfo : EIATTR_KPARAM_INFO
	.align		4
.L_251:
        /*0058*/ 	.byte	0x04, 0x17
        /*005a*/ 	.short	(.L_253 - .L_252)
.L_252:
        /*005c*/ 	.word	0x00000000
        /*0060*/ 	.short	0x0001
        /*0062*/ 	.short	0x0004
        /*0064*/ 	.byte	0x00, 0xf0, 0x11, 0x00


	//----- nvinfo : EIATTR_KPARAM_INFO
	.align		4
.L_253:
        /*0068*/ 	.byte	0x04, 0x17
        /*006a*/ 	.short	(.L_255 - .L_254)
.L_254:
        /*006c*/ 	.word	0x00000000
        /*0070*/ 	.short	0x0000
        /*0072*/ 	.short	0x0000
        /*0074*/ 	.byte	0x00, 0xf0, 0x11, 0x00


	//----- nvinfo : EIATTR_SPARSE_MMA_MASK
	.align		4
.L_255:
        /*0078*/ 	.byte	0x03, 0x50
        /*007a*/ 	.short	0x0000


	//----- nvinfo : EIATTR_MAXREG_COUNT
	.align		4
        /*007c*/ 	.byte	0x03, 0x1b
        /*007e*/ 	.short	0x0080


	//----- nvinfo : EIATTR_ANNOTATIONS
	.align		4
        /*0080*/ 	.byte	0x04, 0x55
        /*0082*/ 	.short	(.L_257 - .L_256)


	//   ....[0]....
.L_256:
        /*0084*/ 	.word	0x00000001
        /*0088*/ 	.byte	0xd0, 0x19, 0x00, 0x00, 0x01, 0x00, 0x00, 0x00, 0x60, 0x1a, 0x00, 0x00, 0x01, 0x00, 0x00, 0x00
        /*0098*/ 	.byte	0x80, 0x1a, 0x00, 0x00, 0x01, 0x00, 0x00, 0x00, 0xb0, 0x1a, 0x00, 0x00, 0x01, 0x00, 0x00, 0x00
        /*00a8*/ 	.byte	0xd0, 0x1a, 0x00, 0x00, 0x01, 0x00, 0x00, 0x00, 0x00, 0x1b, 0x00, 0x00, 0x01, 0x00, 0x00, 0x00
        /*00b8*/ 	.byte	0x20, 0x1b, 0x00, 0x00, 0x01, 0x00, 0x00, 0x00, 0x30, 0x1b, 0x00, 0x00


	//----- nvinfo : EIATTR_MERCURY_ISA_VERSION
	.align		4
.L_257:
        /*00c4*/ 	.byte	0x03, 0x5f
        /*00c6*/ 	.short	0x0101


	//----- nvinfo : EIATTR_VRC_CTA_INIT_COUNT
	.align		4
        /*00c8*/ 	.byte	0x02, 0x4a
	.zero		1
	.zero		1


	//----- nvinfo : EIATTR_EXIT_INSTR_OFFSETS
	.align		4
        /*00cc*/ 	.byte	0x04, 0x1c
        /*00ce*/ 	.short	(.L_259 - .L_258)


	//   ....[0]....
.L_258:
        /*00d0*/ 	.word	0x00000080


	//   ....[1]....
        /*00d4*/ 	.word	0x000004a0


	//   ....[2]....
        /*00d8*/ 	.word	0x00000600


	//   ....[3]....
        /*00dc*/ 	.word	0x00001300


	//   ....[4]....
        /*00e0*/ 	.word	0x00001390


	//   ....[5]....
        /*00e4*/ 	.word	0x00001540


	//   ....[6]....
        /*00e8*/ 	.word	0x00002cc0


	//----- nvinfo : EIATTR_MAX_THREADS
	.align		4
.L_259:
        /*00ec*/ 	.byte	0x04, 0x05
        /*00ee*/ 	.short	(.L_261 - .L_260)
.L_260:
        /*00f0*/ 	.word	0x00000200
        /*00f4*/ 	.word	0x00000001
        /*00f8*/ 	.word	0x00000001


	//----- nvinfo : EIATTR_CBANK_PARAM_SIZE
	.align		4
.L_261:
        /*00fc*/ 	.byte	0x03, 0x19
        /*00fe*/ 	.short	0x00c8


	//----- nvinfo : EIATTR_PARAM_CBANK
	.align		4
        /*0100*/ 	.byte	0x04, 0x0a
        /*0102*/ 	.short	(.L_263 - .L_262)
	.align		4
.L_262:
        /*0104*/ 	.word	index@(.nv.constant0._ZN2at6native55_GLOBAL__N__c1b0da0d_22_UpSampleTrilinear3d_cu_efb54c9330upsample_trilinear3d_out_frameIffEEviT0_S3_S3_bNS_27GenericPackedTensorAccessorIKT_Lm5ENS_16DefaultPtrTraitsElEENS4_IS5_Lm5ES7_lEE)
        /*0108*/ 	.short	0x0380
        /*010a*/ 	.short	0x00c8


	//----- nvinfo : EIATTR_SW_WAR
	.align		4
.L_263:
        /*010c*/ 	.byte	0x04, 0x36
        /*010e*/ 	.short	(.L_265 - .L_264)
.L_264:
        /*0110*/ 	.word	0x00000008
.L_265:


//--------------------- .nv.info._ZN2at6native55_GLOBAL__N__c1b0da0d_22_UpSampleTrilinear3d_cu_efb54c9330upsample_trilinear3d_out_frameIddEEviT0_S3_S3_bNS_27GenericPackedTensorAccessorIKT_Lm5ENS_16DefaultPtrTraitsElEENS4_IS5_Lm5ES7_lEE --------------------------
	.section	.nv.info._ZN2at6native55_GLOBAL__N__c1b0da0d_22_UpSampleTrilinear3d_cu_efb54c9330upsample_trilinear3d_out_frameIddEEviT0_S3_S3_bNS_27GenericPackedTensorAccessorIKT_Lm5ENS_16DefaultPtrTraitsElEENS4_IS5_Lm5ES7_lEE,"",@"SHT_CUDA_INFO"
	.sectionflags	@""
	.align	4


	//----- nvinfo : EIATTR_CUDA_API_VERSION
	.align		4
        /*0000*/ 	.byte	0x04, 0x37
        /*0002*/ 	.short	(.L_267 - .L_266)
.L_266:
        /*0004*/ 	.word	0x00000082


	//----- nvinfo : EIATTR_KPARAM_INFO
	.align		4
.L_267:
        /*0008*/ 	.byte	0x04, 0x17
        /*000a*/ 	.short	(.L_269 - .L_268)
.L_268:
        /*000c*/ 	.word	0x00000000
        /*0010*/ 	.short	0x0006
        /*0012*/ 	.short	0x0080
        /*0014*/ 	.byte	0x00, 0xf0, 0x61, 0x01


	//----- nvinfo : EIATTR_KPARAM_INFO
	.align		4
.L_269:
        /*0018*/ 	.byte	0x04, 0x17
        /*001a*/ 	.short	(.L_271 - .L_270)
.L_270:
        /*001c*/ 	.word	0x00000000
        /*0020*/ 	.short	0x0005
        /*0022*/ 	.short	0x0028
        /*0024*/ 	.byte	0x00, 0xf0, 0x61, 0x01


	//----- nvinfo : EIATTR_KPARAM_INFO
	.align		4
.L_271:
        /*0028*/ 	.byte	0x04, 0x17
        /*002a*/ 	.short	(.L_273 - .L_272)
.L_272:
        /*002c*/ 	.word	0x00000000
        /*0030*/ 	.short	0x0004
        /*0032*/ 	.short	0x0020
        /*0034*/ 	.byte	0x00, 0xf0, 0x05, 0x00


	//----- nvinfo : EIATTR_KPARAM_INFO
	.align		4
.L_273:
        /*0038*/ 	.byte	0x04, 0x17
        /*003a*/ 	.short	(.L_275 - .L_274)
.L_274:
        /*003c*/ 	.word	0x00000000
        /*0040*/ 	.short	0x0003
        /*0042*/ 	.short	0x0018
        /*0044*/ 	.byte	0x00, 0xf0, 0x21, 0x00


	//----- nvinfo : EIATTR_KPARAM_INFO
	.align		4
.L_275:
        /*0048*/ 	.byte	0x04, 0x17
        /*004a*/ 	.short	(.L_277 - .L_276)
.L_276:
        /*004c*/ 	.word	0x00000000
        /*0050*/ 	.short	0x0002
        /*0052*/ 	.short	0x0010
        /*0054*/ 	.byte	0x00, 0xf0, 0x21, 0x00


	//----- nvinfo : EIATTR_KPARAM_INFO
	.align		4
.L_277:
        /*0058*/ 	.byte	0x04, 0x17
        /*005a*/ 	.short	(.L_279 - .L_278)
.L_278:
        /*005c*/ 	.word	0x00000000
        /*0060*/ 	.short	0x0001
        /*0062*/ 	.short	0x0008
        /*0064*/ 	.byte	0x00, 0xf0, 0x21, 0x00


	//----- nvinfo : EIATTR_KPARAM_INFO
	.align		4
.L_279:
        /*0068*/ 	.byte	0x04, 0x17
        /*006a*/ 	.short	(.L_281 - .L_280)
.L_280:
        /*006c*/ 	.word	0x00000000
        /*0070*/ 	.short	0x0000
        /*0072*/ 	.short	0x0000
        /*0074*/ 	.byte	0x00, 0xf0, 0x11, 0x00


	//----- nvinfo : EIATTR_SPARSE_MMA_MASK
	.align		4
.L_281:
        /*0078*/ 	.byte	0x03, 0x50
        /*007a*/ 	.short	0x0000


	//----- nvinfo : EIATTR_MAXREG_COUNT
	.align		4
        /*007c*/ 	.byte	0x03, 0x1b
        /*007e*/ 	.short	0x0080


	//----- nvinfo : EIATTR_MERCURY_ISA_VERSION
	.align		4
        /*0080*/ 	.byte	0x03, 0x5f
        /*0082*/ 	.short	0x0101


	//----- nvinfo : EIATTR_VRC_CTA_INIT_COUNT
	.align		4
        /*0084*/ 	.byte	0x02, 0x4a
	.zero		1
	.zero		1


	//----- nvinfo : EIATTR_EXIT_INSTR_OFFSETS
	.align		4
        /*0088*/ 	.byte	0x04, 0x1c
        /*008a*/ 	.short	(.L_283 - .L_282)


	//   ....[0]....
.L_282:
        /*008c*/ 	.word	0x00000070


	//   ....[1]....
        /*0090*/ 	.word	0x000004a0


	//   ....[2]....
        /*0094*/ 	.word	0x000005f0


	//   ....[3]....
        /*0098*/ 	.word	0x00001310


	//   ....[4]....
        /*009c*/ 	.word	0x00001590


	//   ....[5]....
        /*00a0*/ 	.word	0x00001640


	//   ....[6]....
        /*00a4*/ 	.word	0x00002ba0


	//----- nvinfo : EIATTR_MAX_THREADS
	.align		4
.L_283:
        /*00a8*/ 	.byte	0x04, 0x05
        /*00aa*/ 	.short	(.L_285 - .L_284)
.L_284:
        /*00ac*/ 	.word	0x00000200
        /*00b0*/ 	.word	0x00000001
        /*00b4*/ 	.word	0x00000001


	//----- nvinfo : EIATTR_CBANK_PARAM_SIZE
	.align		4
.L_285:
        /*00b8*/ 	.byte	0x03, 0x19
        /*00ba*/ 	.short	0x00d8


	//----- nvinfo : EIATTR_PARAM_CBANK
	.align		4
        /*00bc*/ 	.byte	0x04, 0x0a
        /*00be*/ 	.short	(.L_287 - .L_286)
	.align		4
.L_286:
        /*00c0*/ 	.word	index@(.nv.constant0._ZN2at6native55_GLOBAL__N__c1b0da0d_22_UpSampleTrilinear3d_cu_efb54c9330upsample_trilinear3d_out_frameIddEEviT0_S3_S3_bNS_27GenericPackedTensorAccessorIKT_Lm5ENS_16DefaultPtrTraitsElEENS4_IS5_Lm5ES7_lEE)
        /*00c4*/ 	.short	0x0380
        /*00c6*/ 	.short	0x00d8


	//----- nvinfo : EIATTR_SW_WAR
	.align		4
.L_287:
        /*00c8*/ 	.byte	0x04, 0x36
        /*00ca*/ 	.short	(.L_289 - .L_288)
.L_288:
        /*00cc*/ 	.word	0x00000008
.L_289:


//--------------------- .nv.callgraph             --------------------------
	.section	.nv.callgraph,"",@"SHT_CUDA_CALLGRAPH"
	.align	4
	.sectionentsize	8
	.align		4
        /*0000*/ 	.word	0x00000000
	.align		4
        /*0004*/ 	.word	0xffffffff
	.align		4
        /*0008*/ 	.word	0x00000000
	.align		4
        /*000c*/ 	.word	0xfffffffe
	.align		4
        /*0010*/ 	.word	0x00000000
	.align		4
        /*0014*/ 	.word	0xfffffffd
	.align		4
        /*0018*/ 	.word	0x00000000
	.align		4
        /*001c*/ 	.word	0xfffffffc


//--------------------- .nv.constant4             --------------------------
	.section	.nv.constant4,"a",@progbits
	.align	8
	.align		8
.nv.constant4:
        /*0000*/ 	.dword	_ZN53_INTERNAL_c1b0da0d_22_UpSampleTrilinear3d_cu_efb54c934cuda3std3__45__cpo5beginE
	.align		8
        /*0008*/ 	.dword	_ZN53_INTERNAL_c1b0da0d_22_UpSampleTrilinear3d_cu_efb54c934cuda3std3__45__cpo3endE
	.align		8
        /*0010*/ 	.dword	_ZN53_INTERNAL_c1b0da0d_22_UpSampleTrilinear3d_cu_efb54c934cuda3std3__45__cpo6cbeginE
	.align		8
        /*0018*/ 	.dword	_ZN53_INTERNAL_c1b0da0d_22_UpSampleTrilinear3d_cu_efb54c934cuda3std3__45__cpo4cendE
	.align		8
        /*0020*/ 	.dword	_ZN53_INTERNAL_c1b0da0d_22_UpSampleTrilinear3d_cu_efb54c934cuda3std3__45__cpo6rbeginE
	.align		8
        /*0028*/ 	.dword	_ZN53_INTERNAL_c1b0da0d_22_UpSampleTrilinear3d_cu_efb54c934cuda3std3__45__cpo4rendE
	.align		8
        /*0030*/ 	.dword	_ZN53_INTERNAL_c1b0da0d_22_UpSampleTrilinear3d_cu_efb54c934cuda3std3__45__cpo7crbeginE
	.align		8
        /*0038*/ 	.dword	_ZN53_INTERNAL_c1b0da0d_22_UpSampleTrilinear3d_cu_efb54c934cuda3std3__45__cpo5crendE
	.align		8
        /*0040*/ 	.dword	_ZN53_INTERNAL_c1b0da0d_22_UpSampleTrilinear3d_cu_efb54c934cuda3std3__455_GLOBAL__N__c1b0da0d_22_UpSampleTrilinear3d_cu_efb54c936ignoreE
	.align		8
        /*0048*/ 	.dword	_ZN53_INTERNAL_c1b0da0d_22_UpSampleTrilinear3d_cu_efb54c934cuda3std3__419piecewise_constructE
	.align		8
        /*0050*/ 	.dword	_ZN53_INTERNAL_c1b0da0d_22_UpSampleTrilinear3d_cu_efb54c934cuda3std3__48in_placeE
	.align		8
        /*0058*/ 	.dword	_ZN53_INTERNAL_c1b0da0d_22_UpSampleTrilinear3d_cu_efb54c934cuda3std3__420unreachable_sentinelE
	.align		8
        /*0060*/ 	.dword	_ZN53_INTERNAL_c1b0da0d_22_UpSampleTrilinear3d_cu_efb54c934cuda3std6ranges3__45__cpo4swapE
	.align		8
        /*0068*/ 	.dword	_ZN53_INTERNAL_c1b0da0d_22_UpSampleTrilinear3d_cu_efb54c934cuda3std6ranges3__45__cpo9iter_moveE
	.align		8
        /*0070*/ 	.dword	_ZN53_INTERNAL_c1b0da0d_22_UpSampleTrilinear3d_cu_efb54c934cuda3std6ranges3__45__cpo5beginE
	.align		8
        /*0078*/ 	.dword	_ZN53_INTERNAL_c1b0da0d_22_UpSampleTrilinear3d_cu_efb54c934cuda3std6ranges3__45__cpo3endE
	.align		8
        /*0080*/ 	.dword	_ZN53_INTERNAL_c1b0da0d_22_UpSampleTrilinear3d_cu_efb54c934cuda3std6ranges3__45__cpo6cbeginE
	.align		8
        /*0088*/ 	.dword	_ZN53_INTERNAL_c1b0da0d_22_UpSampleTrilinear3d_cu_efb54c934cuda3std6ranges3__45__cpo4cendE
	.align		8
        /*0090*/ 	.dword	_ZN53_INTERNAL_c1b0da0d_22_UpSampleTrilinear3d_cu_efb54c934cuda3std6ranges3__45__cpo7advanceE
	.align		8
        /*0098*/ 	.dword	_ZN53_INTERNAL_c1b0da0d_22_UpSampleTrilinear3d_cu_efb54c934cuda3std6ranges3__45__cpo9iter_swapE
	.align		8
        /*00a0*/ 	.dword	_ZN53_INTERNAL_c1b0da0d_22_UpSampleTrilinear3d_cu_efb54c934cuda3std6ranges3__45__cpo4nextE
	.align		8
        /*00a8*/ 	.dword	_ZN53_INTERNAL_c1b0da0d_22_UpSampleTrilinear3d_cu_efb54c934cuda3std6ranges3__45__cpo4prevE
	.align		8
        /*00b0*/ 	.dword	_ZN53_INTERNAL_c1b0da0d_22_UpSampleTrilinear3d_cu_efb54c934cuda3std6ranges3__45__cpo4dataE
	.align		8
        /*00b8*/ 	.dword	_ZN53_INTERNAL_c1b0da0d_22_UpSampleTrilinear3d_cu_efb54c934cuda3std6ranges3__45__cpo5cdataE
	.align		8
        /*00c0*/ 	.dword	_ZN53_INTERNAL_c1b0da0d_22_UpSampleTrilinear3d_cu_efb54c934cuda3std6ranges3__45__cpo4sizeE
	.align		8
        /*00c8*/ 	.dword	_ZN53_INTERNAL_c1b0da0d_22_UpSampleTrilinear3d_cu_efb54c934cuda3std6ranges3__45__cpo5ssizeE
	.align		8
        /*00d0*/ 	.dword	_ZN53_INTERNAL_c1b0da0d_22_UpSampleTrilinear3d_cu_efb54c934cuda3std6ranges3__45__cpo8distanceE
	.align		8
        /*00d8*/ 	.dword	_ZN53_INTERNAL_c1b0da0d_22_UpSampleTrilinear3d_cu_efb54c936thrust24THRUST_300001_SM_1000_NS6system6detail10sequential3seqE


//--------------------- .text._ZN2at6native55_GLOBAL__N__c1b0da0d_22_UpSampleTrilinear3d_cu_efb54c9339upsample_trilinear3d_backward_out_frameIN3c108BFloat16EfEEviT0_S5_S5_bNS_27GenericPackedTensorAccessorIT_Lm5ENS_16DefaultPtrTraitsElEENS6_IKS7_Lm5ES8_lEEPS7_ --------------------------
	.section	.text._ZN2at6native55_GLOBAL__N__c1b0da0d_22_UpSampleTrilinear3d_cu_efb54c9339upsample_trilinear3d_backward_out_frameIN3c108BFloat16EfEEviT0_S5_S5_bNS_27GenericPackedTensorAccessorIT_Lm5ENS_16DefaultPtrTraitsElEENS6_IKS7_Lm5ES8_lEEPS7_,"ax",@progbits
	.align	128
.text._ZN2at6native55_GLOBAL__N__c1b0da0d_22_UpSampleTrilinear3d_cu_efb54c9339upsample_trilinear3d_backward_out_frameIN3c108BFloat16EfEEviT0_S5_S5_bNS_27GenericPackedTensorAccessorIT_Lm5ENS_16DefaultPtrTraitsElEENS6_IKS7_Lm5ES8_lEEPS7_:
        .type           _ZN2at6native55_GLOBAL__N__c1b0da0d_22_UpSampleTrilinear3d_cu_efb54c9339upsample_trilinear3d_backward_out_frameIN3c108BFloat16EfEEviT0_S5_S5_bNS_27GenericPackedTensorAccessorIT_Lm5ENS_16DefaultPtrTraitsElEENS6_IKS7_Lm5ES8_lEEPS7_,@function
        .size           _ZN2at6native55_GLOBAL__N__c1b0da0d_22_UpSampleTrilinear3d_cu_efb54c9339upsample_trilinear3d_backward_out_frameIN3c108BFloat16EfEEviT0_S5_S5_bNS_27GenericPackedTensorAccessorIT_Lm5ENS_16DefaultPtrTraitsElEENS6_IKS7_Lm5ES8_lEEPS7_,(.L_x_276 - _ZN2at6native55_GLOBAL__N__c1b0da0d_22_UpSampleTrilinear3d_cu_efb54c9339upsample_trilinear3d_backward_out_frameIN3c108BFloat16EfEEviT0_S5_S5_bNS_27GenericPackedTensorAccessorIT_Lm5ENS_16DefaultPtrTraitsElEENS6_IKS7_Lm5ES8_lEEPS7_)
        .other          _ZN2at6native55_GLOBAL__N__c1b0da0d_22_UpSampleTrilinear3d_cu_efb54c9339upsample_trilinear3d_backward_out_frameIN3c108BFloat16EfEEviT0_S5_S5_bNS_27GenericPackedTensorAccessorIT_Lm5ENS_16DefaultPtrTraitsElEENS6_IKS7_Lm5ES8_lEEPS7_,@"STO_CUDA_ENTRY STV_DEFAULT"
_ZN2at6native55_GLOBAL__N__c1b0da0d_22_UpSampleTrilinear3d_cu_efb54c9339upsample_trilinear3d_backward_out_frameIN3c108BFloat16EfEEviT0_S5_S5_bNS_27GenericPackedTensorAccessorIT_Lm5ENS_16DefaultPtrTraitsElEENS6_IKS7_Lm5ES8_lEEPS7_:
[----:B------:R-:W-:Y:S01]  /*0000*/  LDC R1, c[0x0][0x37c] ;  /* 0x0000df00ff017b82 */ /* 0x000fe20000000800 */
[----:B------:R-:W0:Y:S07]  /*0010*/  S2R R0, SR_TID.X ;  /* 0x0000000000007919 */ /* 0x000e2e0000002100 */
[----:B------:R-:W0:Y:S01]  /*0020*/  S2UR UR4, SR_CTAID.X ;  /* 0x00000000000479c3 */ /* 0x000e220000002500 */
[----:B------:R-:W1:Y:S07]  /*0030*/  LDCU UR5, c[0x0][0x380] ;  /* 0x00007000ff0577ac */ /* 0x000e6e0008000800 */
[----:B------:R-:W0:Y:S02]  /*0040*/  LDC R3, c[0x0][0x360] ;  /* 0x0000d800ff037b82 */ /* 0x000e240000000800 */
[----:B0-----:R-:W-:-:S05]  /*0050*/  IMAD R0, R3, UR4, R0 ;  /* 0x0000000403007c24 */ /* 0x001fca000f8e0200 */
[----:B-1----:R-:W-:-:S13]  /*0060*/  ISETP.GE.AND P0, PT, R0, UR5, PT ;  /* 0x0000000500007c0c */ /* 0x002fda000bf06270 */
[----:B------:R-:W-:Y:S05]  /*0070*/  @P0 EXIT ;  /* 0x000000000000094d */ /* 0x000fea0003800000 */
[----:B------:R-:W0:Y:S01]  /*0080*/  LDCU UR8, c[0x0][0x410] ;  /* 0x00008200ff0877ac */ /* 0x000e220008000800 */
[----:B------:R-:W-:Y:S01]  /*0090*/  IABS R9, R0 ;  /* 0x0000000000097213 */ /* 0x000fe20000000000 */
[----:B------:R-:W0:Y:S01]  /*00a0*/  LDCU UR9, c[0x0][0x418] ;  /* 0x00008300ff0977ac */ /* 0x000e220008000800 */
[----:B------:R-:W1:Y:S01]  /*00b0*/  LDCU UR5, c[0x0][0x3b8] ;  /* 0x00007700ff0577ac */ /* 0x000e620008000800 */
[----:B------:R-:W2:Y:S01]  /*00c0*/  LDCU UR6, c[0x0][0x3b0] ;  /* 0x00007600ff0677ac */ /* 0x000ea20008000800 */
[----:B------:R-:W3:Y:S01]  /*00d0*/  LDCU UR7, c[0x0][0x3c0] ;  /* 0x00007800ff0777ac */ /* 0x000ee20008000800 */
[----:B------:R-:W4:Y:S01]  /*00e0*/  LDCU.64 UR16, c[0x0][0x358] ;  /* 0x00006b00ff1077ac */ /* 0x000f220008000a00 */
[----:B0-----:R-:W-:Y:S02]  /*00f0*/  UIMAD UR4, UR8, UR9, URZ ;  /* 0x00000009080472a4 */ /* 0x001fe4000f8e02ff */
[----:B-1----:R-:W-:-:S04]  /*0100*/  UISETP.NE.AND UP0, UPT, UR5, UR8, UPT ;  /* 0x000000080500728c */ /* 0x002fc8000bf05270 */
[----:B------:R-:W-:-:S05]  /*0110*/  IMAD.U32 R6, RZ, RZ, UR4 ;  /* 0x00000004ff067e24 */ /* 0x000fca000f8e00ff */
[-C--:B------:R-:W-:Y:S02]  /*0120*/  IABS R7, R6.reuse ;  /* 0x0000000600077213 */ /* 0x080fe40000000000 */
[----:B------:R-:W-:Y:S01]  /*0130*/  IABS R10, R6 ;  /* 0x00000006000a7213 */ /* 0x000fe20000000000 */
[----:B------:R-:W-:Y:S01]  /*0140*/  IMAD.MOV.U32 R6, RZ, RZ, R9 ;  /* 0x000000ffff067224 */ /* 0x000fe200078e0009 */
[----:B------:R-:W0:Y:S03]  /*0150*/  I2F.RP R4, R7 ;  /* 0x0000000700047306 */ /* 0x000e260000209400 */
[----:B------:R-:W-:-:S05]  /*0160*/  IMAD.MOV R9, RZ, RZ, -R10 ;  /* 0x000000ffff097224 */ /* 0x000fca00078e0a0a */
[----:B0-----:R-:W0:Y:S02]  /*0170*/  MUFU.RCP R4, R4 ;  /* 0x0000000400047308 */ /* 0x001e240000001000 */
[----:B0-----:R-:W-:-:S06]  /*0180*/  VIADD R2, R4, 0xffffffe ;  /* 0x0ffffffe04027836 */ /* 0x001fcc0000000000 */
[----:B------:R0:W1:Y:S02]  /*0190*/  F2I.FTZ.U32.TRUNC.NTZ R3, R2 ;  /* 0x0000000200037305 */ /* 0x000064000021f000 */
[----:B0-----:R-:W-:Y:S02]  /*01a0*/  IMAD.MOV.U32 R2, RZ, RZ, RZ ;  /* 0x000000ffff027224 */ /* 0x001fe400078e00ff */
[----:B-1----:R-:W-:-:S04]  /*01b0*/  IMAD.MOV R8, RZ, RZ, -R3 ;  /* 0x000000ffff087224 */ /* 0x002fc800078e0a03 */
[----:B------:R-:W-:Y:S02]  /*01c0*/  IMAD R5, R8, R7, RZ ;  /* 0x0000000708057224 */ /* 0x000fe400078e02ff */
[----:B------:R-:W-:Y:S02]  /*01d0*/  IMAD.U32 R8, RZ, RZ, UR9 ;  /* 0x00000009ff087e24 */ /* 0x000fe4000f8e00ff */
[----:B------:R-:W-:-:S03]  /*01e0*/  IMAD.HI.U32 R3, R3, R5, R2 ;  /* 0x0000000503037227 */ /* 0x000fc600078e0002 */
[----:B------:R-:W-:-:S03]  /*01f0*/  IABS R11, R8 ;  /* 0x00000008000b7213 */ /* 0x000fc60000000000 */
[----:B------:R-:W-:Y:S01]  /*0200*/  IMAD.HI.U32 R4, R3, R6, RZ ;  /* 0x0000000603047227 */ /* 0x000fe200078e00ff */
[----:B------:R-:W0:Y:S03]  /*0210*/  I2F.RP R5, R11 ;  /* 0x0000000b00057306 */ /* 0x000e260000209400 */
[----:B------:R-:W-:-:S05]  /*0220*/  IMAD R2, R4, R9, R6 ;  /* 0x0000000904027224 */ /* 0x000fca00078e0206 */
[----:B------:R-:W-:Y:S01]  /*0230*/  ISETP.GT.U32.AND P2, PT, R7, R2, PT ;  /* 0x000000020700720c */ /* 0x000fe20003f44070 */
[----:B0-----:R-:W0:-:S12]  /*0240*/  MUFU.RCP R5, R5 ;  /* 0x0000000500057308 */ /* 0x001e180000001000 */
[----:B------:R-:W-:Y:S02]  /*0250*/  @!P2 IMAD.IADD R2, R2, 0x1, -R7 ;  /* 0x000000010202a824 */ /* 0x000fe400078e0a07 */
[----:B------:R-:W-:Y:S01]  /*0260*/  @!P2 VIADD R4, R4, 0x1 ;  /* 0x000000010404a836 */ /* 0x000fe20000000000 */
[----:B------:R-:W-:Y:S02]  /*0270*/  ISETP.NE.AND P2, PT, RZ, UR4, PT ;  /* 0x00000004ff007c0c */ /* 0x000fe4000bf45270 */
[----:B------:R-:W-:Y:S02]  /*0280*/  ISETP.GE.U32.AND P0, PT, R2, R7, PT ;  /* 0x000000070200720c */ /* 0x000fe40003f06070 */
[----:B------:R-:W-:-:S04]  /*0290*/  LOP3.LUT R2, R0, UR4, RZ, 0x3c, !PT ;  /* 0x0000000400027c12 */ /* 0x000fc8000f8e3cff */
[----:B------:R-:W-:Y:S01]  /*02a0*/  ISETP.GE.AND P1, PT, R2, RZ, PT ;  /* 0x000000ff0200720c */ /* 0x000fe20003f26270 */
[----:B0-----:R-:W-:-:S04]  /*02b0*/  VIADD R2, R5, 0xffffffe ;  /* 0x0ffffffe05027836 */ /* 0x001fc80000000000 */
[----:B------:R0:W1:Y:S02]  /*02c0*/  F2I.FTZ.U32.TRUNC.NTZ R3, R2 ;  /* 0x0000000200037305 */ /* 0x000064000021f000 */
[----:B------:R-:W-:-:S06]  /*02d0*/  @P0 VIADD R4, R4, 0x1 ;  /* 0x0000000104040836 */ /* 0x000fcc0000000000 */
[----:B------:R-:W-:Y:S01]  /*02e0*/  @!P1 IMAD.MOV R4, RZ, RZ, -R4 ;  /* 0x000000ffff049224 */ /* 0x000fe200078e0a04 */
[----:B------:R-:W-:Y:S01]  /*02f0*/  @!P2 LOP3.LUT R4, RZ, UR4, RZ, 0x33, !PT ;  /* 0x00000004ff04ac12 */ /* 0x000fe2000f8e33ff */
[----:B0-----:R-:W-:-:S04]  /*0300*/  IMAD.MOV.U32 R2, RZ, RZ, RZ ;  /* 0x000000ffff027224 */ /* 0x001fc800078e00ff */
[----:B------:R-:W-:Y:S02]  /*0310*/  IMAD.MOV R5, RZ, RZ, -R4 ;  /* 0x000000ffff057224 */ /* 0x000fe400078e0a04 */
[----:B-1----:R-:W-:Y:S02]  /*0320*/  IMAD.MOV R6, RZ, RZ, -R3 ;  /* 0x000000ffff067224 */ /* 0x002fe400078e0a03 */
[----:B------:R-:W-:Y:S01]  /*0330*/  IMAD R7, R5, UR4, R0 ;  /* 0x0000000405077c24 */ /* 0x000fe2000f8e0200 */
[----:B------:R-:W2:Y:S01]  /*0340*/  LDCU UR4, c[0x0][0x408] ;  /* 0x00008100ff0477ac */ /* 0x000ea20008000800 */
[----:B------:R-:W-:-:S03]  /*0350*/  IMAD R5, R6, R11, RZ ;  /* 0x0000000b06057224 */ /* 0x000fc600078e02ff */
[----:B------:R-:W-:Y:S01]  /*0360*/  IABS R0, R7 ;  /* 0x0000000700007213 */ /* 0x000fe20000000000 */
[----:B------:R-:W-:-:S06]  /*0370*/  IMAD.HI.U32 R2, R3, R5, R2 ;  /* 0x0000000503027227 */ /* 0x000fcc00078e0002 */
[----:B------:R-:W-:-:S04]  /*0380*/  IMAD.HI.U32 R3, R2, R0, RZ ;  /* 0x0000000002037227 */ /* 0x000fc800078e00ff */
[----:B------:R-:W-:Y:S01]  /*0390*/  IMAD.MOV R2, RZ, RZ, -R3 ;  /* 0x000000ffff027224 */ /* 0x000fe200078e0a03 */
[----:B--2---:R-:W-:-:S03]  /*03a0*/  UISETP.NE.OR UP0, UPT, UR6, UR4, UP0 ;  /* 0x000000040600728c */ /* 0x004fc60008705670 */
[----:B------:R-:W-:Y:S01]  /*03b0*/  IMAD R0, R11, R2, R0 ;  /* 0x000000020b007224 */ /* 0x000fe200078e0200 */
[----:B---3--:R-:W-:-:S04]  /*03c0*/  UISETP.NE.OR UP0, UPT, UR7, UR9, UP0 ;  /* 0x000000090700728c */ /* 0x008fc80008705670 */
[----:B------:R-:W-:-:S13]  /*03d0*/  ISETP.GT.U32.AND P2, PT, R11, R0, PT ;  /* 0x000000000b00720c */ /* 0x000fda0003f44070 */
[----:B------:R-:W-:Y:S02]  /*03e0*/  @!P2 IMAD.IADD R0, R0, 0x1, -R11 ;  /* 0x000000010000a824 */ /* 0x000fe400078e0a0b */
[----:B------:R-:W-:Y:S01]  /*03f0*/  @!P2 VIADD R3, R3, 0x1 ;  /* 0x000000010303a836 */ /* 0x000fe20000000000 */
[----:B------:R-:W-:Y:S02]  /*0400*/  ISETP.NE.AND P2, PT, RZ, UR9, PT ;  /* 0x00000009ff007c0c */ /* 0x000fe4000bf45270 */
[----:B------:R-:W-:Y:S02]  /*0410*/  ISETP.GE.U32.AND P0, PT, R0, R11, PT ;  /* 0x0000000b0000720c */ /* 0x000fe40003f06070 */
[----:B------:R-:W-:-:S04]  /*0420*/  LOP3.LUT R0, R7, UR9, RZ, 0x3c, !PT ;  /* 0x0000000907007c12 */ /* 0x000fc8000f8e3cff */
[----:B------:R-:W-:-:S07]  /*0430*/  ISETP.GE.AND P1, PT, R0, RZ, PT ;  /* 0x000000ff0000720c */ /* 0x000fce0003f26270 */
[----:B------:R-:W-:-:S06]  /*0440*/  @P0 VIADD R3, R3, 0x1 ;  /* 0x0000000103030836 */ /* 0x000fcc0000000000 */
[----:B------:R-:W-:Y:S01]  /*0450*/  @!P1 IMAD.MOV R3, RZ, RZ, -R3 ;  /* 0x000000ffff039224 */ /* 0x000fe200078e0a03 */
[----:B------:R-:W-:-:S05]  /*0460*/  @!P2 LOP3.LUT R3, RZ, UR9, RZ, 0x33, !PT ;  /* 0x00000009ff03ac12 */ /* 0x000fca000f8e33ff */
[----:B------:R-:W-:-:S04]  /*0470*/  IMAD.MOV R0, RZ, RZ, -R3 ;  /* 0x000000ffff007224 */ /* 0x000fc800078e0a03 */
[----:B------:R-:W-:Y:S01]  /*0480*/  IMAD R9, R0, UR9, R7 ;  /* 0x0000000900097c24 */ /* 0x000fe2000f8e0207 */
[----:B----4-:R-:W-:Y:S06]  /*0490*/  BRA.U UP0, `(.L_x_0) ;  /* 0x0000001100247547 */ /* 0x010fec000b800000 */
[----:B------:R-:W0:Y:S02]  /*04a0*/  LDC R0, c[0x0][0x3a0] ;  /* 0x0000e800ff007b82 */ /* 0x000e240000000800 */
[----:B0-----:R-:W-:-:S13]  /*04b0*/  ISETP.GE.AND P0, PT, R0, 0x1, PT ;  /* 0x000000010000780c */ /* 0x001fda0003f06270 */
[----:B------:R-:W-:Y:S05]  /*04c0*/  @!P0 EXIT ;  /* 0x000000000000894d */ /* 0x000fea0003800000 */
[----:B------:R-:W0:Y:S01]  /*04d0*/  LDCU UR8, c[0x0][0x3a8] ;  /* 0x00007500ff0877ac */ /* 0x000e220008000800 */
[----:B------:R-:W-:Y:S01]  /*04e0*/  SHF.R.S32.HI R0, RZ, 0x1f, R9 ;  /* 0x0000001fff007819 */ /* 0x000fe20000011409 */
[----:B------:R-:W1:Y:S01]  /*04f0*/  LDCU.64 UR4, c[0x0][0x440] ;  /* 0x00008800ff0477ac */ /* 0x000e620008000a00 */
[----:B------:R-:W2:Y:S01]  /*0500*/  LDCU.128 UR24, c[0x0][0x3e0] ;  /* 0x00007c00ff1877ac */ /* 0x000ea20008000c00 */
[----:B------:R-:W3:Y:S01]  /*0510*/  LDCU.128 UR20, c[0x0][0x430] ;  /* 0x00008600ff1477ac */ /* 0x000ee20008000c00 */
[----:B0-----:R-:W-:Y:S01]  /*0520*/  UISETP.GE.AND UP0, UPT, UR8, 0x1, UPT ;  /* 0x000000010800788c */ /* 0x001fe2000bf06270 */
[----:B-1----:R-:W-:-:S05]  /*0530*/  IMAD R2, R0, UR4, RZ ;  /* 0x0000000400027c24 */ /* 0x002fca000f8e02ff */
[----:B------:R-:W-:Y:S01]  /*0540*/  PLOP3.LUT P0, PT, PT, PT, UP0, 0x80, 0x8 ;  /* 0x000000000008781c */ /* 0x000fe20003f0f008 */
[----:B------:R-:W-:-:S04]  /*0550*/  IMAD.WIDE.U32 R6, R9, UR4, RZ ;  /* 0x0000000409067c25 */ /* 0x000fc8000f8e00ff */
[----:B--2---:R-:W-:Y:S02]  /*0560*/  IMAD R0, R0, UR26, RZ ;  /* 0x0000001a00007c24 */ /* 0x004fe4000f8e02ff */
[C---:B------:R-:W-:Y:S02]  /*0570*/  IMAD R5, R9.reuse, UR5, R2 ;  /* 0x0000000509057c24 */ /* 0x040fe4000f8e0202 */
[----:B------:R-:W-:-:S04]  /*0580*/  IMAD R11, R9, UR27, R0 ;  /* 0x0000001b090b7c24 */ /* 0x000fc8000f8e0200 */
[----:B---3--:R-:W-:Y:S05]  /*0590*/  @!P0 EXIT ;  /* 0x000000000000894d */ /* 0x008fea0003800000 */
[----:B------:R-:W0:Y:S01]  /*05a0*/  LDCU.64 UR4, c[0x0][0x3d8] ;  /* 0x00007b00ff0477ac */ /* 0x000e220008000a00 */
[----:B------:R-:W-:Y:S01]  /*05b0*/  SHF.R.S32.HI R0, RZ, 0x1f, R3 ;  /* 0x0000001fff007819 */ /* 0x000fe20000011403 */
[----:B------:R-:W-:Y:S01]  /*05c0*/  IMAD.WIDE.U32 R8, R9, UR26, RZ ;  /* 0x0000001a09087c25 */ /* 0x000fe2000f8e00ff */
[----:B------:R-:W1:Y:S03]  /*05d0*/  LDCU.64 UR6, c[0x0][0x428] ;  /* 0x00008500ff0677ac */ /* 0x000e660008000a00 */
[C---:B------:R-:W-:Y:S02]  /*05e0*/  IMAD R2, R0.reuse, UR22, RZ ;  /* 0x0000001600027c24 */ /* 0x040fe4000f8e02ff */
[----:B------:R-:W-:Y:S01]  /*05f0*/  IMAD.IADD R7, R7, 0x1, R5 ;  /* 0x0000000107077824 */ /* 0x000fe200078e0205 */
[----:B------:R-:W2:Y:S01]  /*0600*/  LDCU.64 UR12, c[0x0][0x3d0] ;  /* 0x00007a00ff0c77ac */ /* 0x000ea20008000a00 */
[----:B------:R-:W-:-:S02]  /*0610*/  IMAD R0, R0, UR24, RZ ;  /* 0x0000001800007c24 */ /* 0x000fc4000f8e02ff */
[----:B------:R-:W-:Y:S01]  /*0620*/  IMAD.IADD R9, R9, 0x1, R11 ;  /* 0x0000000109097824 */ /* 0x000fe200078e020b */
[----:B------:R-:W-:Y:S01]  /*0630*/  ULOP3.LUT UR9, UR8, 0x7ffffff8, URZ, 0xc0, !UPT ;  /* 0x7ffffff808097892 */ /* 0x000fe2000f8ec0ff */
[C---:B------:R-:W-:Y:S01]  /*0640*/  IMAD R5, R3.reuse, UR23, R2 ;  /* 0x0000001703057c24 */ /* 0x040fe2000f8e0202 */
[----:B------:R-:W-:Y:S01]  /*0650*/  ULOP3.LUT UR18, UR8, 0x7, URZ, 0xc0, !UPT ;  /* 0x0000000708127892 */ /* 0x000fe2000f8ec0ff */
[C---:B------:R-:W-:Y:S01]  /*0660*/  IMAD R11, R3.reuse, UR25, R0 ;  /* 0x00000019030b7c24 */ /* 0x040fe2000f8e0200 */
[----:B------:R-:W-:Y:S01]  /*0670*/  SHF.R.S32.HI R0, RZ, 0x1f, R4 ;  /* 0x0000001fff007819 */ /* 0x000fe20000011404 */
[C---:B------:R-:W-:Y:S01]  /*0680*/  IMAD.WIDE.U32 R6, R3.reuse, UR22, R6 ;  /* 0x0000001603067c25 */ /* 0x040fe2000f8e0006 */
[----:B------:R-:W-:Y:S02]  /*0690*/  ULOP3.LUT UR8, UR8, 0x3, URZ, 0xc0, !UPT ;  /* 0x0000000308087892 */ /* 0x000fe4000f8ec0ff */
[----:B------:R-:W-:Y:S01]  /*06a0*/  UIADD3 UR14, UPT, UPT, URZ, -UR9, URZ ;  /* 0x80000009ff0e7290 */ /* 0x000fe2000fffe0ff */
[----:B------:R-:W-:Y:S01]  /*06b0*/  IMAD.WIDE.U32 R2, R3, UR24, R8 ;  /* 0x0000001803027c25 */ /* 0x000fe2000f8e0008 */
[----:B-1----:R-:W-:-:S02]  /*06c0*/  USHF.L.U64.HI UR23, UR6, 0x4, UR7 ;  /* 0x0000000406177899 */ /* 0x002fc40008010207 */
[----:B------:R-:W-:Y:S01]  /*06d0*/  USHF.L.U64.HI UR11, UR6, 0x1, UR7 ;  /* 0x00000001060b7899 */ /* 0x000fe20008010207 */
[----:B------:R-:W-:Y:S01]  /*06e0*/  IMAD.IADD R9, R3, 0x1, R11 ;  /* 0x0000000103097824 */ /* 0x000fe200078e020b */
[----:B--2---:R-:W-:Y:S01]  /*06f0*/  USHF.L.U64.HI UR24, UR12, 0x4, UR13 ;  /* 0x000000040c187899 */ /* 0x004fe2000801020d */
[----:B------:R-:W-:Y:S01]  /*0700*/  IMAD.IADD R7, R7, 0x1, R5 ;  /* 0x0000000107077824 */ /* 0x000fe200078e0205 */
[----:B------:R-:W-:Y:S01]  /*0710*/  USHF.L.U64.HI UR10, UR12, 0x1, UR13 ;  /* 0x000000010c0a7899 */ /* 0x000fe2000801020d */
[C---:B------:R-:W-:Y:S01]  /*0720*/  IMAD R3, R0.reuse, UR20, RZ ;  /* 0x0000001400037c24 */ /* 0x040fe2000f8e02ff */
[----:B------:R-:W-:Y:S01]  /*0730*/  USHF.L.U32 UR22, UR6, 0x1, URZ ;  /* 0x0000000106167899 */ /* 0x000fe200080006ff */
[----:B0-----:R-:W-:Y:S02]  /*0740*/  IMAD R5, R0, UR4, RZ ;  /* 0x0000000400057c24 */ /* 0x001fe4000f8e02ff */
[----:B------:R-:W-:Y:S02]  /*0750*/  IMAD.MOV.U32 R8, RZ, RZ, R2 ;  /* 0x000000ffff087224 */ /* 0x000fe400078e0002 */
[C---:B------:R-:W-:Y:S01]  /*0760*/  IMAD R11, R4.reuse, UR21, R3 ;  /* 0x00000015040b7c24 */ /* 0x040fe2000f8e0203 */
[----:B------:R-:W-:Y:S01]  /*0770*/  USHF.L.U32 UR21, UR12, 0x1, URZ ;  /* 0x000000010c157899 */ /* 0x000fe200080006ff */
[----:B------:R-:W-:-:S04]  /*0780*/  IMAD.WIDE.U32 R2, R4, UR20, R6 ;  /* 0x0000001404027c25 */ /* 0x000fc8000f8e0006 */
[C---:B------:R-:W-:Y:S02]  /*0790*/  IMAD R13, R4.reuse, UR5, R5 ;  /* 0x00000005040d7c24 */ /* 0x040fe4000f8e0205 */
[----:B------:R-:W-:Y:S01]  /*07a0*/  IMAD.WIDE.U32 R4, R4, UR4, R8 ;  /* 0x0000000404047c25 */ /* 0x000fe2000f8e0008 */
[----:B------:R-:W-:-:S03]  /*07b0*/  UMOV UR4, URZ ;  /* 0x000000ff00047c82 */ /* 0x000fc60008000000 */
[----:B------:R-:W-:Y:S02]  /*07c0*/  IMAD.IADD R11, R3, 0x1, R11 ;  /* 0x00000001030b7824 */ /* 0x000fe400078e020b */
[----:B------:R-:W-:-:S07]  /*07d0*/  IMAD.IADD R13, R5, 0x1, R13 ;  /* 0x00000001050d7824 */ /* 0x000fce00078e020d */
.L_x_6:
[----:B0-----:R-:W0:Y:S01]  /*07e0*/  LDCU UR15, c[0x0][0x3a8] ;  /* 0x00007500ff0f77ac */ /* 0x001e220008000800 */
[----:B-1-3--:R-:W1:Y:S01]  /*07f0*/  LDC.64 R14, c[0x0][0x420] ;  /* 0x00010800ff0e7b82 */ /* 0x00ae620000000a00 */
[----:B------:R-:W-:Y:S02]  /*0800*/  IMAD.MOV.U32 R10, RZ, RZ, R2 ;  /* 0x000000ffff0a7224 */ /* 0x000fe400078e0002 */
[----:B------:R-:W-:Y:S01]  /*0810*/  IMAD.MOV.U32 R12, RZ, RZ, R4 ;  /* 0x000000ffff0c7224 */ /* 0x000fe200078e0004 */
[----:B------:R-:W-:-:S04]  /*0820*/  UMOV UR5, URZ ;  /* 0x000000ff00057c82 */ /* 0x000fc80008000000 */
[----:B--2---:R-:W2:Y:S01]  /*0830*/  LDC.64 R16, c[0x0][0x3c8] ;  /* 0x0000f200ff107b82 */ /* 0x004ea20000000a00 */
[----:B0-----:R-:W-:Y:S01]  /*0840*/  UISETP.GE.U32.AND UP0, UPT, UR15, 0x8, UPT ;  /* 0x000000080f00788c */ /* 0x001fe2000bf06070 */
[----:B-1----:R-:W-:-:S04]  /*0850*/  IMAD.WIDE.U32 R6, R14, UR4, R10 ;  /* 0x000000040e067c25 */ /* 0x002fc8000f8e000a */
[----:B------:R-:W-:Y:S02]  /*0860*/  IMAD R15, R15, UR4, R7 ;  /* 0x000000040f0f7c24 */ /* 0x000fe4000f8e0207 */
[----:B--2---:R-:W-:-:S04]  /*0870*/  IMAD.WIDE.U32 R8, R16, UR4, R12 ;  /* 0x0000000410087c25 */ /* 0x004fc8000f8e000c */
[----:B------:R-:W-:Y:S01]  /*0880*/  IMAD R17, R17, UR4, R9 ;  /* 0x0000000411117c24 */ /* 0x000fe2000f8e0209 */
[----:B------:R-:W-:Y:S06]  /*0890*/  BRA.U !UP0, `(.L_x_1) ;  /* 0x0000000108f87547 */ /* 0x000fec000b800000 */
[----:B------:R-:W0:Y:S01]  /*08a0*/  LDCU.64 UR26, c[0x0][0x398] ;  /* 0x00007300ff1a77ac */ /* 0x000e220008000a00 */
[----:B------:R-:W1:Y:S01]  /*08b0*/  LDCU.64 UR28, c[0x0][0x3f0] ;  /* 0x00007e00ff1c77ac */ /* 0x000e620008000a00 */
[----:B------:R-:W-:Y:S01]  /*08c0*/  UMOV UR5, UR14 ;  /* 0x0000000e00057c82 */ /* 0x000fe20008000000 */
[----:B0-----:R-:W-:Y:S02]  /*08d0*/  LEA R18, P0, R8, UR26, 0x1 ;  /* 0x0000001a08127c11 */ /* 0x001fe4000f8008ff */
[----:B-1----:R-:W-:Y:S02]  /*08e0*/  LEA R0, P1, R6, UR28, 0x1 ;  /* 0x0000001c06007c11 */ /* 0x002fe4000f8208ff */
[----:B------:R-:W-:Y:S02]  /*08f0*/  LEA.HI.X R19, R8, UR27, R17, 0x1, P0 ;  /* 0x0000001b08137c11 */ /* 0x000fe400080f0c11 */
[----:B------:R-:W-:-:S09]  /*0900*/  LEA.HI.X R21, R6, UR29, R15, 0x1, P1 ;  /* 0x0000001d06157c11 */ /* 0x000fd200088f0c0f */
.L_x_2:
[----:B------:R-:W-:-:S05]  /*0910*/  IMAD.MOV.U32 R20, RZ, RZ, R0 ;  /* 0x000000ffff147224 */ /* 0x000fca00078e0000 */
[----:B-1----:R-:W2:Y:S01]  /*0920*/  LDG.E.U16 R33, desc[UR16][R20.64] ;  /* 0x0000001014217981 */ /* 0x002ea2000c1e1500 */
[----:B------:R-:W-:-:S04]  /*0930*/  IADD3 R22, P0, PT, R0, UR22, RZ ;  /* 0x0000001600167c10 */ /* 0x000fc8000ff1e0ff */
[----:B------:R-:W-:Y:S02]  /*0940*/  IADD3.X R23, PT, PT, R21, UR11, RZ, P0, !PT ;  /* 0x0000000b15177c10 */ /* 0x000fe400087fe4ff */
[----:B------:R-:W-:Y:S01]  /*0950*/  IADD3 R24, P0, PT, R18, UR21, RZ ;  /* 0x0000001512187c10 */ /* 0x000fe2000ff1e0ff */
[----:B--2---:R0:W-:Y:S04]  /*0960*/  STG.E.U16 desc[UR16][R18.64], R33 ;  /* 0x0000002112007986 */ /* 0x0041e8000c101510 */
[----:B------:R-:W2:Y:S01]  /*0970*/  LDG.E.U16 R35, desc[UR16][R22.64] ;  /* 0x0000001016237981 */ /* 0x000ea2000c1e1500 */
[----:B------:R-:W-:Y:S02]  /*0980*/  IADD3 R26, P1, PT, R22, UR22, RZ ;  /* 0x00000016161a7c10 */ /* 0x000fe4000ff3e0ff */
[----:B------:R-:W-:-:S02]  /*0990*/  IADD3.X R25, PT, PT, R19, UR10, RZ, P0, !PT ;  /* 0x0000000a13197c10 */ /* 0x000fc400087fe4ff */
        /* <DEDUP_REMOVED lines=9> */
[----:B------:R-:W3:Y:S01]  /*0a30*/  LDG.E.U16 R10, desc[UR16][R30.64] ;  /* 0x000000101e0a7981 */ /* 0x000ee2000c1e1500 */
[----:B------:R-:W-:Y:S02]  /*0a40*/  IADD3 R32, P1, PT, R30, UR22, RZ ;  /* 0x000000161e207c10 */ /* 0x000fe4000ff3e0ff */
[----:B------:R-:W-:-:S02]  /*0a50*/  IADD3.X R23, PT, PT, R29, UR10, RZ, P0, !PT ;  /* 0x0000000a1d177c10 */ /* 0x000fc400087fe4ff */
[----:B0-----:R-:W-:Y:S02]  /*0a60*/  IADD3.X R33, PT, PT, R31, UR11, RZ, P1, !PT ;  /* 0x0000000b1f217c10 */ /* 0x001fe40008ffe4ff */
[----:B-1----:R-:W-:Y:S01]  /*0a70*/  IADD3 R24, P0, PT, R22, UR21, RZ ;  /* 0x0000001516187c10 */ /* 0x002fe2000ff1e0ff */
[----:B---3--:R0:W-:Y:S04]  /*0a80*/  STG.E.U16 desc[UR16][R22.64], R10 ;  /* 0x0000000a16007986 */ /* 0x0081e8000c101510 */
[----:B------:R-:W3:Y:S01]  /*0a90*/  LDG.E.U16 R35, desc[UR16][R32.64] ;  /* 0x0000001020237981 */ /* 0x000ee2000c1e1500 */
[----:B------:R-:W-:Y:S02]  /*0aa0*/  IADD3 R26, P1, PT, R32, UR22, RZ ;  /* 0x00000016201a7c10 */ /* 0x000fe4000ff3e0ff */
[----:B------:R-:W-:-:S02]  /*0ab0*/  IADD3.X R25, PT, PT, R23, UR10, RZ, P0, !PT ;  /* 0x0000000a17197c10 */ /* 0x000fc400087fe4ff */
[----:B------:R-:W-:Y:S02]  /*0ac0*/  IADD3.X R27, PT, PT, R33, UR11, RZ, P1, !PT ;  /* 0x0000000b211b7c10 */ /* 0x000fe40008ffe4ff */
[----:B--2---:R-:W-:Y:S01]  /*0ad0*/  IADD3 R28, P0, PT, R24, UR21, RZ ;  /* 0x00000015181c7c10 */ /* 0x004fe2000ff1e0ff */
[----:B---3--:R1:W-:Y:S04]  /*0ae0*/  STG.E.U16 desc[UR16][R24.64], R35 ;  /* 0x0000002318007986 */ /* 0x0083e8000c101510 */
[----:B------:R-:W2:Y:S01]  /*0af0*/  LDG.E.U16 R37, desc[UR16][R26.64] ;  /* 0x000000101a257981 */ /* 0x000ea2000c1e1500 */
[----:B------:R-:W-:Y:S02]  /*0b00*/  IADD3 R30, P1, PT, R26, UR22, RZ ;  /* 0x000000161a1e7c10 */ /* 0x000fe4000ff3e0ff */
[----:B------:R-:W-:-:S02]  /*0b10*/  IADD3.X R29, PT, PT, R25, UR10, RZ, P0, !PT ;  /* 0x0000000a191d7c10 */ /* 0x000fc400087fe4ff */
[----:B------:R-:W-:Y:S02]  /*0b20*/  IADD3.X R31, PT, PT, R27, UR11, RZ, P1, !PT ;  /* 0x0000000b1b1f7c10 */ /* 0x000fe40008ffe4ff */
[----:B0-----:R-:W-:Y:S01]  /*0b30*/  IADD3 R22, P0, PT, R28, UR21, RZ ;  /* 0x000000151c167c10 */ /* 0x001fe2000ff1e0ff */
[----:B--2---:R0:W-:Y:S04]  /*0b40*/  STG.E.U16 desc[UR16][R28.64], R37 ;  /* 0x000000251c007986 */ /* 0x0041e8000c101510 */
[----:B------:R-:W2:Y:S01]  /*0b50*/  LDG.E.U16 R10, desc[UR16][R30.64] ;  /* 0x000000101e0a7981 */ /* 0x000ea2000c1e1500 */
[----:B------:R-:W-:Y:S02]  /*0b60*/  IADD3 R32, P1, PT, R30, UR22, RZ ;  /* 0x000000161e207c10 */ /* 0x000fe4000ff3e0ff */
[----:B------:R-:W-:-:S02]  /*0b70*/  IADD3.X R23, PT, PT, R29, UR10, RZ, P0, !PT ;  /* 0x0000000a1d177c10 */ /* 0x000fc400087fe4ff */
[----:B------:R-:W-:Y:S02]  /*0b80*/  IADD3.X R33, PT, PT, R31, UR11, RZ, P1, !PT ;  /* 0x0000000b1f217c10 */ /* 0x000fe40008ffe4ff */
[----:B-1----:R-:W-:Y:S01]  /*0b90*/  IADD3 R24, P0, PT, R22, UR21, RZ ;  /* 0x0000001516187c10 */ /* 0x002fe2000ff1e0ff */
[----:B--2---:R1:W-:Y:S04]  /*0ba0*/  STG.E.U16 desc[UR16][R22.64], R10 ;  /* 0x0000000a16007986 */ /* 0x0043e8000c101510 */
[----:B------:R-:W2:Y:S01]  /*0bb0*/  LDG.E.U16 R33, desc[UR16][R32.64] ;  /* 0x0000001020217981 */ /* 0x000ea2000c1e1500 */
[----:B------:R-:W-:Y:S01]  /*0bc0*/  IADD3.X R25, PT, PT, R23, UR10, RZ, P0, !PT ;  /* 0x0000000a17197c10 */ /* 0x000fe200087fe4ff */
[----:B------:R-:W-:Y:S01]  /*0bd0*/  UIADD3 UR5, UPT, UPT, UR5, 0x8, URZ ;  /* 0x0000000805057890 */ /* 0x000fe2000fffe0ff */
[----:B------:R-:W-:-:S02]  /*0be0*/  IMAD.U32 R27, RZ, RZ, UR12 ;  /* 0x0000000cff1b7e24 */ /* 0x000fc4000f8e00ff */
[----:B0-----:R-:W-:Y:S01]  /*0bf0*/  IMAD.U32 R29, RZ, RZ, UR6 ;  /* 0x00000006ff1d7e24 */ /* 0x001fe2000f8e00ff */
[----:B------:R-:W-:Y:S02]  /*0c00*/  UISETP.NE.AND UP0, UPT, UR5, URZ, UPT ;  /* 0x000000ff0500728c */ /* 0x000fe4000bf05270 */
[----:B------:R-:W-:Y:S02]  /*0c10*/  LEA R18, P0, R27, R18, 0x4 ;  /* 0x000000121b127211 */ /* 0x000fe400078020ff */
[----:B------:R-:W-:Y:S02]  /*0c20*/  LEA R0, P1, R29, R0, 0x4 ;  /* 0x000000001d007211 */ /* 0x000fe400078220ff */
[----:B------:R-:W-:Y:S02]  /*0c30*/  IADD3.X R19, PT, PT, R19, UR24, RZ, P0, !PT ;  /* 0x0000001813137c10 */ /* 0x000fe400087fe4ff */
[----:B------:R-:W-:Y:S01]  /*0c40*/  IADD3.X R21, PT, PT, R21, UR23, RZ, P1, !PT ;  /* 0x0000001715157c10 */ /* 0x000fe20008ffe4ff */
[----:B--2---:R1:W-:Y:S01]  /*0c50*/  STG.E.U16 desc[UR16][R24.64], R33 ;  /* 0x0000002118007986 */ /* 0x0043e2000c101510 */
[----:B------:R-:W-:Y:S07]  /*0c60*/  BRA.U UP0, `(.L_x_2) ;  /* 0xfffffffd00287547 */ /* 0x000fee000b83ffff */
[----:B------:R-:W-:-:S05]  /*0c70*/  UMOV UR5, UR9 ;  /* 0x0000000900057c82 */ /* 0x000fca0008000000 */
.L_x_1:
[----:B------:R-:W-:-:S09]  /*0c80*/  UISETP.NE.AND UP0, UPT, UR18, URZ, UPT ;  /* 0x000000ff1200728c */ /* 0x000fd2000bf05270 */
[----:B------:R-:W-:Y:S05]  /*0c90*/  BRA.U !UP0, `(.L_x_3) ;  /* 0x0000000908107547 */ /* 0x000fea000b800000 */
[----:B------:R-:W-:Y:S02]  /*0ca0*/  UIADD3 UR7, UPT, UPT, UR18, -0x1, URZ ;  /* 0xffffffff12077890 */ /* 0x000fe4000fffe0ff */
[----:B------:R-:W-:Y:S02]  /*0cb0*/  UISETP.NE.AND UP1, UPT, UR8, URZ, UPT ;  /* 0x000000ff0800728c */ /* 0x000fe4000bf25270 */
[----:B------:R-:W-:-:S09]  /*0cc0*/  UISETP.GE.U32.AND UP0, UPT, UR7, 0x3, UPT ;  /* 0x000000030700788c */ /* 0x000fd2000bf06070 */
[----:B------:R-:W-:Y:S05]  /*0cd0*/  BRA.U !UP0, `(.L_x_4) ;  /* 0x0000000508087547 */ /* 0x000fea000b800000 */
[----:B------:R-:W0:Y:S01]  /*0ce0*/  LDCU.64 UR6, c[0x0][0x428] ;  /* 0x00008500ff0677ac */ /* 0x000e220008000a00 */
[----:B------:R-:W-:Y:S02]  /*0cf0*/  IMAD.U32 R19, RZ, RZ, UR5 ;  /* 0x00000005ff137e24 */ /* 0x000fe4000f8e00ff */
[----:B------:R-:W-:Y:S01]  /*0d00*/  IMAD.MOV.U32 R14, RZ, RZ, R6 ;  /* 0x000000ffff0e7224 */ /* 0x000fe200078e0006 */
[----:B------:R-:W1:Y:S01]  /*0d10*/  LDCU.64 UR26, c[0x0][0x3f0] ;  /* 0x00007e00ff1a77ac */ /* 0x000e620008000a00 */
[----:B------:R-:W-:Y:S01]  /*0d20*/  IMAD.U32 R21, RZ, RZ, UR5 ;  /* 0x00000005ff157e24 */ /* 0x000fe2000f8e00ff */
[----:B------:R-:W2:Y:S01]  /*0d30*/  LDCU.64 UR12, c[0x0][0x3d0] ;  /* 0x00007a00ff0c77ac */ /* 0x000ea20008000a00 */
[----:B------:R-:W3:Y:S01]  /*0d40*/  LDCU.64 UR28, c[0x0][0x398] ;  /* 0x00007300ff1c77ac */ /* 0x000ee20008000a00 */
[----:B0-----:R-:W-:-:S04]  /*0d50*/  IMAD.WIDE.U32 R18, R19, UR6, R14 ;  /* 0x0000000613127c25 */ /* 0x001fc8000f8e000e */
[----:B------:R-:W-:Y:S01]  /*0d60*/  IMAD R19, R21, UR7, R19 ;  /* 0x0000000715137c24 */ /* 0x000fe2000f8e0213 */
[----:B-1----:R-:W-:-:S04]  /*0d70*/  LEA R22, P0, R18, UR26, 0x1 ;  /* 0x0000001a12167c11 */ /* 0x002fc8000f8008ff */
[----:B------:R-:W-:-:S05]  /*0d80*/  LEA.HI.X R23, R18, UR27, R19, 0x1, P0 ;  /* 0x0000001b12177c11 */ /* 0x000fca00080f0c13 */
[----:B------:R3:W4:Y:S01]  /*0d90*/  LDG.E.U16 R27, desc[UR16][R22.64] ;  /* 0x00000010161b7981 */ /* 0x000722000c1e1500 */
[----:B------:R-:W-:Y:S02]  /*0da0*/  UIADD3 UR19, UPT, UPT, UR5, 0x1, URZ ;  /* 0x0000000105137890 */ /* 0x000fe4000fffe0ff */
[----:B------:R-:W-:Y:S02]  /*0db0*/  IMAD.U32 R19, RZ, RZ, UR5 ;  /* 0x00000005ff137e24 */ /* 0x000fe4000f8e00ff */
[----:B------:R-:W-:Y:S02]  /*0dc0*/  IMAD.MOV.U32 R16, RZ, RZ, R8 ;  /* 0x000000ffff107224 */ /* 0x000fe400078e0008 */
[----:B------:R-:W-:Y:S02]  /*0dd0*/  IMAD.U32 R25, RZ, RZ, UR5 ;  /* 0x00000005ff197e24 */ /* 0x000fe4000f8e00ff */
[----:B------:R-:W-:Y:S02]  /*0de0*/  IMAD.U32 R21, RZ, RZ, UR19 ;  /* 0x00000013ff157e24 */ /* 0x000fe4000f8e00ff */
[----:B--2---:R-:W-:-:S04]  /*0df0*/  IMAD.WIDE.U32 R18, R19, UR12, R16 ;  /* 0x0000000c13127c25 */ /* 0x004fc8000f8e0010 */
[----:B------:R-:W-:Y:S01]  /*0e00*/  IMAD.U32 R29, RZ, RZ, UR19 ;  /* 0x00000013ff1d7e24 */ /* 0x000fe2000f8e00ff */
[----:B---3--:R-:W-:Y:S01]  /*0e10*/  LEA R22, P0, R18, UR28, 0x1 ;  /* 0x0000001c12167c11 */ /* 0x008fe2000f8008ff */
[----:B------:R-:W-:-:S04]  /*0e20*/  IMAD.WIDE.U32 R20, R21, UR6, R14 ;  /* 0x0000000615147c25 */ /* 0x000fc8000f8e000e */
[----:B------:R-:W-:Y:S01]  /*0e30*/  IMAD R23, R25, UR13, R19 ;  /* 0x0000000d19177c24 */ /* 0x000fe2000f8e0213 */
[----:B------:R-:W-:Y:S01]  /*0e40*/  LEA R24, P1, R20, UR26, 0x1 ;  /* 0x0000001a14187c11 */ /* 0x000fe2000f8208ff */
[----:B------:R-:W-:-:S03]  /*0e50*/  IMAD R19, R29, UR7, R21 ;  /* 0x000000071d137c24 */ /* 0x000fc6000f8e0215 */
[----:B------:R-:W-:Y:S02]  /*0e60*/  LEA.HI.X R23, R18, UR29, R23, 0x1, P0 ;  /* 0x0000001d12177c11 */ /* 0x000fe400080f0c17 */
[----:B------:R-:W-:-:S03]  /*0e70*/  LEA.HI.X R25, R20, UR27, R19, 0x1, P1 ;  /* 0x0000001b14197c11 */ /* 0x000fc600088f0c13 */
[----:B----4-:R0:W-:Y:S04]  /*0e80*/  STG.E.U16 desc[UR16][R22.64], R27 ;  /* 0x0000001b16007986 */ /* 0x0101e8000c101510 */
[----:B------:R1:W2:Y:S01]  /*0e90*/  LDG.E.U16 R29, desc[UR16][R24.64] ;  /* 0x00000010181d7981 */ /* 0x0002a2000c1e1500 */
[----:B------:R-:W-:Y:S01]  /*0ea0*/  UIADD3 UR20, UPT, UPT, UR5, 0x2, URZ ;  /* 0x0000000205147890 */ /* 0x000fe2000fffe0ff */
[----:B------:R-:W-:Y:S02]  /*0eb0*/  IMAD.U32 R19, RZ, RZ, UR19 ;  /* 0x00000013ff137e24 */ /* 0x000fe4000f8e00ff */
[----:B------:R-:W-:Y:S02]  /*0ec0*/  IMAD.U32 R31, RZ, RZ, UR19 ;  /* 0x00000013ff1f7e24 */ /* 0x000fe4000f8e00ff */
[----:B------:R-:W-:-:S04]  /*0ed0*/  IMAD.WIDE.U32 R18, R19, UR12, R16 ;  /* 0x0000000c13127c25 */ /* 0x000fc8000f8e0010 */
[----:B------:R-:W-:Y:S01]  /*0ee0*/  IMAD.U32 R21, RZ, RZ, UR20 ;  /* 0x00000014ff157e24 */ /* 0x000fe2000f8e00ff */
[----:B0-----:R-:W-:Y:S01]  /*0ef0*/  LEA R22, P0, R18, UR28, 0x1 ;  /* 0x0000001c12167c11 */ /* 0x001fe2000f8008ff */
[----:B------:R-:W-:Y:S02]  /*0f00*/  IMAD.U32 R33, RZ, RZ, UR20 ;  /* 0x00000014ff217e24 */ /* 0x000fe4000f8e00ff */
[----:B------:R-:W-:-:S04]  /*0f10*/  IMAD.WIDE.U32 R20, R21, UR6, R14 ;  /* 0x0000000615147c25 */ /* 0x000fc8000f8e000e */
[----:B------:R-:W-:Y:S01]  /*0f20*/  IMAD R31, R31, UR13, R19 ;  /* 0x0000000d1f1f7c24 */ /* 0x000fe2000f8e0213 */
[----:B-1----:R-:W-:Y:S01]  /*0f30*/  LEA R24, P1, R20, UR26, 0x1 ;  /* 0x0000001a14187c11 */ /* 0x002fe2000f8208ff */
[----:B------:R-:W-:-:S03]  /*0f40*/  IMAD R19, R33, UR7, R21 ;  /* 0x0000000721137c24 */ /* 0x000fc6000f8e0215 */
[----:B------:R-:W-:Y:S02]  /*0f50*/  LEA.HI.X R23, R18, UR29, R31, 0x1, P0 ;  /* 0x0000001d12177c11 */ /* 0x000fe400080f0c1f */
[----:B------:R-:W-:-:S03]  /*0f60*/  LEA.HI.X R25, R20, UR27, R19, 0x1, P1 ;  /* 0x0000001b14197c11 */ /* 0x000fc600088f0c13 */
[----:B--2---:R0:W-:Y:S04]  /*0f70*/  STG.E.U16 desc[UR16][R22.64], R29 ;  /* 0x0000001d16007986 */ /* 0x0041e8000c101510 */
[----:B------:R-:W2:Y:S01]  /*0f80*/  LDG.E.U16 R31, desc[UR16][R24.64] ;  /* 0x00000010181f7981 */ /* 0x000ea2000c1e1500 */
[----:B------:R-:W-:Y:S01]  /*0f90*/  UIADD3 UR19, UPT, UPT, UR5, 0x3, URZ ;  /* 0x0000000305137890 */ /* 0x000fe2000fffe0ff */
[----:B------:R-:W-:Y:S02]  /*0fa0*/  IMAD.U32 R19, RZ, RZ, UR20 ;  /* 0x00000014ff137e24 */ /* 0x000fe4000f8e00ff */
[----:B------:R-:W-:Y:S02]  /*0fb0*/  IMAD.U32 R21, RZ, RZ, UR20 ;  /* 0x00000014ff157e24 */ /* 0x000fe4000f8e00ff */
[----:B------:R-:W-:-:S04]  /*0fc0*/  IMAD.WIDE.U32 R18, R19, UR12, R16 ;  /* 0x0000000c13127c25 */ /* 0x000fc8000f8e0010 */
[----:B------:R-:W-:Y:S01]  /*0fd0*/  IMAD.U32 R27, RZ, RZ, UR19 ;  /* 0x00000013ff1b7e24 */ /* 0x000fe2000f8e00ff */
[----:B------:R-:W-:Y:S01]  /*0fe0*/  LEA R20, P0, R18, UR28, 0x1 ;  /* 0x0000001c12147c11 */ /* 0x000fe2000f8008ff */
[----:B------:R-:W-:Y:S02]  /*0ff0*/  IMAD.U32 R33, RZ, RZ, UR19 ;  /* 0x00000013ff217e24 */ /* 0x000fe4000f8e00ff */
[----:B------:R-:W-:-:S04]  /*1000*/  IMAD.WIDE.U32 R26, R27, UR6, R14 ;  /* 0x000000061b1a7c25 */ /* 0x000fc8000f8e000e */
[----:B------:R-:W-:Y:S01]  /*1010*/  IMAD R21, R21, UR13, R19 ;  /* 0x0000000d15157c24 */ /* 0x000fe2000f8e0213 */
[----:B0-----:R-:W-:Y:S01]  /*1020*/  LEA R22, P1, R26, UR26, 0x1 ;  /* 0x0000001a1a167c11 */ /* 0x001fe2000f8208ff */
[----:B------:R-:W-:-:S03]  /*1030*/  IMAD R19, R33, UR7, R27 ;  /* 0x0000000721137c24 */ /* 0x000fc6000f8e021b */
[----:B------:R-:W-:Y:S02]  /*1040*/  LEA.HI.X R21, R18, UR29, R21, 0x1, P0 ;  /* 0x0000001d12157c11 */ /* 0x000fe400080f0c15 */
[----:B------:R-:W-:-:S03]  /*1050*/  LEA.HI.X R23, R26, UR27, R19, 0x1, P1 ;  /* 0x0000001b1a177c11 */ /* 0x000fc600088f0c13 */
[----:B--2---:R0:W-:Y:S04]  /*1060*/  STG.E.U16 desc[UR16][R20.64], R31 ;  /* 0x0000001f14007986 */ /* 0x0041e8000c101510 */
[----:B------:R-:W2:Y:S01]  /*1070*/  LDG.E.U16 R23, desc[UR16][R22.64] ;  /* 0x0000001016177981 */ /* 0x000ea2000c1e1500 */
[----:B------:R-:W-:Y:S01]  /*1080*/  IMAD.U32 R19, RZ, RZ, UR19 ;  /* 0x00000013ff137e24 */ /* 0x000fe2000f8e00ff */
[----:B------:R-:W-:Y:S01]  /*1090*/  UIADD3 UR5, UPT, UPT, UR5, 0x4, URZ ;  /* 0x0000000405057890 */ /* 0x000fe2000fffe0ff */
[----:B------:R-:W-:Y:S02]  /*10a0*/  IMAD.U32 R25, RZ, RZ, UR19 ;  /* 0x00000013ff197e24 */ /* 0x000fe4000f8e00ff */
[----:B------:R-:W-:-:S04]  /*10b0*/  IMAD.WIDE.U32 R18, R19, UR12, R16 ;  /* 0x0000000c13127c25 */ /* 0x000fc8000f8e0010 */
[----:B------:R-:W-:Y:S01]  /*10c0*/  IMAD R19, R25, UR13, R19 ;  /* 0x0000000d19137c24 */ /* 0x000fe2000f8e0213 */
[----:B------:R-:W-:-:S04]  /*10d0*/  LEA R24, P0, R18, UR28, 0x1 ;  /* 0x0000001c12187c11 */ /* 0x000fc8000f8008ff */
[----:B------:R-:W-:-:S05]  /*10e0*/  LEA.HI.X R25, R18, UR29, R19, 0x1, P0 ;  /* 0x0000001d12197c11 */ /* 0x000fca00080f0c13 */
[----:B--2---:R0:W-:Y:S04]  /*10f0*/  STG.E.U16 desc[UR16][R24.64], R23 ;  /* 0x0000001718007986 */ /* 0x0041e8000c101510 */
.L_x_4:
[----:B------:R-:W-:Y:S05]  /*1100*/  BRA.U !UP1, `(.L_x_3) ;  /* 0x0000000109f47547 */ /* 0x000fea000b800000 */
[----:B------:R-:W-:Y:S02]  /*1110*/  UISETP.NE.AND UP0, UPT, UR8, 0x1, UPT ;  /* 0x000000010800788c */ /* 0x000fe4000bf05270 */
[----:B------:R-:W-:-:S04]  /*1120*/  ULOP3.LUT UR7, UR15, 0x1, URZ, 0xc0, !UPT ;  /* 0x000000010f077892 */ /* 0x000fc8000f8ec0ff */
[----:B------:R-:W-:-:S03]  /*1130*/  UISETP.NE.U32.AND UP1, UPT, UR7, 0x1, UPT ;  /* 0x000000010700788c */ /* 0x000fc6000bf25070 */
[----:B------:R-:W-:Y:S08]  /*1140*/  BRA.U !UP0, `(.L_x_5) ;  /* 0x0000000108907547 */ /* 0x000ff0000b800000 */
[----:B------:R-:W2:Y:S01]  /*1150*/  LDCU.64 UR6, c[0x0][0x428] ;  /* 0x00008500ff0677ac */ /* 0x000ea20008000a00 */
[----:B------:R-:W-:Y:S02]  /*1160*/  IMAD.U32 R19, RZ, RZ, UR5 ;  /* 0x00000005ff137e24 */ /* 0x000fe4000f8e00ff */
[----:B------:R-:W-:Y:S01]  /*1170*/  IMAD.MOV.U32 R14, RZ, RZ, R6 ;  /* 0x000000ffff0e7224 */ /* 0x000fe200078e0006 */
[----:B------:R-:W3:Y:S01]  /*1180*/  LDCU.64 UR26, c[0x0][0x3f0] ;  /* 0x00007e00ff1a77ac */ /* 0x000ee20008000a00 */
[----:B0-----:R-:W-:Y:S01]  /*1190*/  IMAD.U32 R21, RZ, RZ, UR5 ;  /* 0x00000005ff157e24 */ /* 0x001fe2000f8e00ff */
[----:B------:R-:W0:Y:S01]  /*11a0*/  LDCU.64 UR12, c[0x0][0x3d0] ;  /* 0x00007a00ff0c77ac */ /* 0x000e220008000a00 */
[----:B------:R-:W4:Y:S01]  /*11b0*/  LDCU.64 UR28, c[0x0][0x398] ;  /* 0x00007300ff1c77ac */ /* 0x000f220008000a00 */
[----:B--2---:R-:W-:-:S04]  /*11c0*/  IMAD.WIDE.U32 R18, R19, UR6, R14 ;  /* 0x0000000613127c25 */ /* 0x004fc8000f8e000e */
[----:B------:R-:W-:Y:S01]  /*11d0*/  IMAD R19, R21, UR7, R19 ;  /* 0x0000000715137c24 */ /* 0x000fe2000f8e0213 */
[----:B---3--:R-:W-:-:S04]  /*11e0*/  LEA R20, P0, R18, UR26, 0x1 ;  /* 0x0000001a12147c11 */ /* 0x008fc8000f8008ff */
[----:B------:R-:W-:-:S05]  /*11f0*/  LEA.HI.X R21, R18, UR27, R19, 0x1, P0 ;  /* 0x0000001b12157c11 */ /* 0x000fca00080f0c13 */
[----:B------:R0:W2:Y:S01]  /*1200*/  LDG.E.U16 R27, desc[UR16][R20.64] ;  /* 0x00000010141b7981 */ /* 0x0000a2000c1e1500 */
[----:B------:R-:W-:Y:S02]  /*1210*/  UIADD3 UR15, UPT, UPT, UR5, 0x1, URZ ;  /* 0x00000001050f7890 */ /* 0x000fe4000fffe0ff */
[----:B-1----:R-:W-:Y:S02]  /*1220*/  IMAD.U32 R23, RZ, RZ, UR5 ;  /* 0x00000005ff177e24 */ /* 0x002fe4000f8e00ff */
[----:B------:R-:W-:Y:S02]  /*1230*/  IMAD.MOV.U32 R16, RZ, RZ, R8 ;  /* 0x000000ffff107224 */ /* 0x000fe400078e0008 */
[----:B------:R-:W-:Y:S02]  /*1240*/  IMAD.U32 R29, RZ, RZ, UR5 ;  /* 0x00000005ff1d7e24 */ /* 0x000fe4000f8e00ff */
[----:B------:R-:W-:Y:S02]  /*1250*/  IMAD.U32 R19, RZ, RZ, UR15 ;  /* 0x0000000fff137e24 */ /* 0x000fe4000f8e00ff */
[----:B------:R-:W-:-:S02]  /*1260*/  IMAD.U32 R25, RZ, RZ, UR15 ;  /* 0x0000000fff197e24 */ /* 0x000fc4000f8e00ff */
[----:B------:R-:W-:-:S04]  /*1270*/  IMAD.WIDE.U32 R18, R19, UR6, R14 ;  /* 0x0000000613127c25 */ /* 0x000fc8000f8e000e */
[----:B0-----:R-:W-:Y:S01]  /*1280*/  IMAD.WIDE.U32 R20, R23, UR12, R16 ;  /* 0x0000000c17147c25 */ /* 0x001fe2000f8e0010 */
[----:B------:R-:W-:-:S03]  /*1290*/  LEA R24, P1, R18, UR26, 0x1 ;  /* 0x0000001a12187c11 */ /* 0x000fc6000f8208ff */
[----:B------:R-:W-:Y:S01]  /*12a0*/  IMAD R25, R25, UR7, R19 ;  /* 0x0000000719197c24 */ /* 0x000fe2000f8e0213 */
[----:B----4-:R-:W-:Y:S01]  /*12b0*/  LEA R22, P0, R20, UR28, 0x1 ;  /* 0x0000001c14167c11 */ /* 0x010fe2000f8008ff */
[----:B------:R-:W-:-:S03]  /*12c0*/  IMAD R19, R29, UR13, R21 ;  /* 0x0000000d1d137c24 */ /* 0x000fc6000f8e0215 */
[----:B------:R-:W-:Y:S02]  /*12d0*/  LEA.HI.X R25, R18, UR27, R25, 0x1, P1 ;  /* 0x0000001b12197c11 */ /* 0x000fe400088f0c19 */
[----:B------:R-:W-:-:S05]  /*12e0*/  LEA.HI.X R23, R20, UR29, R19, 0x1, P0 ;  /* 0x0000001d14177c11 */ /* 0x000fca00080f0c13 */
[----:B--2---:R2:W-:Y:S04]  /*12f0*/  STG.E.U16 desc[UR16][R22.64], R27 ;  /* 0x0000001b16007986 */ /* 0x0045e8000c101510 */
[----:B------:R-:W3:Y:S01]  /*1300*/  LDG.E.U16 R25, desc[UR16][R24.64] ;  /* 0x0000001018197981 */ /* 0x000ee2000c1e1500 */
[----:B------:R-:W-:Y:S01]  /*1310*/  IMAD.U32 R19, RZ, RZ, UR15 ;  /* 0x0000000fff137e24 */ /* 0x000fe2000f8e00ff */
[----:B------:R-:W-:Y:S01]  /*1320*/  UIADD3 UR5, UPT, UPT, UR5, 0x2, URZ ;  /* 0x0000000205057890 */ /* 0x000fe2000fffe0ff */
[----:B------:R-:W-:Y:S02]  /*1330*/  IMAD.U32 R21, RZ, RZ, UR15 ;  /* 0x0000000fff157e24 */ /* 0x000fe4000f8e00ff */
[----:B------:R-:W-:-:S04]  /*1340*/  IMAD.WIDE.U32 R18, R19, UR12, R16 ;  /* 0x0000000c13127c25 */ /* 0x000fc8000f8e0010 */
[----:B------:R-:W-:Y:S01]  /*1350*/  IMAD R19, R21, UR13, R19 ;  /* 0x0000000d15137c24 */ /* 0x000fe2000f8e0213 */
[----:B------:R-:W-:-:S04]  /*1360*/  LEA R20, P0, R18, UR28, 0x1 ;  /* 0x0000001c12147c11 */ /* 0x000fc8000f8008ff */
[----:B------:R-:W-:-:S05]  /*1370*/  LEA.HI.X R21, R18, UR29, R19, 0x1, P0 ;  /* 0x0000001d12157c11 */ /* 0x000fca00080f0c13 */
[----:B---3--:R2:W-:Y:S04]  /*1380*/  STG.E.U16 desc[UR16][R20.64], R25 ;  /* 0x0000001914007986 */ /* 0x0085e8000c101510 */
.L_x_5:
[----:B------:R-:W-:Y:S05]  /*1390*/  BRA.U UP1, `(.L_x_3) ;  /* 0x0000000101507547 */ /* 0x000fea000b800000 */
[----:B------:R-:W3:Y:S01]  /*13a0*/  LDCU.64 UR6, c[0x0][0x428] ;  /* 0x00008500ff0677ac */ /* 0x000ee20008000a00 */
[----:B------:R-:W-:Y:S02]  /*13b0*/  IMAD.U32 R7, RZ, RZ, UR5 ;  /* 0x00000005ff077e24 */ /* 0x000fe4000f8e00ff */
[----:B------:R-:W-:Y:S01]  /*13c0*/  IMAD.MOV.U32 R14, RZ, RZ, R6 ;  /* 0x000000ffff0e7224 */ /* 0x000fe200078e0006 */
[----:B------:R-:W4:Y:S01]  /*13d0*/  LDCU.64 UR12, c[0x0][0x3f0] ;  /* 0x00007e00ff0c77ac */ /* 0x000f220008000a00 */
[----:B------:R-:W5:Y:S01]  /*13e0*/  LDCU.64 UR26, c[0x0][0x398] ;  /* 0x00007300ff1a77ac */ /* 0x000f620008000a00 */
[----:B---3--:R-:W-:Y:S02]  /*13f0*/  IMAD.U32 R9, RZ, RZ, UR7 ;  /* 0x00000007ff097e24 */ /* 0x008fe4000f8e00ff */
[----:B------:R-:W-:-:S04]  /*1400*/  IMAD.WIDE.U32 R6, R7, UR6, R14 ;  /* 0x0000000607067c25 */ /* 0x000fc8000f8e000e */
[----:B------:R-:W-:Y:S01]  /*1410*/  IMAD R7, R9, UR5, R7 ;  /* 0x0000000509077c24 */ /* 0x000fe2000f8e0207 */
[----:B----4-:R-:W-:-:S04]  /*1420*/  LEA R14, P0, R6, UR12, 0x1 ;  /* 0x0000000c060e7c11 */ /* 0x010fc8000f8008ff */
[----:B------:R-:W-:Y:S01]  /*1430*/  LEA.HI.X R15, R6, UR13, R7, 0x1, P0 ;  /* 0x0000000d060f7c11 */ /* 0x000fe200080f0c07 */
[----:B------:R-:W3:Y:S05]  /*1440*/  LDCU.64 UR12, c[0x0][0x3d0] ;  /* 0x00007a00ff0c77ac */ /* 0x000eea0008000a00 */
[----:B------:R-:W4:Y:S01]  /*1450*/  LDG.E.U16 R15, desc[UR16][R14.64] ;  /* 0x000000100e0f7981 */ /* 0x000f22000c1e1500 */
[----:B------:R-:W-:Y:S02]  /*1460*/  IMAD.U32 R7, RZ, RZ, UR5 ;  /* 0x00000005ff077e24 */ /* 0x000fe4000f8e00ff */
[----:B------:R-:W-:Y:S02]  /*1470*/  IMAD.MOV.U32 R16, RZ, RZ, R8 ;  /* 0x000000ffff107224 */ /* 0x000fe400078e0008 */
[----:B---3--:R-:W-:-:S02]  /*1480*/  IMAD.U32 R9, RZ, RZ, UR13 ;  /* 0x0000000dff097e24 */ /* 0x008fc4000f8e00ff */
[----:B------:R-:W-:-:S04]  /*1490*/  IMAD.WIDE.U32 R6, R7, UR12, R16 ;  /* 0x0000000c07067c25 */ /* 0x000fc8000f8e0010 */
[----:B------:R-:W-:Y:S01]  /*14a0*/  IMAD R7, R9, UR5, R7 ;  /* 0x0000000509077c24 */ /* 0x000fe2000f8e0207 */
[----:B-----5:R-:W-:-:S04]  /*14b0*/  LEA R8, P0, R6, UR26, 0x1 ;  /* 0x0000001a06087c11 */ /* 0x020fc8000f8008ff */
[----:B------:R-:W-:-:S05]  /*14c0*/  LEA.HI.X R9, R6, UR27, R7, 0x1, P0 ;  /* 0x0000001b06097c11 */ /* 0x000fca00080f0c07 */
[----:B----4-:R3:W-:Y:S04]  /*14d0*/  STG.E.U16 desc[UR16][R8.64], R15 ;  /* 0x0000000f08007986 */ /* 0x0107e8000c101510 */
.L_x_3:
[----:B------:R-:W4:Y:S01]  /*14e0*/  LDC R0, c[0x0][0x3a0] ;  /* 0x0000e800ff007b82 */ /* 0x000f220000000800 */
[----:B------:R-:W-:-:S06]  /*14f0*/  UIADD3 UR4, UPT, UPT, UR4, 0x1, URZ ;  /* 0x0000000104047890 */ /* 0x000fcc000fffe0ff */
[----:B----4-:R-:W-:-:S13]  /*1500*/  ISETP.NE.AND P0, PT, R0, UR4, PT ;  /* 0x0000000400007c0c */ /* 0x010fda000bf05270 */
[----:B------:R-:W-:Y:S05]  /*1510*/  @!P0 EXIT ;  /* 0x000000000000894d */ /* 0x000fea0003800000 */
[----:B------:R-:W-:Y:S05]  /*1520*/  BRA `(.L_x_6) ;  /* 0xfffffff000ac7947 */ /* 0x000fea000383ffff */
.L_x_0:
[----:B------:R-:W0:Y:S01]  /*1530*/  LDCU UR8, c[0x0][0x3a0] ;  /* 0x00007400ff0877ac */ /* 0x000e220008000800 */
[----:B------:R-:W1:Y:S01]  /*1540*/  LDC R6, c[0x0][0x384] ;  /* 0x0000e100ff067b82 */ /* 0x000e620000000800 */
[----:B------:R-:W2:Y:S01]  /*1550*/  LDCU.U8 UR4, c[0x0][0x390] ;  /* 0x00007200ff0477ac */ /* 0x000ea20008000000 */
[----:B0-----:R-:W-:Y:S02]  /*1560*/  UISETP.GE.AND UP0, UPT, UR8, 0x1, UPT ;  /* 0x000000010800788c */ /* 0x001fe4000bf06270 */
[----:B--2---:R-:W-:-:S04]  /*1570*/  UPRMT UR4, UR4, 0x8880, URZ ;  /* 0x0000888004047896 */ /* 0x004fc800080000ff */
[----:B------:R-:W-:Y:S02]  /*1580*/  PLOP3.LUT P1, PT, PT, PT, UP0, 0x80, 0x8 ;  /* 0x000000000008781c */ /* 0x000fe40003f2f008 */
[----:B------:R-:W-:-:S11]  /*1590*/  ISETP.NE.AND P0, PT, RZ, UR4, PT ;  /* 0x00000004ff007c0c */ /* 0x000fd6000bf05270 */
[----:B------:R-:W-:Y:S05]  /*15a0*/  @!P1 EXIT ;  /* 0x000000000000994d */ /* 0x000fea0003800000 */
[----:B------:R-:W0:Y:S01]  /*15b0*/  LDCU.64 UR10, c[0x0][0x440] ;  /* 0x00008800ff0a77ac */ /* 0x000e220008000a00 */
[----:B------:R-:W2:Y:S01]  /*15c0*/  LDC R11, c[0x0][0x388] ;  /* 0x0000e200ff0b7b82 */ /* 0x000ea20000000800 */
[----:B------:R-:W-:Y:S02]  /*15d0*/  I2FP.F32.S32 R5, R4 ;  /* 0x0000000400057245 */ /* 0x000fe40000201400 */
[----:B------:R-:W-:Y:S01]  /*15e0*/  SHF.R.S32.HI R7, RZ, 0x1f, R9 ;  /* 0x0000001fff077819 */ /* 0x000fe20000011409 */
[----:B------:R-:W3:Y:S01]  /*15f0*/  LDCU.128 UR12, c[0x0][0x430] ;  /* 0x00008600ff0c77ac */ /* 0x000ee20008000c00 */
[----:B------:R-:W-:Y:S01]  /*1600*/  I2FP.F32.S32 R2, R3 ;  /* 0x0000000300027245 */ /* 0x000fe20000201400 */
[C---:B------:R-:W-:Y:S01]  /*1610*/  @!P0 FADD.FTZ R0, R5.reuse, 0.5 ;  /* 0x3f00000005008421 */ /* 0x040fe20000010000 */
[-C--:B-1----:R-:W-:Y:S01]  /*1620*/  @P0 FMUL.FTZ R5, R5, R6.reuse ;  /* 0x0000000605050220 */ /* 0x082fe20000410000 */
[----:B------:R-:W1:Y:S01]  /*1630*/  LDC R13, c[0x0][0x38c] ;  /* 0x0000e300ff0d7b82 */ /* 0x000e620000000800 */
[----:B------:R-:W-:Y:S01]  /*1640*/  SHF.R.S32.HI R12, RZ, 0x1f, R3 ;  /* 0x0000001fff0c7819 */ /* 0x000fe20000011403 */
[----:B------:R-:W-:Y:S01]  /*1650*/  @!P0 FFMA.FTZ R0, R0, R6, -0.5 ;  /* 0xbf00000000008423 */ /* 0x000fe20000010006 */
[----:B------:R-:W-:Y:S01]  /*1660*/  @!P0 FADD.FTZ R8, R2, 0.5 ;  /* 0x3f00000002088421 */ /* 0x000fe20000010000 */
[----:B------:R-:W4:Y:S03]  /*1670*/  LDCU UR4, c[0x0][0x3a8] ;  /* 0x00007500ff0477ac */ /* 0x000f260008000800 */
[----:B------:R-:W-:Y:S01]  /*1680*/  @!P0 FSETP.GEU.FTZ.AND P1, PT, R0, RZ, PT ;  /* 0x000000ff0000820b */ /* 0x000fe20003f3e000 */
[----:B------:R-:W-:Y:S01]  /*1690*/  UIADD3 UR9, UPT, UPT, UR7, -0x1, URZ ;  /* 0xffffffff07097890 */ /* 0x000fe2000fffe0ff */
[----:B0-----:R-:W-:-:S02]  /*16a0*/  IMAD R10, R7, UR10, RZ ;  /* 0x0000000a070a7c24 */ /* 0x001fc4000f8e02ff */
[----:B------:R-:W-:Y:S01]  /*16b0*/  IMAD.WIDE.U32 R6, R9, UR10, RZ ;  /* 0x0000000a09067c25 */ /* 0x000fe2000f8e00ff */
[----:B------:R-:W-:-:S03]  /*16c0*/  @!P0 FSEL R5, R0, RZ, P1 ;  /* 0x000000ff00058208 */ /* 0x000fc60000800000 */
[----:B------:R-:W-:Y:S01]  /*16d0*/  IMAD R15, R9, UR11, R10 ;  /* 0x0000000b090f7c24 */ /* 0x000fe2000f8e020a */
[----:B------:R-:W-:Y:S01]  /*16e0*/  I2FP.F32.S32 R10, R9 ;  /* 0x00000009000a7245 */ /* 0x000fe20000201400 */
[-C--:B--2---:R-:W-:Y:S01]  /*16f0*/  @!P0 FFMA.FTZ R9, R8, R11.reuse, -0.5 ;  /* 0xbf00000008098423 */ /* 0x084fe2000001000b */
[----:B------:R-:W-:Y:S01]  /*1700*/  @P0 FMUL.FTZ R8, R2, R11 ;  /* 0x0000000b02080220 */ /* 0x000fe20000410000 */
[----:B------:R-:W-:Y:S01]  /*1710*/  IMAD.IADD R7, R7, 0x1, R15 ;  /* 0x0000000107077824 */ /* 0x000fe200078e020f */
[----:B------:R-:W0:Y:S01]  /*1720*/  F2I.FTZ.TRUNC.NTZ R0, R5 ;  /* 0x0000000500007305 */ /* 0x000e22000021f100 */
[----:B------:R-:W-:Y:S01]  /*1730*/  @!P0 FADD.FTZ R2, R10, 0.5 ;  /* 0x3f0000000a028421 */ /* 0x000fe20000010000 */
[C---:B------:R-:W-:Y:S01]  /*1740*/  @!P0 FSETP.GEU.FTZ.AND P1, PT, R9.reuse, RZ, PT ;  /* 0x000000ff0900820b */ /* 0x040fe20003f3e000 */
[----:B---3--:R-:W-:Y:S02]  /*1750*/  IMAD R12, R12, UR14, RZ ;  /* 0x0000000e0c0c7c24 */ /* 0x008fe4000f8e02ff */
[-C--:B-1----:R-:W-:Y:S01]  /*1760*/  @P0 FMUL.FTZ R10, R10, R13.reuse ;  /* 0x0000000d0a0a0220 */ /* 0x082fe20000410000 */
[----:B------:R-:W-:Y:S01]  /*1770*/  @!P0 FFMA.FTZ R11, R2, R13, -0.5 ;  /* 0xbf000000020b8423 */ /* 0x000fe2000001000d */
[----:B------:R-:W-:Y:S01]  /*1780*/  @!P0 FSEL R8, R9, RZ, P1 ;  /* 0x000000ff09088208 */ /* 0x000fe20000800000 */
[C---:B------:R-:W-:Y:S01]  /*1790*/  IMAD R13, R3.reuse, UR15, R12 ;  /* 0x0000000f030d7c24 */ /* 0x040fe2000f8e020c */
[----:B------:R-:W-:Y:S01]  /*17a0*/  SHF.R.S32.HI R9, RZ, 0x1f, R4 ;  /* 0x0000001fff097819 */ /* 0x000fe20000011404 */
[----:B------:R-:W-:Y:S01]  /*17b0*/  IMAD.WIDE.U32 R6, R3, UR14, R6 ;  /* 0x0000000e03067c25 */ /* 0x000fe2000f8e0006 */
[----:B------:R-:W-:Y:S01]  /*17c0*/  @!P0 FSETP.GEU.FTZ.AND P1, PT, R11, RZ, PT ;  /* 0x000000ff0b00820b */ /* 0x000fe20003f3e000 */
[----:B------:R-:W1:Y:S01]  /*17d0*/  F2I.FTZ.TRUNC.NTZ R2, R8 ;  /* 0x0000000800027305 */ /* 0x000e62000021f100 */
[----:B----4-:R-:W-:Y:S01]  /*17e0*/  UIMAD UR4, UR8, UR4, URZ ;  /* 0x00000004080472a4 */ /* 0x010fe2000f8e02ff */
[----:B------:R-:W-:Y:S01]  /*17f0*/  IMAD R9, R9, UR12, RZ ;  /* 0x0000000c09097c24 */ /* 0x000fe2000f8e02ff */
[----:B------:R-:W-:Y:S01]  /*1800*/  @!P0 FSEL R10, R11, RZ, P1 ;  /* 0x000000ff0b0a8208 */ /* 0x000fe20000800000 */
[----:B------:R-:W-:Y:S01]  /*1810*/  IMAD.IADD R7, R7, 0x1, R13 ;  /* 0x0000000107077824 */ /* 0x000fe200078e020d */
[----:B0-----:R-:W-:Y:S01]  /*1820*/  I2FP.F32.S32 R12, R0 ;  /* 0x00000000000c7245 */ /* 0x001fe20000201400 */
[C---:B------:R-:W-:Y:S01]  /*1830*/  IMAD R15, R4.reuse, UR13, R9 ;  /* 0x0000000d040f7c24 */ /* 0x040fe2000f8e0209 */
[----:B------:R-:W-:Y:S01]  /*1840*/  UIMAD UR4, UR4, UR6, URZ ;  /* 0x00000006040472a4 */ /* 0x000fe2000f8e02ff */
[----:B------:R-:W0:Y:S01]  /*1850*/  F2I.FTZ.TRUNC.NTZ R3, R10 ;  /* 0x0000000a00037305 */ /* 0x000e22000021f100 */
[----:B------:R-:W-:Y:S01]  /*1860*/  UIADD3 UR6, UPT, UPT, UR5, -0x1, URZ ;  /* 0xffffffff05067890 */ /* 0x000fe2000fffe0ff */
[----:B------:R-:W-:-:S04]  /*1870*/  IMAD.WIDE.U32 R22, R4, UR12, R6 ;  /* 0x0000000c04167c25 */ /* 0x000fc8000f8e0006 */
[----:B------:R-:W-:Y:S01]  /*1880*/  FADD.FTZ R12, -R12, R5 ;  /* 0x000000050c0c7221 */ /* 0x000fe20000010100 */
[----:B------:R-:W-:Y:S01]  /*1890*/  UIMAD UR4, UR4, UR5, URZ ;  /* 0x00000005040472a4 */ /* 0x000fe2000f8e02ff */
[----:B------:R-:W-:Y:S01]  /*18a0*/  IMAD.IADD R15, R15, 0x1, R23 ;  /* 0x000000010f0f7824 */ /* 0x000fe200078e0217 */
[----:B-1----:R-:W-:Y:S01]  /*18b0*/  I2FP.F32.S32 R9, R2 ;  /* 0x0000000200097245 */ /* 0x002fe20000201400 */
[----:B------:R-:W-:Y:S01]  /*18c0*/  FADD.FTZ R6, -R12, 1 ;  /* 0x3f8000000c067421 */ /* 0x000fe20000010100 */
[----:B------:R-:W-:Y:S01]  /*18d0*/  ISETP.GE.AND P1, PT, R2, UR6, PT ;  /* 0x0000000602007c0c */ /* 0x000fe2000bf26270 */
[----:B------:R-:W-:Y:S02]  /*18e0*/  UIMAD UR4, UR4, UR7, URZ ;  /* 0x00000007040472a4 */ /* 0x000fe4000f8e02ff */
[----:B------:R-:W-:Y:S01]  /*18f0*/  FADD.FTZ R9, -R9, R8 ;  /* 0x0000000809097221 */ /* 0x000fe20000010100 */
[----:B------:R-:W-:Y:S01]  /*1900*/  USHF.R.S32.HI UR7, URZ, 0x1f, UR7 ;  /* 0x0000001fff077899 */ /* 0x000fe20008011407 */
[----:B0-----:R-:W-:-:S02]  /*1910*/  ISETP.GE.AND P0, PT, R3, UR9, PT ;  /* 0x0000000903007c0c */ /* 0x001fc4000bf06270 */
[C---:B------:R-:W-:Y:S01]  /*1920*/  FADD.FTZ R4, -R9.reuse, 1 ;  /* 0x3f80000009047421 */ /* 0x040fe20000010100 */
[----:B------:R-:W-:Y:S01]  /*1930*/  I2FP.F32.S32 R5, R3 ;  /* 0x0000000300057245 */ /* 0x000fe20000201400 */
[C---:B------:R-:W-:Y:S01]  /*1940*/  FMUL.FTZ R7, R9.reuse, R12 ;  /* 0x0000000c09077220 */ /* 0x040fe20000410000 */
[----:B------:R-:W-:Y:S01]  /*1950*/  FMUL.FTZ R13, R9, R6 ;  /* 0x00000006090d7220 */ /* 0x000fe20000410000 */
[C---:B------:R-:W-:Y:S01]  /*1960*/  FMUL.FTZ R14, R4.reuse, R12 ;  /* 0x0000000c040e7220 */ /* 0x040fe20000410000 */
[----:B------:R-:W-:Y:S01]  /*1970*/  FMUL.FTZ R8, R4, R6 ;  /* 0x0000000604087220 */ /* 0x000fe20000410000 */
[----:B------:R-:W-:Y:S01]  /*1980*/  FADD.FTZ R12, -R5, R10 ;  /* 0x0000000a050c7221 */ /* 0x000fe20000010100 */
[----:B------:R-:W-:Y:S01]  /*1990*/  VIADD R20, R3, 0x1 ;  /* 0x0000000103147836 */ /* 0x000fe20000000000 */
[----:B------:R-:W-:Y:S01]  /*19a0*/  UIADD3 UR13, UP0, UPT, UR4, -0x1, URZ ;  /* 0xffffffff040d7890 */ /* 0x000fe2000ff1e0ff */
[----:B------:R-:W-:Y:S02]  /*19b0*/  VIADD R4, R2, 0x1 ;  /* 0x0000000102047836 */ /* 0x000fe40000000000 */
[C---:B------:R-:W-:Y:S01]  /*19c0*/  FADD.FTZ R11, -R12.reuse, 1 ;  /* 0x3f8000000c0b7421 */ /* 0x040fe20000010100 */
[----:B------:R-:W-:Y:S01]  /*19d0*/  FMUL.FTZ R6, R12, R7 ;  /* 0x000000070c067220 */ /* 0x000fe20000410000 */
[----:B------:R-:W-:-:S02]  /*19e0*/  @P0 IMAD.MOV R20, RZ, RZ, R3 ;  /* 0x000000ffff140224 */ /* 0x000fc400078e0203 */
[C---:B------:R-:W-:Y:S01]  /*19f0*/  FMUL.FTZ R10, R12.reuse, R13 ;  /* 0x0000000d0c0a7220 */ /* 0x040fe20000410000 */
[C---:B------:R-:W-:Y:S01]  /*1a00*/  FMUL.FTZ R5, R11.reuse, R7 ;  /* 0x000000070b057220 */ /* 0x040fe20000410000 */
[CC--:B------:R-:W-:Y:S01]  /*1a10*/  FMUL.FTZ R7, R12.reuse, R8.reuse ;  /* 0x000000080c077220 */ /* 0x0c0fe20000410000 */
[C---:B------:R-:W-:Y:S01]  /*1a20*/  FMUL.FTZ R8, R11.reuse, R8 ;  /* 0x000000080b087220 */ /* 0x040fe20000410000 */
[C---:B------:R-:W-:Y:S01]  /*1a30*/  FMUL.FTZ R9, R11.reuse, R13 ;  /* 0x0000000d0b097220 */ /* 0x040fe20000410000 */
[-C--:B------:R-:W-:Y:S01]  /*1a40*/  FMUL.FTZ R11, R11, R14.reuse ;  /* 0x0000000e0b0b7220 */ /* 0x080fe20000410000 */
[----:B------:R-:W-:Y:S01]  /*1a50*/  FMUL.FTZ R12, R12, R14 ;  /* 0x0000000e0c0c7220 */ /* 0x000fe20000410000 */
[----:B------:R-:W-:Y:S01]  /*1a60*/  SHF.R.S32.HI R13, RZ, 0x1f, R3 ;  /* 0x0000001fff0d7819 */ /* 0x000fe20000011403 */
[----:B------:R-:W-:Y:S01]  /*1a70*/  @P1 IMAD.MOV R4, RZ, RZ, R2 ;  /* 0x000000ffff041224 */ /* 0x000fe200078e0202 */
[----:B------:R-:W-:Y:S01]  /*1a80*/  SHF.R.S32.HI R14, RZ, 0x1f, R20 ;  /* 0x0000001fff0e7819 */ /* 0x000fe20000011414 */
[----:B------:R-:W-:-:S03]  /*1a90*/  ULEA.HI.X.SX32 UR10, UR4, 0xffffffff, 0x1, UP0 ;  /* 0xffffffff040a7891 */ /* 0x000fc600080f0eff */
[----:B------:R-:W-:-:S09]  /*1aa0*/  UMOV UR4, URZ ;  /* 0x000000ff00047c82 */ /* 0x000fd20008000000 */
.L_x_97:
[----:B0-----:R-:W0:Y:S02]  /*1ab0*/  LDCU UR5, c[0x0][0x3a8] ;  /* 0x00007500ff0577ac */ /* 0x001e240008000800 */
[----:B0-----:R-:W-:-:S09]  /*1ac0*/  UISETP.GE.AND UP0, UPT, UR5, 0x1, UPT ;  /* 0x000000010500788c */ /* 0x001fd2000bf06270 */
[----:B-12---:R-:W-:Y:S05]  /*1ad0*/  BRA.U !UP0, `(.L_x_7) ;  /* 0x0000002508f47547 */ /* 0x006fea000b800000 */
[----:B------:R-:W0:Y:S01]  /*1ae0*/  LDC.64 R16, c[0x0][0x420] ;  /* 0x00010800ff107b82 */ /* 0x000e220000000a00 */
[----:B------:R-:W1:Y:S01]  /*1af0*/  LDCU UR8, c[0x0][0x3b0] ;  /* 0x00007600ff0877ac */ /* 0x000e620008000800 */
[----:B------:R-:W-:Y:S02]  /*1b00*/  IMAD.MOV.U32 R18, RZ, RZ, R22 ;  /* 0x000000ffff127224 */ /* 0x000fe400078e0016 */
[----:B------:R-:W-:Y:S01]  /*1b10*/  IMAD.MOV.U32 R19, RZ, RZ, R15 ;  /* 0x000000ffff137224 */ /* 0x000fe200078e000f */
[----:B------:R-:W2:Y:S01]  /*1b20*/  LDCU UR9, c[0x0][0x3b8] ;  /* 0x00007700ff0977ac */ /* 0x000ea20008000800 */
[----:B------:R-:W-:Y:S01]  /*1b30*/  UMOV UR5, URZ ;  /* 0x000000ff00057c82 */ /* 0x000fe20008000000 */
[----:B-1----:R-:W-:Y:S02]  /*1b40*/  USHF.R.S32.HI UR8, URZ, 0x1f, UR8 ;  /* 0x0000001fff087899 */ /* 0x002fe40008011408 */
[----:B--2---:R-:W-:Y:S01]  /*1b50*/  USHF.R.S32.HI UR9, URZ, 0x1f, UR9 ;  /* 0x0000001fff097899 */ /* 0x004fe20008011409 */
[----:B0-----:R-:W-:-:S04]  /*1b60*/  IMAD.WIDE.U32 R24, R16, UR4, R18 ;  /* 0x0000000410187c25 */ /* 0x001fc8000f8e0012 */
[----:B------:R-:W-:-:S07]  /*1b70*/  IMAD R17, R17, UR4, R25 ;  /* 0x0000000411117c24 */ /* 0x000fce000f8e0219 */
.L_x_96:
[----:B012---:R-:W0:Y:S01]  /*1b80*/  LDC.64 R18, c[0x0][0x428] ;  /* 0x00010a00ff127b82 */ /* 0x007e220000000a00 */
[----:B------:R-:W1:Y:S01]  /*1b90*/  LDCU.64 UR14, c[0x0][0x3f0] ;  /* 0x00007e00ff0e77ac */ /* 0x000e620008000a00 */
[----:B------:R-:W-:Y:S01]  /*1ba0*/  IMAD.MOV.U32 R16, RZ, RZ, R24 ;  /* 0x000000ffff107224 */ /* 0x000fe200078e0018 */
[----:B------:R-:W2:Y:S01]  /*1bb0*/  LDCU UR20, c[0x0][0x3a8] ;  /* 0x00007500ff1477ac */ /* 0x000ea20008000800 */
[----:B------:R-:W3:Y:S01]  /*1bc0*/  LDCU UR12, c[0x0][0x3b0] ;  /* 0x00007600ff0c77ac */ /* 0x000ee20008000800 */
[----:B------:R-:W4:Y:S01]  /*1bd0*/  LDCU UR21, c[0x0][0x3b8] ;  /* 0x00007700ff1577ac */ /* 0x000f220008000800 */
[----:B------:R-:W5:Y:S01]  /*1be0*/  LDCU UR22, c[0x0][0x3c0] ;  /* 0x00007800ff1677ac */ /* 0x000f620008000800 */
[----:B0-----:R-:W-:-:S04]  /*1bf0*/  IMAD.WIDE.U32 R26, R18, UR5, R16 ;  /* 0x00000005121a7c25 */ /* 0x001fc8000f8e0010 */
[----:B------:R-:W-:Y:S01]  /*1c00*/  IMAD R19, R19, UR5, R27 ;  /* 0x0000000513137c24 */ /* 0x000fe2000f8e021b */
[----:B-1----:R-:W-:-:S04]  /*1c10*/  LEA R18, P0, R26, UR14, 0x1 ;  /* 0x0000000e1a127c11 */ /* 0x002fc8000f8008ff */
[----:B------:R-:W-:Y:S01]  /*1c20*/  LEA.HI.X R19, R26, UR15, R19, 0x1, P0 ;  /* 0x0000000f1a137c11 */ /* 0x000fe200080f0c13 */
[----:B--2---:R-:W-:Y:S01]  /*1c30*/  UIMAD UR6, UR4, UR20, UR5 ;  /* 0x00000014040672a4 */ /* 0x004fe2000f8e0205 */
[----:B------:R-:W-:Y:S01]  /*1c40*/  SHF.R.S32.HI R26, RZ, 0x1f, R0 ;  /* 0x0000001fff1a7819 */ /* 0x000fe20000011400 */
[----:B------:R-:W0:Y:S02]  /*1c50*/  LDCU.64 UR14, c[0x0][0x448] ;  /* 0x00008900ff0e77ac */ /* 0x000e240008000a00 */
[----:B------:R4:W2:Y:S01]  /*1c60*/  LDG.E.U16 R16, desc[UR16][R18.64] ;  /* 0x0000001012107981 */ /* 0x0008a2000c1e1500 */
[----:B------:R-:W-:Y:S01]  /*1c70*/  BSSY.RECONVERGENT B0, `(.L_x_8) ;  /* 0x0000057000007945 */ /* 0x000fe20003800200 */
[----:B---3--:R-:W-:Y:S02]  /*1c80*/  UIMAD.WIDE.U32 UR18, UR6, UR12, URZ ;  /* 0x0000000c061272a5 */ /* 0x008fe4000f8e00ff */
[----:B------:R-:W-:Y:S02]  /*1c90*/  UIMAD UR6, UR6, UR8, URZ ;  /* 0x00000008060672a4 */ /* 0x000fe4000f8e02ff */
[----:B------:R-:W-:-:S02]  /*1ca0*/  UIADD3 UR5, UPT, UPT, UR5, 0x1, URZ ;  /* 0x0000000105057890 */ /* 0x000fc4000fffe0ff */
[----:B------:R-:W-:Y:S01]  /*1cb0*/  UIADD3 UR11, UPT, UPT, UR19, UR6, URZ ;  /* 0x00000006130b7290 */ /* 0x000fe2000fffe0ff */
[----:B------:R-:W-:Y:S01]  /*1cc0*/  IADD3 R21, P0, PT, R0, UR18, RZ ;  /* 0x0000001200157c10 */ /* 0x000fe2000ff1e0ff */
[----:B------:R-:W-:-:S04]  /*1cd0*/  UISETP.NE.AND UP0, UPT, UR5, UR20, UPT ;  /* 0x000000140500728c */ /* 0x000fc8000bf05270 */
[----:B------:R-:W-:Y:S01]  /*1ce0*/  IADD3.X R26, PT, PT, R26, UR11, RZ, P0, !PT ;  /* 0x0000000b1a1a7c10 */ /* 0x000fe200087fe4ff */
[----:B----4-:R-:W-:-:S04]  /*1cf0*/  IMAD.WIDE.U32 R18, R21, UR21, RZ ;  /* 0x0000001515127c25 */ /* 0x010fc8000f8e00ff */
[----:B------:R-:W-:Y:S01]  /*1d00*/  IMAD R26, R26, UR21, RZ ;  /* 0x000000151a1a7c24 */ /* 0x000fe2000f8e02ff */
[----:B------:R-:W-:-:S03]  /*1d10*/  IADD3 R18, P0, PT, R2, R18, RZ ;  /* 0x0000001202127210 */ /* 0x000fc60007f1e0ff */
[----:B------:R-:W-:Y:S01]  /*1d20*/  IMAD R21, R21, UR9, R26 ;  /* 0x0000000915157c24 */ /* 0x000fe2000f8e021a */
[----:B------:R-:W-:Y:S01]  /*1d30*/  SHF.R.S32.HI R26, RZ, 0x1f, R2 ;  /* 0x0000001fff1a7819 */ /* 0x000fe20000011402 */
[----:B-----5:R-:W-:-:S04]  /*1d40*/  IMAD.WIDE.U32 R28, R18, UR22, RZ ;  /* 0x00000016121c7c25 */ /* 0x020fc8000f8e00ff */
[----:B------:R-:W-:-:S04]  /*1d50*/  IMAD.IADD R21, R19, 0x1, R21 ;  /* 0x0000000113157824 */ /* 0x000fc800078e0215 */
[----:B------:R-:W-:Y:S01]  /*1d60*/  IMAD.X R19, R26, 0x1, R21, P0 ;  /* 0x000000011a137824 */ /* 0x000fe200000e0615 */
[----:B------:R-:W-:-:S03]  /*1d70*/  IADD3 R30, P0, PT, R3, R28, RZ ;  /* 0x0000001c031e7210 */ /* 0x000fc60007f1e0ff */
[----:B------:R-:W-:Y:S01]  /*1d80*/  IMAD R19, R19, UR22, RZ ;  /* 0x0000001613137c24 */ /* 0x000fe2000f8e02ff */
[C---:B0-----:R-:W-:Y:S02]  /*1d90*/  LEA R26, P2, R30.reuse, UR14, 0x1 ;  /* 0x0000000e1e1a7c11 */ /* 0x041fe4000f8408ff */
[----:B------:R-:W-:Y:S01]  /*1da0*/  ISETP.GE.U32.AND P1, PT, R30, UR13, PT ;  /* 0x0000000d1e007c0c */ /* 0x000fe2000bf26070 */
[----:B------:R-:W-:Y:S01]  /*1db0*/  IMAD R19, R18, UR7, R19 ;  /* 0x0000000712137c24 */ /* 0x000fe2000f8e0213 */
[----:B------:R-:W-:-:S03]  /*1dc0*/  LOP3.LUT R31, R26, 0x3, RZ, 0xc0, !PT ;  /* 0x000000031a1f7812 */ /* 0x000fc600078ec0ff */
[----:B------:R-:W-:-:S04]  /*1dd0*/  IMAD.IADD R28, R29, 0x1, R19 ;  /* 0x000000011d1c7824 */ /* 0x000fc800078e0213 */
[----:B------:R-:W-:Y:S01]  /*1de0*/  IMAD.X R19, R13, 0x1, R28, P0 ;  /* 0x000000010d137824 */ /* 0x000fe200000e061c */
[----:B------:R-:W-:-:S04]  /*1df0*/  ISETP.NE.U32.AND P0, PT, R31, RZ, PT ;  /* 0x000000ff1f00720c */ /* 0x000fc80003f05070 */
[----:B------:R-:W-:Y:S02]  /*1e00*/  ISETP.GE.U32.AND.EX P1, PT, R19, UR10, PT, P1 ;  /* 0x0000000a13007c0c */ /* 0x000fe4000bf26110 */
[----:B------:R-:W-:Y:S02]  /*1e10*/  LEA.HI.X R27, R30, UR15, R19, 0x1, P2 ;  /* 0x0000000f1e1b7c11 */ /* 0x000fe400090f0c13 */
[----:B------:R-:W-:Y:S01]  /*1e20*/  ISETP.NE.OR.EX P0, PT, RZ, RZ, P1, P0 ;  /* 0x000000ffff00720c */ /* 0x000fe20000f05700 */
[----:B--2---:R-:W-:-:S04]  /*1e30*/  IMAD.U32 R16, R16, 0x10000, RZ ;  /* 0x0001000010107824 */ /* 0x004fc800078e00ff */
[----:B------:R-:W-:-:S05]  /*1e40*/  FMUL.FTZ R18, R8, R16 ;  /* 0x0000001008127220 */ /* 0x000fca0000410000 */
[----:B------:R-:W-:-:S04]  /*1e50*/  F2FP.BF16.F32.PACK_AB R18, RZ, R18 ;  /* 0x00000012ff12723e */ /* 0x000fc800000010ff */
[----:B------:R-:W-:Y:S01]  /*1e60*/  PRMT R29, R18, 0x7610, R29 ;  /* 0x00007610121d7816 */ /* 0x000fe2000000001d */
[----:B------:R-:W-:Y:S06]  /*1e70*/  @P0 BRA `(.L_x_9) ;  /* 0x00000000004c0947 */ /* 0x000fec0003800000 */
[----:B------:R-:W0:Y:S02]  /*1e80*/  I2F.BF16.RZ R18, RZ ;  /* 0x000000ff00127306 */ /* 0x000e24000020e400 */
[----:B0-----:R-:W-:-:S05]  /*1e90*/  PRMT R19, R29, 0x5410, R18 ;  /* 0x000054101d137816 */ /* 0x001fca0000000012 */
[----:B------:R0:W-:Y:S01]  /*1ea0*/  ATOM.E.ADD.BF16x2.RN.STRONG.GPU P0, RZ, desc[UR16][R26.64], R19 ;  /* 0x800000131aff79a2 */ /* 0x0001e2000c10e710 */
[----:B------:R-:W-:Y:S04]  /*1eb0*/  BSSY.RECONVERGENT B1, `(.L_x_10) ;  /* 0x000000e000017945 */ /* 0x000fe80003800200 */
[----:B0-----:R-:W-:Y:S05]  /*1ec0*/  @P0 BRA `(.L_x_11) ;  /* 0x0000000000300947 */ /* 0x001fea0003800000 */
[----:B------:R-:W0:Y:S02]  /*1ed0*/  QSPC.E.S P0, RZ, [R26] ;  /* 0x000000001aff73aa */ /* 0x000e240000000500 */
[----:B0-----:R-:W-:Y:S05]  /*1ee0*/  @!P0 BRA `(.L_x_12) ;  /* 0x00000000001c8947 */ /* 0x001fea0003800000 */
[----:B------:R-:W-:Y:S02]  /*1ef0*/  MOV R26, R26 ;  /* 0x0000001a001a7202 */ /* 0x000fe40000000f00 */
[----:B------:R-:W-:-:S07]  /*1f00*/  PRMT R29, R29, 0x5410, R18 ;  /* 0x000054101d1d7816 */ /* 0x000fce0000000012 */
.L_x_13:
[----:B------:R-:W0:Y:S02]  /*1f10*/  LDS R18, [R26] ;  /* 0x000000001a127984 */ /* 0x000e240000000800 */
[----:B0-----:R-:W-:-:S05]  /*1f20*/  HFMA2.BF16_V2 R19, R18, 1, 1, R29 ;  /* 0x3f803f8012137831 */ /* 0x001fca000020001d */
[----:B------:R-:W0:Y:S02]  /*1f30*/  ATOMS.CAST.SPIN P0, [R26], R18, R19 ;  /* 0x000000121a00758d */ /* 0x000e240001800013 */
[----:B0-----:R-:W-:Y:S05]  /*1f40*/  @!P0 BRA `(.L_x_13) ;  /* 0xfffffffc00f08947 */ /* 0x001fea000383ffff */
[----:B------:R-:W-:Y:S05]  /*1f50*/  BRA `(.L_x_11) ;  /* 0x00000000000c7947 */ /* 0x000fea0003800000 */
.L_x_12:
[----:B------:R-:W2:Y:S02]  /*1f60*/  LD.E R18, desc[UR16][R26.64] ;  /* 0x000000101a127980 */ /* 0x000ea4000c101900 */
[----:B--2---:R-:W-:-:S05]  /*1f70*/  IMAD.IADD R19, R19, 0x1, R18 ;  /* 0x0000000113137824 */ /* 0x004fca00078e0212 */
[----:B------:R0:W-:Y:S02]  /*1f80*/  ST.E desc[UR16][R26.64], R19 ;  /* 0x000000131a007985 */ /* 0x0001e4000c101910 */
.L_x_11:
[----:B------:R-:W-:Y:S05]  /*1f90*/  BSYNC.RECONVERGENT B1 ;  /* 0x0000000000017941 */ /* 0x000fea0003800200 */
.L_x_10:
[----:B------:R-:W-:Y:S05]  /*1fa0*/  BRA `(.L_x_14) ;  /* 0x00000000008c7947 */ /* 0x000fea0003800000 */
.L_x_9:
[----:B------:R-:W-:Y:S02]  /*1fb0*/  ISETP.NE.U32.AND P0, PT, R31, RZ, PT ;  /* 0x000000ff1f00720c */ /* 0x000fe40003f05070 */
[----:B------:R-:W-:Y:S02]  /*1fc0*/  ISETP.EQ.U32.AND P1, PT, R30, RZ, PT ;  /* 0x000000ff1e00720c */ /* 0x000fe40003f22070 */
[----:B------:R-:W-:-:S04]  /*1fd0*/  ISETP.NE.AND.EX P0, PT, RZ, RZ, PT, P0 ;  /* 0x000000ffff00720c */ /* 0x000fc80003f05300 */
[----:B------:R-:W-:-:S13]  /*1fe0*/  ISETP.EQ.OR.EX P0, PT, R19, RZ, !P0, P1 ;  /* 0x000000ff1300720c */ /* 0x000fda0004702710 */
[----:B------:R-:W-:Y:S05]  /*1ff0*/  @P0 BRA `(.L_x_15) ;  /* 0x0000000000440947 */ /* 0x000fea0003800000 */
[----:B------:R-:W0:Y:S02]  /*2000*/  I2F.BF16.RZ R18, RZ ;  /* 0x000000ff00127306 */ /* 0x000e24000020e400 */
[----:B0-----:R-:W-:-:S05]  /*2010*/  PRMT R19, R18, 0x5410, R29 ;  /* 0x0000541012137816 */ /* 0x001fca000000001d */
[----:B------:R0:W-:Y:S02]  /*2020*/  ATOM.E.ADD.BF16x2.RN.STRONG.GPU P0, RZ, desc[UR16][R26.64+-0x2], R19 ;  /* 0xfffffe131aff79a2 */ /* 0x0001e4000c10e710 */
[----:B0-----:R-:W-:Y:S05]  /*2030*/  @P0 BRA `(.L_x_14) ;  /* 0x0000000000680947 */ /* 0x001fea0003800000 */
[----:B------:R-:W0:Y:S02]  /*2040*/  QSPC.E.S P0, RZ, [R26+-0x2] ;  /* 0xfffffe001aff73aa */ /* 0x000e240000000500 */
[----:B0-----:R-:W-:Y:S05]  /*2050*/  @!P0 BRA `(.L_x_16) ;  /* 0x00000000001c8947 */ /* 0x001fea0003800000 */
[----:B------:R-:W-:Y:S02]  /*2060*/  MOV R26, R26 ;  /* 0x0000001a001a7202 */ /* 0x000fe40000000f00 */
[----:B------:R-:W-:-:S07]  /*2070*/  PRMT R29, R18, 0x5410, R29 ;  /* 0x00005410121d7816 */ /* 0x000fce000000001d */
.L_x_17:
[----:B------:R-:W0:Y:S02]  /*2080*/  LDS R18, [R26+-0x2] ;  /* 0xfffffe001a127984 */ /* 0x000e240000000800 */
[----:B0-----:R-:W-:-:S05]  /*2090*/  HADD2.BF16_V2 R19, R18, R29 ;  /* 0x0000001d12137230 */ /* 0x001fca0000200000 */
[----:B------:R-:W0:Y:S02]  /*20a0*/  ATOMS.CAST.SPIN P0, [R26+-0x2], R18, R19 ;  /* 0xfffffe121a00758d */ /* 0x000e240001800013 */
[----:B0-----:R-:W-:Y:S05]  /*20b0*/  @!P0 BRA `(.L_x_17) ;  /* 0xfffffffc00f08947 */ /* 0x001fea000383ffff */
[----:B------:R-:W-:Y:S05]  /*20c0*/  BRA `(.L_x_14) ;  /* 0x0000000000447947 */ /* 0x000fea0003800000 */
.L_x_16:
[----:B------:R-:W2:Y:S02]  /*20d0*/  LD.E R18, desc[UR16][R26.64+-0x2] ;  /* 0xfffffe101a127980 */ /* 0x000ea4000c101900 */
[----:B--2---:R-:W-:-:S05]  /*20e0*/  IMAD.IADD R19, R19, 0x1, R18 ;  /* 0x0000000113137824 */ /* 0x004fca00078e0212 */
[----:B------:R0:W-:Y:S01]  /*20f0*/  ST.E desc[UR16][R26.64+-0x2], R19 ;  /* 0xfffffe131a007985 */ /* 0x0001e2000c101910 */
[----:B------:R-:W-:Y:S05]  /*2100*/  BRA `(.L_x_14) ;  /* 0x0000000000347947 */ /* 0x000fea0003800000 */
.L_x_15:
[C---:B------:R-:W-:Y:S01]  /*2110*/  LOP3.LUT R18, R26.reuse, 0xfffffffd, RZ, 0xc0, !PT ;  /* 0xfffffffd1a127812 */ /* 0x040fe200078ec0ff */
[----:B------:R-:W-:Y:S01]  /*2120*/  IMAD.MOV.U32 R19, RZ, RZ, R27 ;  /* 0x000000ffff137224 */ /* 0x000fe200078e001b */
[----:B------:R-:W-:-:S04]  /*2130*/  LOP3.LUT R30, R26, 0x2, RZ, 0xc0, !PT ;  /* 0x000000021a1e7812 */ /* 0x000fc800078ec0ff */
[----:B------:R0:W5:Y:S01]  /*2140*/  LD.E R31, desc[UR16][R18.64] ;  /* 0x00000010121f7980 */ /* 0x000162000c101900 */
[----:B------:R-:W-:Y:S01]  /*2150*/  ISETP.EQ.U32.AND P0, PT, R30, RZ, PT ;  /* 0x000000ff1e00720c */ /* 0x000fe20003f02070 */
[----:B------:R-:W-:-:S05]  /*2160*/  IMAD.MOV.U32 R30, RZ, RZ, 0x3254 ;  /* 0x00003254ff1e7424 */ /* 0x000fca00078e00ff */
[----:B------:R-:W-:-:S07]  /*2170*/  SEL R32, R30, 0x7610, P0 ;  /* 0x000076101e207807 */ /* 0x000fce0000000000 */
.L_x_18:
[----:B-----5:R-:W-:-:S05]  /*2180*/  HADD2.BF16_V2 R30, R31, R29.H0_H0 ;  /* 0x2000001d1f1e7230 */ /* 0x020fca0000200000 */
[----:B------:R-:W-:-:S05]  /*2190*/  PRMT R33, R31, R32, R30 ;  /* 0x000000201f217216 */ /* 0x000fca000000001e */
[----:B------:R-:W2:Y:S02]  /*21a0*/  ATOM.E.CAS.STRONG.GPU PT, R30, [R18], R31, R33 ;  /* 0x0000001f121e738b */ /* 0x000ea400001ee121 */
[----:B--2---:R-:W-:Y:S01]  /*21b0*/  ISETP.NE.U32.AND P0, PT, R30, R31, PT ;  /* 0x0000001f1e00720c */ /* 0x004fe20003f05070 */
[----:B------:R-:W-:-:S12]  /*21c0*/  IMAD.MOV.U32 R31, RZ, RZ, R30 ;  /* 0x000000ffff1f7224 */ /* 0x000fd800078e001e */
[----:B------:R-:W-:Y:S05]  /*21d0*/  @P0 BRA `(.L_x_18) ;  /* 0xfffffffc00e80947 */ /* 0x000fea000383ffff */
.L_x_14:
[----:B------:R-:W-:Y:S05]  /*21e0*/  BSYNC.RECONVERGENT B0 ;  /* 0x0000000000007941 */ /* 0x000fea0003800200 */
.L_x_8:
[----:B------:R-:W-:Y:S01]  /*21f0*/  VIADD R29, R0, UR18 ;  /* 0x00000012001d7c36 */ /* 0x000fe20008000000 */
[----:B------:R-:W-:Y:S03]  /*2200*/  BSSY.RECONVERGENT B0, `(.L_x_19) ;  /* 0x0000047000007945 */ /* 0x000fe60003800200 */
[----:B------:R-:W-:-:S04]  /*2210*/  IMAD R29, R29, UR21, RZ ;  /* 0x000000151d1d7c24 */ /* 0x000fc8000f8e02ff */
[----:B0-----:R-:W-:-:S04]  /*2220*/  IMAD.IADD R18, R2, 0x1, R29 ;  /* 0x0000000102127824 */ /* 0x001fc800078e021d */
[----:B------:R-:W-:Y:S02]  /*2230*/  IMAD R19, R18, UR22, RZ ;  /* 0x0000001612137c24 */ /* 0x000fe4000f8e02ff */
[----:B------:R-:W-:-:S03]  /*2240*/  FMUL.FTZ R18, R7, R16 ;  /* 0x0000001007127220 */ /* 0x000fc60000410000 */
[----:B------:R-:W-:Y:S02]  /*2250*/  IADD3 R19, P0, PT, R20, R19, RZ ;  /* 0x0000001314137210 */ /* 0x000fe40007f1e0ff */
[----:B------:R-:W-:Y:S02]  /*2260*/  F2FP.BF16.F32.PACK_AB R18, RZ, R18 ;  /* 0x00000012ff12723e */ /* 0x000fe400000010ff */
[C---:B------:R-:W-:Y:S01]  /*2270*/  LEA R26, P1, R19.reuse, UR14, 0x1 ;  /* 0x0000000e131a7c11 */ /* 0x040fe2000f8208ff */
[----:B------:R-:W-:Y:S01]  /*2280*/  IMAD.X R30, R14, 0x1, R28, P0 ;  /* 0x000000010e1e7824 */ /* 0x000fe200000e061c */
[----:B------:R-:W-:Y:S02]  /*2290*/  ISETP.GE.U32.AND P0, PT, R19, UR13, PT ;  /* 0x0000000d13007c0c */ /* 0x000fe4000bf06070 */
[----:B------:R-:W-:Y:S02]  /*22a0*/  LOP3.LUT R31, R26, 0x3, RZ, 0xc0, !PT ;  /* 0x000000031a1f7812 */ /* 0x000fe400078ec0ff */
[----:B------:R-:W-:-:S02]  /*22b0*/  ISETP.GE.U32.AND.EX P0, PT, R30, UR10, PT, P0 ;  /* 0x0000000a1e007c0c */ /* 0x000fc4000bf06100 */
[----:B------:R-:W-:Y:S02]  /*22c0*/  ISETP.NE.U32.AND P2, PT, R31, RZ, PT ;  /* 0x000000ff1f00720c */ /* 0x000fe40003f45070 */
[----:B------:R-:W-:Y:S02]  /*22d0*/  LEA.HI.X R27, R19, UR15, R30, 0x1, P1 ;  /* 0x0000000f131b7c11 */ /* 0x000fe400088f0c1e */
[----:B------:R-:W-:Y:S02]  /*22e0*/  ISETP.NE.OR.EX P0, PT, RZ, RZ, P0, P2 ;  /* 0x000000ffff00720c */ /* 0x000fe40000705720 */
[----:B------:R-:W-:-:S11]  /*22f0*/  PRMT R28, R18, 0x7610, R28 ;  /* 0x00007610121c7816 */ /* 0x000fd6000000001c */
[----:B------:R-:W-:Y:S05]  /*2300*/  @P0 BRA `(.L_x_20) ;  /* 0x00000000004c0947 */ /* 0x000fea0003800000 */
        /* <DEDUP_REMOVED lines=9> */
.L_x_24:
[----:B------:R-:W0:Y:S02]  /*23a0*/  LDS R18, [R26] ;  /* 0x000000001a127984 */ /* 0x000e240000000800 */
[----:B0-----:R-:W-:-:S05]  /*23b0*/  HFMA2.BF16_V2 R19, R18, 1, 1, R27 ;  /* 0x3f803f8012137831 */ /* 0x001fca000020001b */
[----:B------:R-:W0:Y:S02]  /*23c0*/  ATOMS.CAST.SPIN P0, [R26], R18, R19 ;  /* 0x000000121a00758d */ /* 0x000e240001800013 */
[----:B0-----:R-:W-:Y:S05]  /*23d0*/  @!P0 BRA `(.L_x_24) ;  /* 0xfffffffc00f08947 */ /* 0x001fea000383ffff */
[----:B------:R-:W-:Y:S05]  /*23e0*/  BRA `(.L_x_22) ;  /* 0x00000000000c7947 */ /* 0x000fea0003800000 */
.L_x_23:
[----:B------:R-:W2:Y:S02]  /*23f0*/  LD.E R18, desc[UR16][R26.64] ;  /* 0x000000101a127980 */ /* 0x000ea4000c101900 */
[----:B--2---:R-:W-:-:S05]  /*2400*/  IMAD.IADD R19, R19, 0x1, R18 ;  /* 0x0000000113137824 */ /* 0x004fca00078e0212 */
[----:B------:R0:W-:Y:S02]  /*2410*/  ST.E desc[UR16][R26.64], R19 ;  /* 0x000000131a007985 */ /* 0x0001e4000c101910 */
.L_x_22:
[----:B------:R-:W-:Y:S05]  /*2420*/  BSYNC.RECONVERGENT B1 ;  /* 0x0000000000017941 */ /* 0x000fea0003800200 */
.L_x_21:
[----:B------:R-:W-:Y:S05]  /*2430*/  BRA `(.L_x_25) ;  /* 0x00000000008c7947 */ /* 0x000fea0003800000 */
.L_x_20:
        /* <DEDUP_REMOVED lines=13> */
.L_x_28:
[----:B------:R-:W0:Y:S02]  /*2510*/  LDS R18, [R26+-0x2] ;  /* 0xfffffe001a127984 */ /* 0x000e240000000800 */
[----:B0-----:R-:W-:-:S05]  /*2520*/  HADD2.BF16_V2 R19, R18, R27 ;  /* 0x0000001b12137230 */ /* 0x001fca0000200000 */
[----:B------:R-:W0:Y:S02]  /*2530*/  ATOMS.CAST.SPIN P0, [R26+-0x2], R18, R19 ;  /* 0xfffffe121a00758d */ /* 0x000e240001800013 */
[----:B0-----:R-:W-:Y:S05]  /*2540*/  @!P0 BRA `(.L_x_28) ;  /* 0xfffffffc00f08947 */ /* 0x001fea000383ffff */
[----:B------:R-:W-:Y:S05]  /*2550*/  BRA `(.L_x_25) ;  /* 0x0000000000447947 */ /* 0x000fea0003800000 */
.L_x_27:
[----:B------:R-:W2:Y:S02]  /*2560*/  LD.E R18, desc[UR16][R26.64+-0x2] ;  /* 0xfffffe101a127980 */ /* 0x000ea4000c101900 */
[----:B--2---:R-:W-:-:S05]  /*2570*/  IMAD.IADD R19, R19, 0x1, R18 ;  /* 0x0000000113137824 */ /* 0x004fca00078e0212 */
[----:B------:R1:W-:Y:S01]  /*2580*/  ST.E desc[UR16][R26.64+-0x2], R19 ;  /* 0xfffffe131a007985 */ /* 0x0003e2000c101910 */
[----:B------:R-:W-:Y:S05]  /*2590*/  BRA `(.L_x_25) ;  /* 0x0000000000347947 */ /* 0x000fea0003800000 */
.L_x_26:
[C---:B------:R-:W-:Y:S01]  /*25a0*/  LOP3.LUT R18, R26.reuse, 0xfffffffd, RZ, 0xc0, !PT ;  /* 0xfffffffd1a127812 */ /* 0x040fe200078ec0ff */
[----:B------:R-:W-:Y:S01]  /*25b0*/  IMAD.MOV.U32 R19, RZ, RZ, R27 ;  /* 0x000000ffff137224 */ /* 0x000fe200078e001b */
[----:B------:R-:W-:Y:S01]  /*25c0*/  LOP3.LUT R30, R26, 0x2, RZ, 0xc0, !PT ;  /* 0x000000021a1e7812 */ /* 0x000fe200078ec0ff */
[----:B------:R-:W-:-:S03]  /*25d0*/  IMAD.MOV.U32 R32, RZ, RZ, 0x3254 ;  /* 0x00003254ff207424 */ /* 0x000fc600078e00ff */
[----:B------:R0:W5:Y:S01]  /*25e0*/  LD.E R31, desc[UR16][R18.64] ;  /* 0x00000010121f7980 */ /* 0x000162000c101900 */
[----:B------:R-:W-:-:S04]  /*25f0*/  ISETP.EQ.U32.AND P0, PT, R30, RZ, PT ;  /* 0x000000ff1e00720c */ /* 0x000fc80003f02070 */
[----:B------:R-:W-:-:S09]  /*2600*/  SEL R32, R32, 0x7610, P0 ;  /* 0x0000761020207807 */ /* 0x000fd20000000000 */
.L_x_29:
[----:B-----5:R-:W-:-:S05]  /*2610*/  HADD2.BF16_V2 R30, R31, R28.H0_H0 ;  /* 0x2000001c1f1e7230 */ /* 0x020fca0000200000 */
[----:B------:R-:W-:-:S05]  /*2620*/  PRMT R33, R31, R32, R30 ;  /* 0x000000201f217216 */ /* 0x000fca000000001e */
[----:B------:R-:W2:Y:S02]  /*2630*/  ATOM.E.CAS.STRONG.GPU PT, R30, [R18], R31, R33 ;  /* 0x0000001f121e738b */ /* 0x000ea400001ee121 */
[----:B--2---:R-:W-:Y:S01]  /*2640*/  ISETP.NE.U32.AND P0, PT, R30, R31, PT ;  /* 0x0000001f1e00720c */ /* 0x004fe20003f05070 */
[----:B------:R-:W-:-:S12]  /*2650*/  IMAD.MOV.U32 R31, RZ, RZ, R30 ;  /* 0x000000ffff1f7224 */ /* 0x000fd800078e001e */
[----:B------:R-:W-:Y:S05]  /*2660*/  @P0 BRA `(.L_x_29) ;  /* 0xfffffffc00e80947 */ /* 0x000fea000383ffff */
.L_x_25:
[----:B------:R-:W-:Y:S05]  /*2670*/  BSYNC.RECONVERGENT B0 ;  /* 0x0000000000007941 */ /* 0x000fea0003800200 */
.L_x_19:
[----:B------:R-:W-:Y:S01]  /*2680*/  IADD3 R29, P0, PT, R4, R29, RZ ;  /* 0x0000001d041d7210 */ /* 0x000fe20007f1e0ff */
[----:B------:R-:W-:Y:S01]  /*2690*/  BSSY.RECONVERGENT B0, `(.L_x_30) ;  /* 0x000004a000007945 */ /* 0x000fe20003800200 */
[----:B0-----:R-:W-:-:S03]  /*26a0*/  SHF.R.S32.HI R18, RZ, 0x1f, R4 ;  /* 0x0000001fff127819 */ /* 0x001fc60000011404 */
[----:B-1----:R-:W-:-:S04]  /*26b0*/  IMAD.WIDE.U32 R26, R29, UR22, RZ ;  /* 0x000000161d1a7c25 */ /* 0x002fc8000f8e00ff */
[----:B------:R-:W-:Y:S01]  /*26c0*/  IMAD.X R21, R18, 0x1, R21, P0 ;  /* 0x0000000112157824 */ /* 0x000fe200000e0615 */
[----:B------:R-:W-:-:S03]  /*26d0*/  IADD3 R19, P0, PT, R3, R26, RZ ;  /* 0x0000001a03137210 */ /* 0x000fc60007f1e0ff */
[----:B------:R-:W-:Y:S01]  /*26e0*/  IMAD R18, R21, UR22, RZ ;  /* 0x0000001615127c24 */ /* 0x000fe2000f8e02ff */
[C---:B------:R-:W-:Y:S02]  /*26f0*/  LEA R28, P2, R19.reuse, UR14, 0x1 ;  /* 0x0000000e131c7c11 */ /* 0x040fe4000f8408ff */
[----:B------:R-:W-:Y:S01]  /*2700*/  ISETP.GE.U32.AND P1, PT, R19, UR13, PT ;  /* 0x0000000d13007c0c */ /* 0x000fe2000bf26070 */
[----:B------:R-:W-:Y:S01]  /*2710*/  IMAD R21, R29, UR7, R18 ;  /* 0x000000071d157c24 */ /* 0x000fe2000f8e0212 */
[----:B------:R-:W-:Y:S01]  /*2720*/  LOP3.LUT R31, R28, 0x3, RZ, 0xc0, !PT ;  /* 0x000000031c1f7812 */ /* 0x000fe200078ec0ff */
[----:B------:R-:W-:Y:S02]  /*2730*/  FMUL.FTZ R18, R9, R16 ;  /* 0x0000001009127220 */ /* 0x000fe40000410000 */
[----:B------:R-:W-:-:S03]  /*2740*/  IMAD.IADD R21, R27, 0x1, R21 ;  /* 0x000000011b157824 */ /* 0x000fc600078e0215 */
[----:B------:R-:W-:Y:S01]  /*2750*/  F2FP.BF16.F32.PACK_AB R18, RZ, R18 ;  /* 0x00000012ff12723e */ /* 0x000fe200000010ff */
[----:B------:R-:W-:Y:S01]  /*2760*/  IMAD.X R32, R13, 0x1, R21, P0 ;  /* 0x000000010d207824 */ /* 0x000fe200000e0615 */
[----:B------:R-:W-:Y:S02]  /*2770*/  ISETP.NE.U32.AND P0, PT, R31, RZ, PT ;  /* 0x000000ff1f00720c */ /* 0x000fe40003f05070 */
[----:B------:R-:W-:Y:S02]  /*2780*/  PRMT R30, R18, 0x7610, R30 ;  /* 0x00007610121e7816 */ /* 0x000fe4000000001e */
[----:B------:R-:W-:Y:S02]  /*2790*/  ISETP.GE.U32.AND.EX P1, PT, R32, UR10, PT, P1 ;  /* 0x0000000a20007c0c */ /* 0x000fe4000bf26110 */
[----:B------:R-:W-:Y:S02]  /*27a0*/  LEA.HI.X R29, R19, UR15, R32, 0x1, P2 ;  /* 0x0000000f131d7c11 */ /* 0x000fe400090f0c20 */
[----:B------:R-:W-:-:S13]  /*27b0*/  ISETP.NE.OR.EX P0, PT, RZ, RZ, P1, P0 ;  /* 0x000000ffff00720c */ /* 0x000fda0000f05700 */
        /* <DEDUP_REMOVED lines=10> */
.L_x_35:
[----:B------:R-:W0:Y:S02]  /*2860*/  LDS R18, [R28] ;  /* 0x000000001c127984 */ /* 0x000e240000000800 */
[----:B0-----:R-:W-:-:S05]  /*2870*/  HFMA2.BF16_V2 R19, R18, 1, 1, R29 ;  /* 0x3f803f8012137831 */ /* 0x001fca000020001d */
[----:B------:R-:W0:Y:S02]  /*2880*/  ATOMS.CAST.SPIN P0, [R28], R18, R19 ;  /* 0x000000121c00758d */ /* 0x000e240001800013 */
[----:B0-----:R-:W-:Y:S05]  /*2890*/  @!P0 BRA `(.L_x_35) ;  /* 0xfffffffc00f08947 */ /* 0x001fea000383ffff */
[----:B------:R-:W-:Y:S05]  /*28a0*/  BRA `(.L_x_33) ;  /* 0x00000000000c7947 */ /* 0x000fea0003800000 */
.L_x_34:
[----:B------:R-:W2:Y:S02]  /*28b0*/  LD.E R18, desc[UR16][R28.64] ;  /* 0x000000101c127980 */ /* 0x000ea4000c101900 */
[----:B--2---:R-:W-:-:S05]  /*28c0*/  IMAD.IADD R19, R19, 0x1, R18 ;  /* 0x0000000113137824 */ /* 0x004fca00078e0212 */
[----:B------:R0:W-:Y:S02]  /*28d0*/  ST.E desc[UR16][R28.64], R19 ;  /* 0x000000131c007985 */ /* 0x0001e4000c101910 */
.L_x_33:
[----:B------:R-:W-:Y:S05]  /*28e0*/  BSYNC.RECONVERGENT B1 ;  /* 0x0000000000017941 */ /* 0x000fea0003800200 */
.L_x_32:
[----:B------:R-:W-:Y:S05]  /*28f0*/  BRA `(.L_x_36) ;  /* 0x00000000008c7947 */ /* 0x000fea0003800000 */
.L_x_31:
        /* <DEDUP_REMOVED lines=13> */
.L_x_39:
[----:B------:R-:W0:Y:S02]  /*29d0*/  LDS R18, [R28+-0x2] ;  /* 0xfffffe001c127984 */ /* 0x000e240000000800 */
[----:B0-----:R-:W-:-:S05]  /*29e0*/  HADD2.BF16_V2 R19, R18, R29 ;  /* 0x0000001d12137230 */ /* 0x001fca0000200000 */
[----:B------:R-:W0:Y:S02]  /*29f0*/  ATOMS.CAST.SPIN P0, [R28+-0x2], R18, R19 ;  /* 0xfffffe121c00758d */ /* 0x000e240001800013 */
[----:B0-----:R-:W-:Y:S05]  /*2a00*/  @!P0 BRA `(.L_x_39) ;  /* 0xfffffffc00f08947 */ /* 0x001fea000383ffff */
[----:B------:R-:W-:Y:S05]  /*2a10*/  BRA `(.L_x_36) ;  /* 0x0000000000447947 */ /* 0x000fea0003800000 */
.L_x_38:
[----:B------:R-:W2:Y:S02]  /*2a20*/  LD.E R18, desc[UR16][R28.64+-0x2] ;  /* 0xfffffe101c127980 */ /* 0x000ea4000c101900 */
[----:B--2---:R-:W-:-:S05]  /*2a30*/  IMAD.IADD R19, R19, 0x1, R18 ;  /* 0x0000000113137824 */ /* 0x004fca00078e0212 */
[----:B------:R0:W-:Y:S01]  /*2a40*/  ST.E desc[UR16][R28.64+-0x2], R19 ;  /* 0xfffffe131c007985 */ /* 0x0001e2000c101910 */
[----:B------:R-:W-:Y:S05]  /*2a50*/  BRA `(.L_x_36) ;  /* 0x0000000000347947 */ /* 0x000fea0003800000 */
.L_x_37:
[C---:B------:R-:W-:Y:S01]  /*2a60*/  LOP3.LUT R18, R28.reuse, 0xfffffffd, RZ, 0xc0, !PT ;  /* 0xfffffffd1c127812 */ /* 0x040fe200078ec0ff */
[----:B------:R-:W-:Y:S01]  /*2a70*/  IMAD.MOV.U32 R19, RZ, RZ, R29 ;  /* 0x000000ffff137224 */ /* 0x000fe200078e001d */
[----:B------:R-:W-:Y:S01]  /*2a80*/  LOP3.LUT R31, R28, 0x2, RZ, 0xc0, !PT ;  /* 0x000000021c1f7812 */ /* 0x000fe200078ec0ff */
[----:B------:R-:W-:-:S03]  /*2a90*/  IMAD.MOV.U32 R34, RZ, RZ, 0x3254 ;  /* 0x00003254ff227424 */ /* 0x000fc600078e00ff */
[----:B------:R0:W5:Y:S01]  /*2aa0*/  LD.E R33, desc[UR16][R18.64] ;  /* 0x0000001012217980 */ /* 0x000162000c101900 */
[----:B------:R-:W-:-:S04]  /*2ab0*/  ISETP.EQ.U32.AND P0, PT, R31, RZ, PT ;  /* 0x000000ff1f00720c */ /* 0x000fc80003f02070 */
[----:B------:R-:W-:-:S09]  /*2ac0*/  SEL R34, R34, 0x7610, P0 ;  /* 0x0000761022227807 */ /* 0x000fd20000000000 */
.L_x_40:
[----:B-----5:R-:W-:-:S05]  /*2ad0*/  HADD2.BF16_V2 R32, R33, R30.H0_H0 ;  /* 0x2000001e21207230 */ /* 0x020fca0000200000 */
[----:B------:R-:W-:-:S05]  /*2ae0*/  PRMT R31, R33, R34, R32 ;  /* 0x00000022211f7216 */ /* 0x000fca0000000020 */
[----:B------:R-:W2:Y:S02]  /*2af0*/  ATOM.E.CAS.STRONG.GPU PT, R32, [R18], R33, R31 ;  /* 0x000000211220738b */ /* 0x000ea400001ee11f */
[----:B--2---:R-:W-:Y:S01]  /*2b00*/  ISETP.NE.U32.AND P0, PT, R32, R33, PT ;  /* 0x000000212000720c */ /* 0x004fe20003f05070 */
[----:B------:R-:W-:-:S12]  /*2b10*/  IMAD.MOV.U32 R33, RZ, RZ, R32 ;  /* 0x000000ffff217224 */ /* 0x000fd800078e0020 */
[----:B------:R-:W-:Y:S05]  /*2b20*/  @P0 BRA `(.L_x_40) ;  /* 0xfffffffc00e80947 */ /* 0x000fea000383ffff */
.L_x_36:
[----:B------:R-:W-:Y:S05]  /*2b30*/  BSYNC.RECONVERGENT B0 ;  /* 0x0000000000007941 */ /* 0x000fea0003800200 */
.L_x_30:
[----:B------:R-:W-:Y:S01]  /*2b40*/  IADD3 R26, P0, PT, R20, R26, RZ ;  /* 0x0000001a141a7210 */ /* 0x000fe20007f1e0ff */
[----:B0-----:R-:W-:Y:S01]  /*2b50*/  FMUL.FTZ R19, R10, R16 ;  /* 0x000000100a137220 */ /* 0x001fe20000410000 */
[----:B------:R-:W-:Y:S02]  /*2b60*/  BSSY.RECONVERGENT B0, `(.L_x_41) ;  /* 0x0000043000007945 */ /* 0x000fe40003800200 */
[----:B------:R-:W-:Y:S01]  /*2b70*/  LEA R18, P1, R26, UR14, 0x1 ;  /* 0x0000000e1a127c11 */ /* 0x000fe2000f8208ff */
[----:B------:R-:W-:Y:S01]  /*2b80*/  IMAD.X R27, R14, 0x1, R21, P0 ;  /* 0x000000010e1b7824 */ /* 0x000fe200000e0615 */
[----:B------:R-:W-:Y:S02]  /*2b90*/  ISETP.GE.U32.AND P0, PT, R26, UR13, PT ;  /* 0x0000000d1a007c0c */ /* 0x000fe4000bf06070 */
[----:B------:R-:W-:Y:S02]  /*2ba0*/  LOP3.LUT R28, R18, 0x3, RZ, 0xc0, !PT ;  /* 0x00000003121c7812 */ /* 0x000fe400078ec0ff */
[----:B------:R-:W-:-:S02]  /*2bb0*/  ISETP.GE.U32.AND.EX P0, PT, R27, UR10, PT, P0 ;  /* 0x0000000a1b007c0c */ /* 0x000fc4000bf06100 */
[----:B------:R-:W-:Y:S02]  /*2bc0*/  ISETP.NE.U32.AND P2, PT, R28, RZ, PT ;  /* 0x000000ff1c00720c */ /* 0x000fe40003f45070 */
[----:B------:R-:W-:Y:S02]  /*2bd0*/  F2FP.BF16.F32.PACK_AB R21, RZ, R19 ;  /* 0x00000013ff15723e */ /* 0x000fe400000010ff */
[----:B------:R-:W-:Y:S02]  /*2be0*/  ISETP.NE.OR.EX P0, PT, RZ, RZ, P0, P2 ;  /* 0x000000ffff00720c */ /* 0x000fe40000705720 */
[----:B------:R-:W-:-:S11]  /*2bf0*/  LEA.HI.X R19, R26, UR15, R27, 0x1, P1 ;  /* 0x0000000f1a137c11 */ /* 0x000fd600088f0c1b */
[----:B------:R-:W-:Y:S05]  /*2c00*/  @P0 BRA `(.L_x_42) ;  /* 0x00000000004c0947 */ /* 0x000fea0003800000 */
[----:B------:R-:W0:Y:S02]  /*2c10*/  I2F.BF16.RZ R28, RZ ;  /* 0x000000ff001c7306 */ /* 0x000e24000020e400 */
[----:B0-----:R-:W-:-:S05]  /*2c20*/  PRMT R26, R21, 0x5410, R28 ;  /* 0x00005410151a7816 */ /* 0x001fca000000001c */
[----:B------:R0:W-:Y:S02]  /*2c30*/  ATOM.E.ADD.BF16x2.RN.STRONG.GPU P0, RZ, desc[UR16][R18.64], R26 ;  /* 0x8000001a12ff79a2 */ /* 0x0001e4000c10e710 */
[----:B0-----:R-:W-:Y:S05]  /*2c40*/  @P0 BRA `(.L_x_43) ;  /* 0x0000000000d00947 */ /* 0x001fea0003800000 */
[----:B------:R-:W0:Y:S02]  /*2c50*/  QSPC.E.S P0, RZ, [R18] ;  /* 0x0000000012ff73aa */ /* 0x000e240000000500 */
[----:B0-----:R-:W-:Y:S05]  /*2c60*/  @!P0 BRA `(.L_x_44) ;  /* 0x0000000000248947 */ /* 0x001fea0003800000 */
[----:B------:R-:W-:Y:S01]  /*2c70*/  BSSY.RECONVERGENT B1, `(.L_x_45) ;  /* 0x0000007000017945 */ /* 0x000fe20003800200 */
[----:B------:R-:W-:Y:S02]  /*2c80*/  MOV R26, R18 ;  /* 0x00000012001a7202 */ /* 0x000fe40000000f00 */
[----:B------:R-:W-:-:S07]  /*2c90*/  PRMT R21, R21, 0x5410, R28 ;  /* 0x0000541015157816 */ /* 0x000fce000000001c */
.L_x_46:
[----:B------:R-:W0:Y:S02]  /*2ca0*/  LDS R18, [R26] ;  /* 0x000000001a127984 */ /* 0x000e240000000800 */
[----:B0-----:R-:W-:-:S05]  /*2cb0*/  HFMA2.BF16_V2 R19, R18, 1, 1, R21 ;  /* 0x3f803f8012137831 */ /* 0x001fca0000200015 */
[----:B------:R-:W0:Y:S02]  /*2cc0*/  ATOMS.CAST.SPIN P0, [R26], R18, R19 ;  /* 0x000000121a00758d */ /* 0x000e240001800013 */
[----:B0-----:R-:W-:Y:S05]  /*2cd0*/  @!P0 BRA `(.L_x_46) ;  /* 0xfffffffc00f08947 */ /* 0x001fea000383ffff */
[----:B------:R-:W-:Y:S05]  /*2ce0*/  BSYNC.RECONVERGENT B1 ;  /* 0x0000000000017941 */ /* 0x000fea0003800200 */
.L_x_45:
[----:B------:R-:W-:Y:S05]  /*2cf0*/  BRA `(.L_x_43) ;  /* 0x0000000000a47947 */ /* 0x000fea0003800000 */
.L_x_44:
[----:B------:R-:W2:Y:S02]  /*2d00*/  LD.E R21, desc[UR16][R18.64] ;  /* 0x0000001012157980 */ /* 0x000ea4000c101900 */
[----:B--2---:R-:W-:-:S05]  /*2d10*/  IMAD.IADD R21, R26, 0x1, R21 ;  /* 0x000000011a157824 */ /* 0x004fca00078e0215 */
[----:B------:R2:W-:Y:S01]  /*2d20*/  ST.E desc[UR16][R18.64], R21 ;  /* 0x0000001512007985 */ /* 0x0005e2000c101910 */
[----:B------:R-:W-:Y:S05]  /*2d30*/  BRA `(.L_x_43) ;  /* 0x0000000000947947 */ /* 0x000fea0003800000 */
.L_x_42:
        /* <DEDUP_REMOVED lines=11> */
[----:B------:R-:W-:Y:S01]  /*2df0*/  BSSY.RECONVERGENT B1, `(.L_x_49) ;  /* 0x0000007000017945 */ /* 0x000fe20003800200 */
[----:B------:R-:W-:Y:S02]  /*2e00*/  MOV R26, R18 ;  /* 0x00000012001a7202 */ /* 0x000fe40000000f00 */
[----:B------:R-:W-:-:S07]  /*2e10*/  PRMT R21, R28, 0x5410, R21 ;  /* 0x000054101c157816 */ /* 0x000fce0000000015 */
.L_x_50:
[----:B------:R-:W0:Y:S02]  /*2e20*/  LDS R18, [R26+-0x2] ;  /* 0xfffffe001a127984 */ /* 0x000e240000000800 */
[----:B0-----:R-:W-:-:S05]  /*2e30*/  HADD2.BF16_V2 R19, R18, R21 ;  /* 0x0000001512137230 */ /* 0x001fca0000200000 */
[----:B------:R-:W0:Y:S02]  /*2e40*/  ATOMS.CAST.SPIN P0, [R26+-0x2], R18, R19 ;  /* 0xfffffe121a00758d */ /* 0x000e240001800013 */
[----:B0-----:R-:W-:Y:S05]  /*2e50*/  @!P0 BRA `(.L_x_50) ;  /* 0xfffffffc00f08947 */ /* 0x001fea000383ffff */
[----:B------:R-:W-:Y:S05]  /*2e60*/  BSYNC.RECONVERGENT B1 ;  /* 0x0000000000017941 */ /* 0x000fea0003800200 */
.L_x_49:
[----:B------:R-:W-:Y:S05]  /*2e70*/  BRA `(.L_x_43) ;  /* 0x0000000000447947 */ /* 0x000fea0003800000 */
.L_x_48:
[----:B------:R-:W2:Y:S02]  /*2e80*/  LD.E R21, desc[UR16][R18.64+-0x2] ;  /* 0xfffffe1012157980 */ /* 0x000ea4000c101900 */
[----:B--2---:R-:W-:-:S05]  /*2e90*/  IMAD.IADD R21, R26, 0x1, R21 ;  /* 0x000000011a157824 */ /* 0x004fca00078e0215 */
[----:B------:R1:W-:Y:S01]  /*2ea0*/  ST.E desc[UR16][R18.64+-0x2], R21 ;  /* 0xfffffe1512007985 */ /* 0x0003e2000c101910 */
[----:B------:R-:W-:Y:S05]  /*2eb0*/  BRA `(.L_x_43) ;  /* 0x0000000000347947 */ /* 0x000fea0003800000 */
.L_x_47:
[C---:B------:R-:W-:Y:S01]  /*2ec0*/  LOP3.LUT R26, R18.reuse, 0xfffffffd, RZ, 0xc0, !PT ;  /* 0xfffffffd121a7812 */ /* 0x040fe200078ec0ff */
[----:B------:R-:W-:Y:S01]  /*2ed0*/  IMAD.MOV.U32 R27, RZ, RZ, R19 ;  /* 0x000000ffff1b7224 */ /* 0x000fe200078e0013 */
[----:B------:R-:W-:Y:S01]  /*2ee0*/  LOP3.LUT R28, R18, 0x2, RZ, 0xc0, !PT ;  /* 0x00000002121c7812 */ /* 0x000fe200078ec0ff */
[----:B------:R-:W-:-:S03]  /*2ef0*/  IMAD.MOV.U32 R30, RZ, RZ, 0x3254 ;  /* 0x00003254ff1e7424 */ /* 0x000fc600078e00ff */
[----:B------:R0:W5:Y:S01]  /*2f00*/  LD.E R29, desc[UR16][R26.64] ;  /* 0x000000101a1d7980 */ /* 0x000162000c101900 */
[----:B------:R-:W-:-:S04]  /*2f10*/  ISETP.EQ.U32.AND P0, PT, R28, RZ, PT ;  /* 0x000000ff1c00720c */ /* 0x000fc80003f02070 */
[----:B------:R-:W-:-:S09]  /*2f20*/  SEL R30, R30, 0x7610, P0 ;  /* 0x000076101e1e7807 */ /* 0x000fd20000000000 */
.L_x_51:
[----:B-----5:R-:W-:-:S05]  /*2f30*/  HADD2.BF16_V2 R28, R29, R21.H0_H0 ;  /* 0x200000151d1c7230 */ /* 0x020fca0000200000 */
[----:B------:R-:W-:-:S05]  /*2f40*/  PRMT R31, R29, R30, R28 ;  /* 0x0000001e1d1f7216 */ /* 0x000fca000000001c */
[----:B------:R-:W2:Y:S02]  /*2f50*/  ATOM.E.CAS.STRONG.GPU PT, R28, [R26], R29, R31 ;  /* 0x0000001d1a1c738b */ /* 0x000ea400001ee11f */
[----:B--2---:R-:W-:Y:S01]  /*2f60*/  ISETP.NE.U32.AND P0, PT, R28, R29, PT ;  /* 0x0000001d1c00720c */ /* 0x004fe20003f05070 */
[----:B------:R-:W-:-:S12]  /*2f70*/  IMAD.MOV.U32 R29, RZ, RZ, R28 ;  /* 0x000000ffff1d7224 */ /* 0x000fd800078e001c */
[----:B------:R-:W-:Y:S05]  /*2f80*/  @P0 BRA `(.L_x_51) ;  /* 0xfffffffc00e80947 */ /* 0x000fea000383ffff */
.L_x_43:
[----:B------:R-:W-:Y:S05]  /*2f90*/  BSYNC.RECONVERGENT B0 ;  /* 0x0000000000007941 */ /* 0x000fea0003800200 */
.L_x_41:
[----:B------:R-:W-:Y:S01]  /*2fa0*/  UIADD3 UR6, UPT, UPT, UR12, -0x1, URZ ;  /* 0xffffffff0c067890 */ /* 0x000fe2000fffe0ff */
[C---:B-12---:R-:W-:Y:S01]  /*2fb0*/  VIADD R18, R0.reuse, 0x1 ;  /* 0x0000000100127836 */ /* 0x046fe20000000000 */
[----:B------:R-:W-:Y:S01]  /*2fc0*/  USHF.R.S32.HI UR9, URZ, 0x1f, UR21 ;  /* 0x0000001fff097899 */ /* 0x000fe20008011415 */
[----:B------:R-:W-:Y:S03]  /*2fd0*/  BSSY.RECONVERGENT B0, `(.L_x_52) ;  /* 0x0000052000007945 */ /* 0x000fe60003800200 */
[----:B------:R-:W-:-:S13]  /*2fe0*/  ISETP.GE.AND P0, PT, R0, UR6, PT ;  /* 0x0000000600007c0c */ /* 0x000fda000bf06270 */
[----:B------:R-:W-:-:S05]  /*2ff0*/  @P0 IMAD.MOV R18, RZ, RZ, R0 ;  /* 0x000000ffff120224 */ /* 0x000fca00078e0200 */
[----:B------:R-:W-:-:S04]  /*3000*/  IADD3 R19, P0, PT, R18, UR18, RZ ;  /* 0x0000001212137c10 */ /* 0x000fc8000ff1e0ff */
[----:B------:R-:W-:Y:S01]  /*3010*/  LEA.HI.X.SX32 R18, R18, UR11, 0x1, P0 ;  /* 0x0000000b12127c11 */ /* 0x000fe200080f0eff */
[----:B0-----:R-:W-:-:S04]  /*3020*/  IMAD.WIDE.U32 R26, R19, UR21, RZ ;  /* 0x00000015131a7c25 */ /* 0x001fc8000f8e00ff */
[----:B------:R-:W-:-:S04]  /*3030*/  IMAD R18, R18, UR21, RZ ;  /* 0x0000001512127c24 */ /* 0x000fc8000f8e02ff */
[----:B------:R-:W-:Y:S01]  /*3040*/  IMAD R21, R19, UR9, R18 ;  /* 0x0000000913157c24 */ /* 0x000fe2000f8e0212 */
[----:B------:R-:W-:-:S03]  /*3050*/  IADD3 R19, P0, PT, R2, R26, RZ ;  /* 0x0000001a02137210 */ /* 0x000fc60007f1e0ff */
[----:B------:R-:W-:Y:S02]  /*3060*/  IMAD.IADD R21, R27, 0x1, R21 ;  /* 0x000000011b157824 */ /* 0x000fe400078e0215 */
[----:B------:R-:W-:-:S03]  /*3070*/  IMAD.WIDE.U32 R28, R19, UR22, RZ ;  /* 0x00000016131c7c25 */ /* 0x000fc6000f8e00ff */
[----:B------:R-:W-:-:S05]  /*3080*/  LEA.HI.X.SX32 R18, R2, R21, 0x1, P0 ;  /* 0x0000001502127211 */ /* 0x000fca00000f0eff */
[----:B------:R-:W-:Y:S01]  /*3090*/  IMAD R30, R18, UR22, RZ ;  /* 0x00000016121e7c24 */ /* 0x000fe2000f8e02ff */
[----:B------:R-:W-:-:S03]  /*30a0*/  IADD3 R18, P0, PT, R3, R28, RZ ;  /* 0x0000001c03127210 */ /* 0x000fc60007f1e0ff */
[----:B------:R-:W-:Y:S01]  /*30b0*/  IMAD R19, R19, UR7, R30 ;  /* 0x0000000713137c24 */ /* 0x000fe2000f8e021e */
[C---:B------:R-:W-:Y:S02]  /*30c0*/  LEA R30, P2, R18.reuse, UR14, 0x1 ;  /* 0x0000000e121e7c11 */ /* 0x040fe4000f8408ff */
[----:B------:R-:W-:Y:S01]  /*30d0*/  ISETP.GE.U32.AND P1, PT, R18, UR13, PT ;  /* 0x0000000d12007c0c */ /* 0x000fe2000bf26070 */
[----:B------:R-:W-:Y:S01]  /*30e0*/  IMAD.IADD R32, R29, 0x1, R19 ;  /* 0x000000011d207824 */ /* 0x000fe200078e0213 */
[----:B------:R-:W-:Y:S01]  /*30f0*/  LOP3.LUT R34, R30, 0x3, RZ, 0xc0, !PT ;  /* 0x000000031e227812 */ /* 0x000fe200078ec0ff */
[----:B------:R-:W-:Y:S02]  /*3100*/  FMUL.FTZ R19, R11, R16 ;  /* 0x000000100b137220 */ /* 0x000fe40000410000 */
[----:B------:R-:W-:Y:S01]  /*3110*/  IMAD.X R35, R13, 0x1, R32, P0 ;  /* 0x000000010d237824 */ /* 0x000fe200000e0620 */
[----:B------:R-:W-:Y:S02]  /*3120*/  ISETP.NE.U32.AND P0, PT, R34, RZ, PT ;  /* 0x000000ff2200720c */ /* 0x000fe40003f05070 */
[----:B------:R-:W-:-:S02]  /*3130*/  F2FP.BF16.F32.PACK_AB R19, RZ, R19 ;  /* 0x00000013ff13723e */ /* 0x000fc400000010ff */
[----:B------:R-:W-:Y:S02]  /*3140*/  ISETP.GE.U32.AND.EX P1, PT, R35, UR10, PT, P1 ;  /* 0x0000000a23007c0c */ /* 0x000fe4000bf26110 */
        /* <DEDUP_REMOVED lines=13> */
.L_x_57:
[----:B------:R-:W0:Y:S02]  /*3220*/  LDS R18, [R30] ;  /* 0x000000001e127984 */ /* 0x000e240000000800 */
[----:B0-----:R-:W-:-:S05]  /*3230*/  HFMA2.BF16_V2 R19, R18, 1, 1, R33 ;  /* 0x3f803f8012137831 */ /* 0x001fca0000200021 */
[----:B------:R-:W0:Y:S02]  /*3240*/  ATOMS.CAST.SPIN P0, [R30], R18, R19 ;  /* 0x000000121e00758d */ /* 0x000e240001800013 */
[----:B0-----:R-:W-:Y:S05]  /*3250*/  @!P0 BRA `(.L_x_57) ;  /* 0xfffffffc00f08947 */ /* 0x001fea000383ffff */
[----:B------:R-:W-:Y:S05]  /*3260*/  BRA `(.L_x_55) ;  /* 0x00000000000c7947 */ /* 0x000fea0003800000 */
.L_x_56:
[----:B------:R-:W2:Y:S02]  /*3270*/  LD.E R18, desc[UR16][R30.64] ;  /* 0x000000101e127980 */ /* 0x000ea4000c101900 */
[----:B--2---:R-:W-:-:S05]  /*3280*/  IMAD.IADD R19, R19, 0x1, R18 ;  /* 0x0000000113137824 */ /* 0x004fca00078e0212 */
[----:B------:R0:W-:Y:S02]  /*3290*/  ST.E desc[UR16][R30.64], R19 ;  /* 0x000000131e007985 */ /* 0x0001e4000c101910 */
.L_x_55:
[----:B------:R-:W-:Y:S05]  /*32a0*/  BSYNC.RECONVERGENT B1 ;  /* 0x0000000000017941 */ /* 0x000fea0003800200 */
.L_x_54:
[----:B------:R-:W-:Y:S05]  /*32b0*/  BRA `(.L_x_58) ;  /* 0x00000000008c7947 */ /* 0x000fea0003800000 */
.L_x_53:
        /* <DEDUP_REMOVED lines=13> */
.L_x_61:
[----:B------:R-:W0:Y:S02]  /*3390*/  LDS R18, [R30+-0x2] ;  /* 0xfffffe001e127984 */ /* 0x000e240000000800 */
[----:B0-----:R-:W-:-:S05]  /*33a0*/  HADD2.BF16_V2 R19, R18, R33 ;  /* 0x0000002112137230 */ /* 0x001fca0000200000 */
[----:B------:R-:W0:Y:S02]  /*33b0*/  ATOMS.CAST.SPIN P0, [R30+-0x2], R18, R19 ;  /* 0xfffffe121e00758d */ /* 0x000e240001800013 */
[----:B0-----:R-:W-:Y:S05]  /*33c0*/  @!P0 BRA `(.L_x_61) ;  /* 0xfffffffc00f08947 */ /* 0x001fea000383ffff */
[----:B------:R-:W-:Y:S05]  /*33d0*/  BRA `(.L_x_58) ;  /* 0x0000000000447947 */ /* 0x000fea0003800000 */
.L_x_60:
[----:B------:R-:W2:Y:S02]  /*33e0*/  LD.E R18, desc[UR16][R30.64+-0x2] ;  /* 0xfffffe101e127980 */ /* 0x000ea4000c101900 */
[----:B--2---:R-:W-:-:S05]  /*33f0*/  IMAD.IADD R19, R19, 0x1, R18 ;  /* 0x0000000113137824 */ /* 0x004fca00078e0212 */
[----:B------:R1:W-:Y:S01]  /*3400*/  ST.E desc[UR16][R30.64+-0x2], R19 ;  /* 0xfffffe131e007985 */ /* 0x0003e2000c101910 */
[----:B------:R-:W-:Y:S05]  /*3410*/  BRA `(.L_x_58) ;  /* 0x0000000000347947 */ /* 0x000fea0003800000 */
.L_x_59:
[C---:B------:R-:W-:Y:S01]  /*3420*/  LOP3.LUT R18, R30.reuse, 0xfffffffd, RZ, 0xc0, !PT ;  /* 0xfffffffd1e127812 */ /* 0x040fe200078ec0ff */
[----:B------:R-:W-:Y:S01]  /*3430*/  IMAD.MOV.U32 R19, RZ, RZ, R31 ;  /* 0x000000ffff137224 */ /* 0x000fe200078e001f */
[----:B------:R-:W-:-:S04]  /*3440*/  LOP3.LUT R34, R30, 0x2, RZ, 0xc0, !PT ;  /* 0x000000021e227812 */ /* 0x000fc800078ec0ff */
[----:B------:R0:W5:Y:S01]  /*3450*/  LD.E R35, desc[UR16][R18.64] ;  /* 0x0000001012237980 */ /* 0x000162000c101900 */
[----:B------:R-:W-:Y:S01]  /*3460*/  ISETP.EQ.U32.AND P0, PT, R34, RZ, PT ;  /* 0x000000ff2200720c */ /* 0x000fe20003f02070 */
[----:B------:R-:W-:-:S05]  /*3470*/  IMAD.MOV.U32 R34, RZ, RZ, 0x3254 ;  /* 0x00003254ff227424 */ /* 0x000fca00078e00ff */
[----:B------:R-:W-:-:S07]  /*3480*/  SEL R34, R34, 0x7610, P0 ;  /* 0x0000761022227807 */ /* 0x000fce0000000000 */
.L_x_62:
[----:B-----5:R-:W-:-:S05]  /*3490*/  HADD2.BF16_V2 R36, R35, R33.H0_H0 ;  /* 0x2000002123247230 */ /* 0x020fca0000200000 */
[----:B------:R-:W-:-:S05]  /*34a0*/  PRMT R37, R35, R34, R36 ;  /* 0x0000002223257216 */ /* 0x000fca0000000024 */
[----:B------:R-:W2:Y:S02]  /*34b0*/  ATOM.E.CAS.STRONG.GPU PT, R36, [R18], R35, R37 ;  /* 0x000000231224738b */ /* 0x000ea400001ee125 */
[----:B--2---:R-:W-:Y:S01]  /*34c0*/  ISETP.NE.U32.AND P0, PT, R36, R35, PT ;  /* 0x000000232400720c */ /* 0x004fe20003f05070 */
[----:B------:R-:W-:-:S12]  /*34d0*/  IMAD.MOV.U32 R35, RZ, RZ, R36 ;  /* 0x000000ffff237224 */ /* 0x000fd800078e0024 */
[----:B------:R-:W-:Y:S05]  /*34e0*/  @P0 BRA `(.L_x_62) ;  /* 0xfffffffc00e80947 */ /* 0x000fea000383ffff */
.L_x_58:
[----:B------:R-:W-:Y:S05]  /*34f0*/  BSYNC.RECONVERGENT B0 ;  /* 0x0000000000007941 */ /* 0x000fea0003800200 */
.L_x_52:
[----:B------:R-:W-:Y:S01]  /*3500*/  IADD3 R28, P0, PT, R20, R28, RZ ;  /* 0x0000001c141c7210 */ /* 0x000fe20007f1e0ff */
[----:B01----:R-:W-:Y:S01]  /*3510*/  FMUL.FTZ R19, R12, R16 ;  /* 0x000000100c137220 */ /* 0x003fe20000410000 */
        /* <DEDUP_REMOVED lines=20> */
.L_x_68:
[----:B------:R-:W0:Y:S02]  /*3660*/  LDS R18, [R28] ;  /* 0x000000001c127984 */ /* 0x000e240000000800 */
[----:B0-----:R-:W-:-:S05]  /*3670*/  HFMA2.BF16_V2 R19, R18, 1, 1, R29 ;  /* 0x3f803f8012137831 */ /* 0x001fca000020001d */
[----:B------:R-:W0:Y:S02]  /*3680*/  ATOMS.CAST.SPIN P0, [R28], R18, R19 ;  /* 0x000000121c00758d */ /* 0x000e240001800013 */
[----:B0-----:R-:W-:Y:S05]  /*3690*/  @!P0 BRA `(.L_x_68) ;  /* 0xfffffffc00f08947 */ /* 0x001fea000383ffff */
[----:B------:R-:W-:Y:S05]  /*36a0*/  BSYNC.RECONVERGENT B1 ;  /* 0x0000000000017941 */ /* 0x000fea0003800200 */
.L_x_67:
[----:B------:R-:W-:Y:S05]  /*36b0*/  BRA `(.L_x_65) ;  /* 0x0000000000a47947 */ /* 0x000fea0003800000 */
.L_x_66:
[----:B------:R-:W2:Y:S02]  /*36c0*/  LD.E R28, desc[UR16][R18.64] ;  /* 0x00000010121c7980 */ /* 0x000ea4000c101900 */
[----:B--2---:R-:W-:-:S05]  /*36d0*/  IMAD.IADD R29, R29, 0x1, R28 ;  /* 0x000000011d1d7824 */ /* 0x004fca00078e021c */
[----:B------:R2:W-:Y:S01]  /*36e0*/  ST.E desc[UR16][R18.64], R29 ;  /* 0x0000001d12007985 */ /* 0x0005e2000c101910 */
[----:B------:R-:W-:Y:S05]  /*36f0*/  BRA `(.L_x_65) ;  /* 0x0000000000947947 */ /* 0x000fea0003800000 */
.L_x_64:
        /* <DEDUP_REMOVED lines=14> */
.L_x_72:
[----:B------:R-:W0:Y:S02]  /*37e0*/  LDS R18, [R28+-0x2] ;  /* 0xfffffe001c127984 */ /* 0x000e240000000800 */
[----:B0-----:R-:W-:-:S05]  /*37f0*/  HADD2.BF16_V2 R19, R18, R29 ;  /* 0x0000001d12137230 */ /* 0x001fca0000200000 */
[----:B------:R-:W0:Y:S02]  /*3800*/  ATOMS.CAST.SPIN P0, [R28+-0x2], R18, R19 ;  /* 0xfffffe121c00758d */ /* 0x000e240001800013 */
[----:B0-----:R-:W-:Y:S05]  /*3810*/  @!P0 BRA `(.L_x_72) ;  /* 0xfffffffc00f08947 */ /* 0x001fea000383ffff */
[----:B------:R-:W-:Y:S05]  /*3820*/  BSYNC.RECONVERGENT B1 ;  /* 0x0000000000017941 */ /* 0x000fea0003800200 */
.L_x_71:
[----:B------:R-:W-:Y:S05]  /*3830*/  BRA `(.L_x_65) ;  /* 0x0000000000447947 */ /* 0x000fea0003800000 */
.L_x_70:
[----:B------:R-:W2:Y:S02]  /*3840*/  LD.E R28, desc[UR16][R18.64+-0x2] ;  /* 0xfffffe10121c7980 */ /* 0x000ea4000c101900 */
[----:B--2---:R-:W-:-:S05]  /*3850*/  IMAD.IADD R29, R29, 0x1, R28 ;  /* 0x000000011d1d7824 */ /* 0x004fca00078e021c */
[----:B------:R1:W-:Y:S01]  /*3860*/  ST.E desc[UR16][R18.64+-0x2], R29 ;  /* 0xfffffe1d12007985 */ /* 0x0003e2000c101910 */
[----:B------:R-:W-:Y:S05]  /*3870*/  BRA `(.L_x_65) ;  /* 0x0000000000347947 */ /* 0x000fea0003800000 */
.L_x_69:
[C---:B------:R-:W-:Y:S01]  /*3880*/  LOP3.LUT R28, R18.reuse, 0xfffffffd, RZ, 0xc0, !PT ;  /* 0xfffffffd121c7812 */ /* 0x040fe200078ec0ff */
[----:B------:R-:W-:Y:S01]  /*3890*/  IMAD.MOV.U32 R29, RZ, RZ, R19 ;  /* 0x000000ffff1d7224 */ /* 0x000fe200078e0013 */
[----:B------:R-:W-:Y:S01]  /*38a0*/  LOP3.LUT R31, R18, 0x2, RZ, 0xc0, !PT ;  /* 0x00000002121f7812 */ /* 0x000fe200078ec0ff */
[----:B------:R-:W-:-:S03]  /*38b0*/  IMAD.MOV.U32 R34, RZ, RZ, 0x3254 ;  /* 0x00003254ff227424 */ /* 0x000fc600078e00ff */
[----:B------:R0:W5:Y:S01]  /*38c0*/  LD.E R33, desc[UR16][R28.64] ;  /* 0x000000101c217980 */ /* 0x000162000c101900 */
[----:B------:R-:W-:-:S04]  /*38d0*/  ISETP.EQ.U32.AND P0, PT, R31, RZ, PT ;  /* 0x000000ff1f00720c */ /* 0x000fc80003f02070 */
[----:B------:R-:W-:-:S09]  /*38e0*/  SEL R34, R34, 0x7610, P0 ;  /* 0x0000761022227807 */ /* 0x000fd20000000000 */
.L_x_73:
[----:B-----5:R-:W-:-:S05]  /*38f0*/  HADD2.BF16_V2 R32, R33, R30.H0_H0 ;  /* 0x2000001e21207230 */ /* 0x020fca0000200000 */
[----:B------:R-:W-:-:S05]  /*3900*/  PRMT R31, R33, R34, R32 ;  /* 0x00000022211f7216 */ /* 0x000fca0000000020 */
[----:B------:R-:W2:Y:S02]  /*3910*/  ATOM.E.CAS.STRONG.GPU PT, R32, [R28], R33, R31 ;  /* 0x000000211c20738b */ /* 0x000ea400001ee11f */
[----:B--2---:R-:W-:Y:S01]  /*3920*/  ISETP.NE.U32.AND P0, PT, R32, R33, PT ;  /* 0x000000212000720c */ /* 0x004fe20003f05070 */
[----:B------:R-:W-:-:S12]  /*3930*/  IMAD.MOV.U32 R33, RZ, RZ, R32 ;  /* 0x000000ffff217224 */ /* 0x000fd800078e0020 */
[----:B------:R-:W-:Y:S05]  /*3940*/  @P0 BRA `(.L_x_73) ;  /* 0xfffffffc00e80947 */ /* 0x000fea000383ffff */
.L_x_65:
[----:B------:R-:W-:Y:S05]  /*3950*/  BSYNC.RECONVERGENT B0 ;  /* 0x0000000000007941 */ /* 0x000fea0003800200 */
.L_x_63:
[----:B-12---:R-:W-:Y:S01]  /*3960*/  IADD3 R18, P0, PT, R4, R26, RZ ;  /* 0x0000001a04127210 */ /* 0x006fe20007f1e0ff */
[----:B------:R-:W-:Y:S01]  /*3970*/  BSSY.RECONVERGENT B0, `(.L_x_74) ;  /* 0x000004c000007945 */ /* 0x000fe20003800200 */
[----:B------:R-:W-:-:S05]  /*3980*/  SHF.R.S32.HI R26, RZ, 0x1f, R4 ;  /* 0x0000001fff1a7819 */ /* 0x000fca0000011404 */
[----:B------:R-:W-:Y:S02]  /*3990*/  IMAD.X R21, R26, 0x1, R21, P0 ;  /* 0x000000011a157824 */ /* 0x000fe400000e0615 */
[----:B------:R-:W-:-:S04]  /*39a0*/  IMAD.WIDE.U32 R26, R18, UR22, RZ ;  /* 0x00000016121a7c25 */ /* 0x000fc8000f8e00ff */
[----:B------:R-:W-:Y:S01]  /*39b0*/  IMAD R21, R21, UR22, RZ ;  /* 0x0000001615157c24 */ /* 0x000fe2000f8e02ff */
[----:B------:R-:W-:-:S03]  /*39c0*/  IADD3 R19, P0, PT, R3, R26, RZ ;  /* 0x0000001a03137210 */ /* 0x000fc60007f1e0ff */
[----:B------:R-:W-:Y:S01]  /*39d0*/  IMAD R21, R18, UR7, R21 ;  /* 0x0000000712157c24 */ /* 0x000fe2000f8e0215 */
[----:B0-----:R-:W-:Y:S01]  /*39e0*/  LEA R28, P2, R19, UR14, 0x1 ;  /* 0x0000000e131c7c11 */ /* 0x001fe2000f8408ff */
[----:B------:R-:W-:Y:S01]  /*39f0*/  FMUL.FTZ R18, R5, R16 ;  /* 0x0000001005127220 */ /* 0x000fe20000410000 */
[----:B------:R-:W-:Y:S01]  /*3a00*/  ISETP.GE.U32.AND P1, PT, R19, UR13, PT ;  /* 0x0000000d13007c0c */ /* 0x000fe2000bf26070 */
[----:B------:R-:W-:Y:S01]  /*3a10*/  IMAD.IADD R21, R27, 0x1, R21 ;  /* 0x000000011b157824 */ /* 0x000fe200078e0215 */
[----:B------:R-:W-:Y:S02]  /*3a20*/  LOP3.LUT R31, R28, 0x3, RZ, 0xc0, !PT ;  /* 0x000000031c1f7812 */ /* 0x000fe400078ec0ff */
[----:B------:R-:W-:Y:S01]  /*3a30*/  F2FP.BF16.F32.PACK_AB R18, RZ, R18 ;  /* 0x00000012ff12723e */ /* 0x000fe200000010ff */
[----:B------:R-:W-:Y:S01]  /*3a40*/  IMAD.X R32, R13, 0x1, R21, P0 ;  /* 0x000000010d207824 */ /* 0x000fe200000e0615 */
[----:B------:R-:W-:Y:S02]  /*3a50*/  ISETP.NE.U32.AND P0, PT, R31, RZ, PT ;  /* 0x000000ff1f00720c */ /* 0x000fe40003f05070 */
[----:B------:R-:W-:-:S02]  /*3a60*/  PRMT R30, R18, 0x7610, R30 ;  /* 0x00007610121e7816 */ /* 0x000fc4000000001e */
[----:B------:R-:W-:Y:S02]  /*3a70*/  ISETP.GE.U32.AND.EX P1, PT, R32, UR10, PT, P1 ;  /* 0x0000000a20007c0c */ /* 0x000fe4000bf26110 */
[----:B------:R-:W-:Y:S02]  /*3a80*/  LEA.HI.X R29, R19, UR15, R32, 0x1, P2 ;  /* 0x0000000f131d7c11 */ /* 0x000fe400090f0c20 */
[----:B------:R-:W-:-:S13]  /*3a90*/  ISETP.NE.OR.EX P0, PT, RZ, RZ, P1, P0 ;  /* 0x000000ffff00720c */ /* 0x000fda0000f05700 */
        /* <DEDUP_REMOVED lines=10> */
.L_x_79:
[----:B------:R-:W0:Y:S02]  /*3b40*/  LDS R18, [R28] ;  /* 0x000000001c127984 */ /* 0x000e240000000800 */
[----:B0-----:R-:W-:-:S05]  /*3b50*/  HFMA2.BF16_V2 R19, R18, 1, 1, R29 ;  /* 0x3f803f8012137831 */ /* 0x001fca000020001d */
[----:B------:R-:W0:Y:S02]  /*3b60*/  ATOMS.CAST.SPIN P0, [R28], R18, R19 ;  /* 0x000000121c00758d */ /* 0x000e240001800013 */
[----:B0-----:R-:W-:Y:S05]  /*3b70*/  @!P0 BRA `(.L_x_79) ;  /* 0xfffffffc00f08947 */ /* 0x001fea000383ffff */
[----:B------:R-:W-:Y:S05]  /*3b80*/  BSYNC.RECONVERGENT B1 ;  /* 0x0000000000017941 */ /* 0x000fea0003800200 */
.L_x_78:
[----:B------:R-:W-:Y:S05]  /*3b90*/  BRA `(.L_x_76) ;  /* 0x0000000000a47947 */ /* 0x000fea0003800000 */
.L_x_77:
[----:B------:R-:W2:Y:S02]  /*3ba0*/  LD.E R18, desc[UR16][R28.64] ;  /* 0x000000101c127980 */ /* 0x000ea4000c101900 */
[----:B--2---:R-:W-:-:S05]  /*3bb0*/  IMAD.IADD R19, R19, 0x1, R18 ;  /* 0x0000000113137824 */ /* 0x004fca00078e0212 */
[----:B------:R0:W-:Y:S01]  /*3bc0*/  ST.E desc[UR16][R28.64], R19 ;  /* 0x000000131c007985 */ /* 0x0001e2000c101910 */
[----:B------:R-:W-:Y:S05]  /*3bd0*/  BRA `(.L_x_76) ;  /* 0x0000000000947947 */ /* 0x000fea0003800000 */
.L_x_75:
        /* <DEDUP_REMOVED lines=14> */
.L_x_83:
[----:B------:R-:W0:Y:S02]  /*3cc0*/  LDS R18, [R28+-0x2] ;  /* 0xfffffe001c127984 */ /* 0x000e240000000800 */
[----:B0-----:R-:W-:-:S05]  /*3cd0*/  HADD2.BF16_V2 R19, R18, R29 ;  /* 0x0000001d12137230 */ /* 0x001fca0000200000 */
[----:B------:R-:W0:Y:S02]  /*3ce0*/  ATOMS.CAST.SPIN P0, [R28+-0x2], R18, R19 ;  /* 0xfffffe121c00758d */ /* 0x000e240001800013 */
[----:B0-----:R-:W-:Y:S05]  /*3cf0*/  @!P0 BRA `(.L_x_83) ;  /* 0xfffffffc00f08947 */ /* 0x001fea000383ffff */
[----:B------:R-:W-:Y:S05]  /*3d00*/  BSYNC.RECONVERGENT B1 ;  /* 0x0000000000017941 */ /* 0x000fea0003800200 */
.L_x_82:
[----:B------:R-:W-:Y:S05]  /*3d10*/  BRA `(.L_x_76) ;  /* 0x0000000000447947 */ /* 0x000fea0003800000 */
.L_x_81:
[----:B------:R-:W2:Y:S02]  /*3d20*/  LD.E R18, desc[UR16][R28.64+-0x2] ;  /* 0xfffffe101c127980 */ /* 0x000ea4000c101900 */
[----:B--2---:R-:W-:-:S05]  /*3d30*/  IMAD.IADD R19, R19, 0x1, R18 ;  /* 0x0000000113137824 */ /* 0x004fca00078e0212 */
[----:B------:R1:W-:Y:S01]  /*3d40*/  ST.E desc[UR16][R28.64+-0x2], R19 ;  /* 0xfffffe131c007985 */ /* 0x0003e2000c101910 */
[----:B------:R-:W-:Y:S05]  /*3d50*/  BRA `(.L_x_76) ;  /* 0x0000000000347947 */ /* 0x000fea0003800000 */
.L_x_80:
[C---:B------:R-:W-:Y:S01]  /*3d60*/  LOP3.LUT R18, R28.reuse, 0xfffffffd, RZ, 0xc0, !PT ;  /* 0xfffffffd1c127812 */ /* 0x040fe200078ec0ff */
[----:B------:R-:W-:Y:S01]  /*3d70*/  IMAD.MOV.U32 R19, RZ, RZ, R29 ;  /* 0x000000ffff137224 */ /* 0x000fe200078e001d */
[----:B------:R-:W-:Y:S01]  /*3d80*/  LOP3.LUT R31, R28, 0x2, RZ, 0xc0, !PT ;  /* 0x000000021c1f7812 */ /* 0x000fe200078ec0ff */
[----:B------:R-:W-:-:S03]  /*3d90*/  IMAD.MOV.U32 R34, RZ, RZ, 0x3254 ;  /* 0x00003254ff227424 */ /* 0x000fc600078e00ff */
[----:B------:R0:W5:Y:S01]  /*3da0*/  LD.E R33, desc[UR16][R18.64] ;  /* 0x0000001012217980 */ /* 0x000162000c101900 */
[----:B------:R-:W-:-:S04]  /*3db0*/  ISETP.EQ.U32.AND P0, PT, R31, RZ, PT ;  /* 0x000000ff1f00720c */ /* 0x000fc80003f02070 */
[----:B------:R-:W-:-:S09]  /*3dc0*/  SEL R34, R34, 0x7610, P0 ;  /* 0x0000761022227807 */ /* 0x000fd20000000000 */
.L_x_84:
[----:B-----5:R-:W-:-:S05]  /*3dd0*/  HADD2.BF16_V2 R32, R33, R30.H0_H0 ;  /* 0x2000001e21207230 */ /* 0x020fca0000200000 */
[----:B------:R-:W-:-:S05]  /*3de0*/  PRMT R31, R33, R34, R32 ;  /* 0x00000022211f7216 */ /* 0x000fca0000000020 */
[----:B------:R-:W2:Y:S02]  /*3df0*/  ATOM.E.CAS.STRONG.GPU PT, R32, [R18], R33, R31 ;  /* 0x000000211220738b */ /* 0x000ea400001ee11f */
[----:B--2---:R-:W-:Y:S01]  /*3e00*/  ISETP.NE.U32.AND P0, PT, R32, R33, PT ;  /* 0x000000212000720c */ /* 0x004fe20003f05070 */
[----:B------:R-:W-:-:S12]  /*3e10*/  IMAD.MOV.U32 R33, RZ, RZ, R32 ;  /* 0x000000ffff217224 */ /* 0x000fd800078e0020 */
[----:B------:R-:W-:Y:S05]  /*3e20*/  @P0 BRA `(.L_x_84) ;  /* 0xfffffffc00e80947 */ /* 0x000fea000383ffff */
.L_x_76:
[----:B------:R-:W-:Y:S05]  /*3e30*/  BSYNC.RECONVERGENT B0 ;  /* 0x0000000000007941 */ /* 0x000fea0003800200 */
.L_x_74:
[----:B------:R-:W-:Y:S01]  /*3e40*/  IADD3 R26, P0, PT, R20, R26, RZ ;  /* 0x0000001a141a7210 */ /* 0x000fe20007f1e0ff */
[----:B------:R-:W-:Y:S01]  /*3e50*/  FMUL.FTZ R16, R6, R16 ;  /* 0x0000001006107220 */ /* 0x000fe20000410000 */
[----:B------:R-:W-:Y:S02]  /*3e60*/  BSSY.RECONVERGENT B0, `(.L_x_85) ;  /* 0x0000043000007945 */ /* 0x000fe40003800200 */
[----:B0-----:R-:W-:Y:S01]  /*3e70*/  LEA R18, P1, R26, UR14, 0x1 ;  /* 0x0000000e1a127c11 */ /* 0x001fe2000f8208ff */
[----:B------:R-:W-:Y:S01]  /*3e80*/  IMAD.X R21, R14, 0x1, R21, P0 ;  /* 0x000000010e157824 */ /* 0x000fe200000e0615 */
[----:B------:R-:W-:Y:S02]  /*3e90*/  ISETP.GE.U32.AND P0, PT, R26, UR13, PT ;  /* 0x0000000d1a007c0c */ /* 0x000fe4000bf06070 */
[----:B------:R-:W-:Y:S02]  /*3ea0*/  LOP3.LUT R27, R18, 0x3, RZ, 0xc0, !PT ;  /* 0x00000003121b7812 */ /* 0x000fe400078ec0ff */
[----:B------:R-:W-:-:S02]  /*3eb0*/  ISETP.GE.U32.AND.EX P0, PT, R21, UR10, PT, P0 ;  /* 0x0000000a15007c0c */ /* 0x000fc4000bf06100 */
[----:B------:R-:W-:Y:S02]  /*3ec0*/  ISETP.NE.U32.AND P2, PT, R27, RZ, PT ;  /* 0x000000ff1b00720c */ /* 0x000fe40003f45070 */
[----:B------:R-:W-:Y:S02]  /*3ed0*/  F2FP.BF16.F32.PACK_AB R16, RZ, R16 ;  /* 0x00000010ff10723e */ /* 0x000fe400000010ff */
[----:B------:R-:W-:Y:S02]  /*3ee0*/  ISETP.NE.OR.EX P0, PT, RZ, RZ, P0, P2 ;  /* 0x000000ffff00720c */ /* 0x000fe40000705720 */
[----:B-1----:R-:W-:-:S11]  /*3ef0*/  LEA.HI.X R19, R26, UR15, R21, 0x1, P1 ;  /* 0x0000000f1a137c11 */ /* 0x002fd600088f0c15 */
        /* <DEDUP_REMOVED lines=10> */
.L_x_90:
[----:B------:R-:W0:Y:S02]  /*3fa0*/  LDS R18, [R21] ;  /* 0x0000000015127984 */ /* 0x000e240000000800 */
[----:B0-----:R-:W-:-:S05]  /*3fb0*/  HFMA2.BF16_V2 R19, R18, 1, 1, R27 ;  /* 0x3f803f8012137831 */ /* 0x001fca000020001b */
[----:B------:R-:W0:Y:S02]  /*3fc0*/  ATOMS.CAST.SPIN P0, [R21], R18, R19 ;  /* 0x000000121500758d */ /* 0x000e240001800013 */
[----:B0-----:R-:W-:Y:S05]  /*3fd0*/  @!P0 BRA `(.L_x_90) ;  /* 0xfffffffc00f08947 */ /* 0x001fea000383ffff */
[----:B------:R-:W-:Y:S05]  /*3fe0*/  BSYNC.RECONVERGENT B1 ;  /* 0x0000000000017941 */ /* 0x000fea0003800200 */
.L_x_89:
[----:B------:R-:W-:Y:S05]  /*3ff0*/  BRA `(.L_x_87) ;  /* 0x0000000000a47947 */ /* 0x000fea0003800000 */
.L_x_88:
[----:B------:R-:W2:Y:S02]  /*4000*/  LD.E R16, desc[UR16][R18.64] ;  /* 0x0000001012107980 */ /* 0x000ea4000c101900 */
[----:B--2---:R-:W-:-:S05]  /*4010*/  IMAD.IADD R21, R21, 0x1, R16 ;  /* 0x0000000115157824 */ /* 0x004fca00078e0210 */
[----:B------:R2:W-:Y:S01]  /*4020*/  ST.E desc[UR16][R18.64], R21 ;  /* 0x0000001512007985 */ /* 0x0005e2000c101910 */
[----:B------:R-:W-:Y:S05]  /*4030*/  BRA `(.L_x_87) ;  /* 0x0000000000947947 */ /* 0x000fea0003800000 */
.L_x_86:
        /* <DEDUP_REMOVED lines=14> */
.L_x_94:
[----:B------:R-:W0:Y:S02]  /*4120*/  LDS R18, [R21+-0x2] ;  /* 0xfffffe0015127984 */ /* 0x000e240000000800 */
[----:B0-----:R-:W-:-:S05]  /*4130*/  HADD2.BF16_V2 R19, R18, R27 ;  /* 0x0000001b12137230 */ /* 0x001fca0000200000 */
[----:B------:R-:W0:Y:S02]  /*4140*/  ATOMS.CAST.SPIN P0, [R21+-0x2], R18, R19 ;  /* 0xfffffe121500758d */ /* 0x000e240001800013 */
[----:B0-----:R-:W-:Y:S05]  /*4150*/  @!P0 BRA `(.L_x_94) ;  /* 0xfffffffc00f08947 */ /* 0x001fea000383ffff */
[----:B------:R-:W-:Y:S05]  /*4160*/  BSYNC.RECONVERGENT B1 ;  /* 0x0000000000017941 */ /* 0x000fea0003800200 */
.L_x_93:
[----:B------:R-:W-:Y:S05]  /*4170*/  BRA `(.L_x_87) ;  /* 0x0000000000447947 */ /* 0x000fea0003800000 */
.L_x_92:
[----:B------:R-:W2:Y:S02]  /*4180*/  LD.E R16, desc[UR16][R18.64+-0x2] ;  /* 0xfffffe1012107980 */ /* 0x000ea4000c101900 */
[----:B--2---:R-:W-:-:S05]  /*4190*/  IMAD.IADD R21, R21, 0x1, R16 ;  /* 0x0000000115157824 */ /* 0x004fca00078e0210 */
[----:B------:R1:W-:Y:S01]  /*41a0*/  ST.E desc[UR16][R18.64+-0x2], R21 ;  /* 0xfffffe1512007985 */ /* 0x0003e2000c101910 */
[----:B------:R-:W-:Y:S05]  /*41b0*/  BRA `(.L_x_87) ;  /* 0x0000000000347947 */ /* 0x000fea0003800000 */
.L_x_91:
[C---:B------:R-:W-:Y:S01]  /*41c0*/  LOP3.LUT R26, R18.reuse, 0xfffffffd, RZ, 0xc0, !PT ;  /* 0xfffffffd121a7812 */ /* 0x040fe200078ec0ff */
[----:B------:R-:W-:Y:S01]  /*41d0*/  IMAD.MOV.U32 R27, RZ, RZ, R19 ;  /* 0x000000ffff1b7224 */ /* 0x000fe200078e0013 */
[----:B------:R-:W-:Y:S01]  /*41e0*/  LOP3.LUT R21, R18, 0x2, RZ, 0xc0, !PT ;  /* 0x0000000212157812 */ /* 0x000fe200078ec0ff */
[----:B------:R-:W-:-:S03]  /*41f0*/  IMAD.MOV.U32 R30, RZ, RZ, 0x3254 ;  /* 0x00003254ff1e7424 */ /* 0x000fc600078e00ff */
[----:B------:R0:W5:Y:S01]  /*4200*/  LD.E R29, desc[UR16][R26.64] ;  /* 0x000000101a1d7980 */ /* 0x000162000c101900 */
[----:B------:R-:W-:-:S04]  /*4210*/  ISETP.EQ.U32.AND P0, PT, R21, RZ, PT ;  /* 0x000000ff1500720c */ /* 0x000fc80003f02070 */
[----:B------:R-:W-:-:S09]  /*4220*/  SEL R30, R30, 0x7610, P0 ;  /* 0x000076101e1e7807 */ /* 0x000fd20000000000 */
.L_x_95:
[----:B-----5:R-:W-:-:S05]  /*4230*/  HADD2.BF16_V2 R28, R29, R16.H0_H0 ;  /* 0x200000101d1c7230 */ /* 0x020fca0000200000 */
[----:B------:R-:W-:-:S05]  /*4240*/  PRMT R21, R29, R30, R28 ;  /* 0x0000001e1d157216 */ /* 0x000fca000000001c */
[----:B------:R-:W2:Y:S02]  /*4250*/  ATOM.E.CAS.STRONG.GPU PT, R28, [R26], R29, R21 ;  /* 0x0000001d1a1c738b */ /* 0x000ea400001ee115 */
[----:B--2---:R-:W-:Y:S01]  /*4260*/  ISETP.NE.U32.AND P0, PT, R28, R29, PT ;  /* 0x0000001d1c00720c */ /* 0x004fe20003f05070 */
[----:B------:R-:W-:-:S12]  /*4270*/  IMAD.MOV.U32 R29, RZ, RZ, R28 ;  /* 0x000000ffff1d7224 */ /* 0x000fd800078e001c */
[----:B------:R-:W-:Y:S05]  /*4280*/  @P0 BRA `(.L_x_95) ;  /* 0xfffffffc00e80947 */ /* 0x000fea000383ffff */
.L_x_87:
[----:B------:R-:W-:Y:S05]  /*4290*/  BSYNC.RECONVERGENT B0 ;  /* 0x0000000000007941 */ /* 0x000fea0003800200 */
.L_x_85:
[----:B------:R-:W-:Y:S05]  /*42a0*/  BRA.U UP0, `(.L_x_96) ;  /* 0xffffffd900347547 */ /* 0x000fea000b83ffff */
.L_x_7:
[----:B------:R-:W3:Y:S01]  /*42b0*/  LDCU UR5, c[0x0][0x3a0] ;  /* 0x00007400ff0577ac */ /* 0x000ee20008000800 */
[----:B------:R-:W-:-:S04]  /*42c0*/  UIADD3 UR4, UPT, UPT, UR4, 0x1, URZ ;  /* 0x0000000104047890 */ /* 0x000fc8000fffe0ff */
[----:B---3--:R-:W-:-:S09]  /*42d0*/  UISETP.NE.AND UP0, UPT, UR4, UR5, UPT ;  /* 0x000000050400728c */ /* 0x008fd2000bf05270 */
[----:B------:R-:W-:Y:S05]  /*42e0*/  BRA.U UP0, `(.L_x_97) ;  /* 0xffffffd500f07547 */ /* 0x000fea000b83ffff */
[----:B------:R-:W-:Y:S05]  /*42f0*/  EXIT ;  /* 0x000000000000794d */ /* 0x000fea0003800000 */
.L_x_98:
[----:B------:R-:W-:-:S00]  /*4300*/  BRA `(.L_x_98) ;  /* 0xfffffffc00fc7947 */ /* 0x000fc0000383ffff */
[----:B------:R-:W-:-:S00]  /*4310*/  NOP ;  /* 0x0000000000007918 */ /* 0x000fc00000000000 */
        /* <DEDUP_REMOVED lines=14> */
.L_x_276:


//--------------------- .text._ZN2at6native55_GLOBAL__N__c1b0da0d_22_UpSampleTrilinear3d_cu_efb54c9339upsample_trilinear3d_backward_out_frameIN3c104HalfEfEEviT0_S5_S5_bNS_27GenericPackedTensorAccessorIT_Lm5ENS_16DefaultPtrTraitsElEENS6_IKS7_Lm5ES8_lEEPS7_ --------------------------
	.section	.text._ZN2at6native55_GLOBAL__N__c1b0da0d_22_UpSampleTrilinear3d_cu_efb54c9339upsample_trilinear3d_backward_out_frameIN3c104HalfEfEEviT0_S5_S5_bNS_27GenericPackedTensorAccessorIT_Lm5ENS_16DefaultPtrTraitsElEENS6_IKS7_Lm5ES8_lEEPS7_,"ax",@progbits
	.align	128
.text._ZN2at6native55_GLOBAL__N__c1b0da0d_22_UpSampleTrilinear3d_cu_efb54c9339upsample_trilinear3d_backward_out_frameIN3c104HalfEfEEviT0_S5_S5_bNS_27GenericPackedTensorAccessorIT_Lm5ENS_16DefaultPtrTraitsElEENS6_IKS7_Lm5ES8_lEEPS7_:
        .type           _ZN2at6native55_GLOBAL__N__c1b0da0d_22_UpSampleTrilinear3d_cu_efb54c9339upsample_trilinear3d_backward_out_frameIN3c104HalfEfEEviT0_S5_S5_bNS_27GenericPackedTensorAccessorIT_Lm5ENS_16DefaultPtrTraitsElEENS6_IKS7_Lm5ES8_lEEPS7_,@function
        .size           _ZN2at6native55_GLOBAL__N__c1b0da0d_22_UpSampleTrilinear3d_cu_efb54c9339upsample_trilinear3d_backward_out_frameIN3c104HalfEfEEviT0_S5_S5_bNS_27GenericPackedTensorAccessorIT_Lm5ENS_16DefaultPtrTraitsElEENS6_IKS7_Lm5ES8_lEEPS7_,(.L_x_277 - _ZN2at6native55_GLOBAL__N__c1b0da0d_22_UpSampleTrilinear3d_cu_efb54c9339upsample_trilinear3d_backward_out_frameIN3c104HalfEfEEviT0_S5_S5_bNS_27GenericPackedTensorAccessorIT_Lm5ENS_16DefaultPtrTraitsElEENS6_IKS7_Lm5ES8_lEEPS7_)
        .other          _ZN2at6native55_GLOBAL__N__c1b0da0d_22_UpSampleTrilinear3d_cu_efb54c9339upsample_trilinear3d_backward_out_frameIN3c104HalfEfEEviT0_S5_S5_bNS_27GenericPackedTensorAccessorIT_Lm5ENS_16DefaultPtrTraitsElEENS6_IKS7_Lm5ES8_lEEPS7_,@"STO_CUDA_ENTRY STV_DEFAULT"
_ZN2at6native55_GLOBAL__N__c1b0da0d_22_UpSampleTrilinear3d_cu_efb54c9339upsample_trilinear3d_backward_out_frameIN3c104HalfEfEEviT0_S5_S5_bNS_27GenericPackedTensorAccessorIT_Lm5ENS_16DefaultPtrTraitsElEENS6_IKS7_Lm5ES8_lEEPS7_:
        /* <DEDUP_REMOVED lines=82> */
[----:B------:R-:W4:Y:S01]  /*0520*/  LDCU.64 UR22, c[0x0][0x3d8] ;  /* 0x00007b00ff1677ac */ /* 0x000f220008000a00 */
[----:B0-----:R-:W-:Y:S01]  /*0530*/  UISETP.GE.AND UP0, UPT, UR5, 0x1, UPT ;  /* 0x000000010500788c */ /* 0x001fe2000bf06270 */
[----:B-1----:R-:W-:Y:S02]  /*0540*/  IMAD R2, R0, UR6, RZ ;  /* 0x0000000600027c24 */ /* 0x002fe4000f8e02ff */
[----:B------:R-:W-:-:S03]  /*0550*/  IMAD.WIDE.U32 R6, R9, UR6, RZ ;  /* 0x0000000609067c25 */ /* 0x000fc6000f8e00ff */
[----:B------:R-:W-:Y:S01]  /*0560*/  PLOP3.LUT P0, PT, PT, PT, UP0, 0x80, 0x8 ;  /* 0x000000000008781c */ /* 0x000fe20003f0f008 */
[----:B--2---:R-:W-:Y:S02]  /*0570*/  IMAD R0, R0, UR10, RZ ;  /* 0x0000000a00007c24 */ /* 0x004fe4000f8e02ff */
[C---:B------:R-:W-:Y:S02]  /*0580*/  IMAD R5, R9.reuse, UR7, R2 ;  /* 0x0000000709057c24 */ /* 0x040fe4000f8e0202 */
[C---:B------:R-:W-:Y:S01]  /*0590*/  IMAD R11, R9.reuse, UR11, R0 ;  /* 0x0000000b090b7c24 */ /* 0x040fe2000f8e0200 */
[----:B------:R-:W-:Y:S01]  /*05a0*/  SHF.R.S32.HI R0, RZ, 0x1f, R3 ;  /* 0x0000001fff007819 */ /* 0x000fe20000011403 */
[----:B------:R-:W-:-:S04]  /*05b0*/  IMAD.WIDE.U32 R8, R9, UR10, RZ ;  /* 0x0000000a09087c25 */ /* 0x000fc8000f8e00ff */
[----:B------:R-:W-:Y:S02]  /*05c0*/  IMAD.IADD R7, R7, 0x1, R5 ;  /* 0x0000000107077824 */ /* 0x000fe400078e0205 */
[----:B------:R-:W-:Y:S01]  /*05d0*/  IMAD.IADD R11, R9, 0x1, R11 ;  /* 0x00000001090b7824 */ /* 0x000fe200078e020b */
[----:B---34-:R-:W-:Y:S06]  /*05e0*/  @!P0 EXIT ;  /* 0x000000000000894d */ /* 0x018fec0003800000 */
[C---:B------:R-:W-:Y:S01]  /*05f0*/  IMAD R2, R0.reuse, UR26, RZ ;  /* 0x0000001a00027c24 */ /* 0x040fe2000f8e02ff */
[----:B------:R-:W0:Y:S01]  /*0600*/  LDCU.64 UR12, c[0x0][0x3d0] ;  /* 0x00007a00ff0c77ac */ /* 0x000e220008000a00 */
[----:B------:R-:W-:Y:S02]  /*0610*/  IMAD R0, R0, UR8, RZ ;  /* 0x0000000800007c24 */ /* 0x000fe4000f8e02ff */
[----:B------:R-:W-:Y:S01]  /*0620*/  IMAD.MOV.U32 R10, RZ, RZ, R8 ;  /* 0x000000ffff0a7224 */ /* 0x000fe200078e0008 */
[----:B------:R-:W1:Y:S01]  /*0630*/  LDCU.64 UR16, c[0x0][0x428] ;  /* 0x00008500ff1077ac */ /* 0x000e620008000a00 */
[C---:B------:R-:W-:Y:S02]  /*0640*/  IMAD R5, R3.reuse, UR27, R2 ;  /* 0x0000001b03057c24 */ /* 0x040fe4000f8e0202 */
[C---:B------:R-:W-:Y:S01]  /*0650*/  IMAD R9, R3.reuse, UR9, R0 ;  /* 0x0000000903097c24 */ /* 0x040fe2000f8e0200 */
[----:B------:R-:W-:Y:S01]  /*0660*/  SHF.R.S32.HI R0, RZ, 0x1f, R4 ;  /* 0x0000001fff007819 */ /* 0x000fe20000011404 */
[----:B------:R-:W-:Y:S01]  /*0670*/  IMAD.WIDE.U32 R6, R3, UR26, R6 ;  /* 0x0000001a03067c25 */ /* 0x000fe2000f8e0006 */
[----:B------:R-:W-:-:S02]  /*0680*/  ULOP3.LUT UR11, UR5, 0x7, URZ, 0xc0, !UPT ;  /* 0x00000007050b7892 */ /* 0x000fc4000f8ec0ff */
[----:B------:R-:W-:Y:S01]  /*0690*/  ULOP3.LUT UR18, UR5, 0x3, URZ, 0xc0, !UPT ;  /* 0x0000000305127892 */ /* 0x000fe2000f8ec0ff */
[----:B------:R-:W-:Y:S01]  /*06a0*/  IMAD.WIDE.U32 R2, R3, UR8, R10 ;  /* 0x0000000803027c25 */ /* 0x000fe2000f8e000a */
[----:B------:R-:W-:Y:S01]  /*06b0*/  ULOP3.LUT UR5, UR5, 0x7ffffff8, URZ, 0xc0, !UPT ;  /* 0x7ffffff805057892 */ /* 0x000fe2000f8ec0ff */
[----:B------:R-:W-:Y:S02]  /*06c0*/  UMOV UR4, URZ ;  /* 0x000000ff00047c82 */ /* 0x000fe40008000000 */
[----:B------:R-:W-:Y:S01]  /*06d0*/  IMAD.IADD R9, R3, 0x1, R9 ;  /* 0x0000000103097824 */ /* 0x000fe200078e0209 */
[----:B0-----:R-:W-:Y:S01]  /*06e0*/  USHF.L.U64.HI UR20, UR12, 0x4, UR13 ;  /* 0x000000040c147899 */ /* 0x001fe2000801020d */
[----:B------:R-:W-:Y:S01]  /*06f0*/  IMAD.IADD R7, R7, 0x1, R5 ;  /* 0x0000000107077824 */ /* 0x000fe200078e0205 */
[----:B------:R-:W-:Y:S01]  /*0700*/  USHF.L.U64.HI UR7, UR12, 0x1, UR13 ;  /* 0x000000010c077899 */ /* 0x000fe2000801020d */
[C---:B------:R-:W-:Y:S01]  /*0710*/  IMAD R3, R0.reuse, UR24, RZ ;  /* 0x0000001800037c24 */ /* 0x040fe2000f8e02ff */
[----:B-1----:R-:W-:Y:S01]  /*0720*/  USHF.L.U64.HI UR19, UR16, 0x4, UR17 ;  /* 0x0000000410137899 */ /* 0x002fe20008010211 */
[----:B------:R-:W-:Y:S01]  /*0730*/  IMAD R5, R0, UR22, RZ ;  /* 0x0000001600057c24 */ /* 0x000fe2000f8e02ff */
[----:B------:R-:W-:Y:S01]  /*0740*/  USHF.L.U64.HI UR8, UR16, 0x1, UR17 ;  /* 0x0000000110087899 */ /* 0x000fe20008010211 */
[----:B------:R-:W-:Y:S01]  /*0750*/  IMAD.MOV.U32 R8, RZ, RZ, R2 ;  /* 0x000000ffff087224 */ /* 0x000fe200078e0002 */
[----:B------:R-:W-:Y:S01]  /*0760*/  USHF.L.U32 UR17, UR16, 0x1, URZ ;  /* 0x0000000110117899 */ /* 0x000fe200080006ff */
[C---:B------:R-:W-:Y:S01]  /*0770*/  IMAD R13, R4.reuse, UR25, R3 ;  /* 0x00000019040d7c24 */ /* 0x040fe2000f8e0203 */
[----:B------:R-:W-:Y:S01]  /*0780*/  USHF.L.U32 UR13, UR12, 0x1, URZ ;  /* 0x000000010c0d7899 */ /* 0x000fe200080006ff */
[----:B------:R-:W-:Y:S01]  /*0790*/  IMAD.WIDE.U32 R2, R4, UR24, R6 ;  /* 0x0000001804027c25 */ /* 0x000fe2000f8e0006 */
[----:B------:R-:W-:-:S03]  /*07a0*/  UIADD3 UR9, UPT, UPT, -UR5, URZ, URZ ;  /* 0x000000ff05097290 */ /* 0x000fc6000fffe1ff */
[C---:B------:R-:W-:Y:S02]  /*07b0*/  IMAD R15, R4.reuse, UR23, R5 ;  /* 0x00000017040f7c24 */ /* 0x040fe4000f8e0205 */
[----:B------:R-:W-:-:S04]  /*07c0*/  IMAD.WIDE.U32 R4, R4, UR22, R8 ;  /* 0x0000001604047c25 */ /* 0x000fc8000f8e0008 */
[----:B------:R-:W-:Y:S02]  /*07d0*/  IMAD.IADD R13, R3, 0x1, R13 ;  /* 0x00000001030d7824 */ /* 0x000fe400078e020d */
[----:B------:R-:W-:-:S07]  /*07e0*/  IMAD.IADD R15, R5, 0x1, R15 ;  /* 0x00000001050f7824 */ /* 0x000fce00078e020f */
.L_x_105:
[----:B0-----:R-:W0:Y:S01]  /*07f0*/  LDCU UR10, c[0x0][0x3a8] ;  /* 0x00007500ff0a77ac */ /* 0x001e220008000800 */
[----:B-1-3--:R-:W1:Y:S01]  /*0800*/  LDC.64 R16, c[0x0][0x420] ;  /* 0x00010800ff107b82 */ /* 0x00ae620000000a00 */
[----:B------:R-:W-:Y:S02]  /*0810*/  IMAD.MOV.U32 R12, RZ, RZ, R2 ;  /* 0x000000ffff0c7224 */ /* 0x000fe400078e0002 */
[----:B------:R-:W-:Y:S02]  /*0820*/  IMAD.MOV.U32 R14, RZ, RZ, R4 ;  /* 0x000000ffff0e7224 */ /* 0x000fe400078e0004 */
[----:B------:R-:W-:-:S03]  /*0830*/  IMAD.MOV.U32 R19, RZ, RZ, RZ ;  /* 0x000000ffff137224 */ /* 0x000fc600078e00ff */
        /* <DEDUP_REMOVED lines=14> */
.L_x_101:
        /* <DEDUP_REMOVED lines=54> */
[----:B------:R-:W-:-:S07]  /*0c80*/  IMAD.U32 R19, RZ, RZ, UR5 ;  /* 0x00000005ff137e24 */ /* 0x000fce000f8e00ff */
.L_x_100:
[----:B------:R-:W-:-:S09]  /*0c90*/  UISETP.NE.AND UP0, UPT, UR11, URZ, UPT ;  /* 0x000000ff0b00728c */ /* 0x000fd2000bf05270 */
[----:B------:R-:W-:Y:S05]  /*0ca0*/  BRA.U !UP0, `(.L_x_102) ;  /* 0x0000000508a07547 */ /* 0x000fea000b800000 */
[----:B------:R-:W-:Y:S02]  /*0cb0*/  UIADD3 UR6, UPT, UPT, UR11, -0x1, URZ ;  /* 0xffffffff0b067890 */ /* 0x000fe4000fffe0ff */
[----:B------:R-:W-:Y:S02]  /*0cc0*/  UISETP.NE.AND UP1, UPT, UR18, URZ, UPT ;  /* 0x000000ff1200728c */ /* 0x000fe4000bf25270 */
[----:B------:R-:W-:-:S09]  /*0cd0*/  UISETP.GE.U32.AND UP0, UPT, UR6, 0x3, UPT ;  /* 0x000000030600788c */ /* 0x000fd2000bf06070 */
[----:B------:R-:W-:Y:S05]  /*0ce0*/  BRA.U !UP0, `(.L_x_103) ;  /* 0x0000000108c87547 */ /* 0x000fea000b800000 */
[----:B------:R-:W0:Y:S01]  /*0cf0*/  LDCU.64 UR22, c[0x0][0x428] ;  /* 0x00008500ff1677ac */ /* 0x000e220008000a00 */
[----:B------:R-:W-:Y:S01]  /*0d00*/  IMAD.MOV.U32 R16, RZ, RZ, R6 ;  /* 0x000000ffff107224 */ /* 0x000fe200078e0006 */
[----:B------:R-:W1:Y:S01]  /*0d10*/  LDCU.64 UR24, c[0x0][0x3f0] ;  /* 0x00007e00ff1877ac */ /* 0x000e620008000a00 */
[----:B------:R-:W2:Y:S01]  /*0d20*/  LDCU.64 UR26, c[0x0][0x3d0] ;  /* 0x00007a00ff1a77ac */ /* 0x000ea20008000a00 */
[----:B------:R-:W3:Y:S01]  /*0d30*/  LDCU.64 UR28, c[0x0][0x398] ;  /* 0x00007300ff1c77ac */ /* 0x000ee20008000a00 */
[----:B0-----:R-:W-:-:S04]  /*0d40*/  IMAD.WIDE.U32 R20, R19, UR22, R16 ;  /* 0x0000001613147c25 */ /* 0x001fc8000f8e0010 */
[----:B------:R-:W-:Y:S01]  /*0d50*/  IMAD R21, R19, UR23, R21 ;  /* 0x0000001713157c24 */ /* 0x000fe2000f8e0215 */
[----:B-1----:R-:W-:-:S04]  /*0d60*/  LEA R24, P0, R20, UR24, 0x1 ;  /* 0x0000001814187c11 */ /* 0x002fc8000f8008ff */
[----:B------:R-:W-:-:S05]  /*0d70*/  LEA.HI.X R25, R20, UR25, R21, 0x1, P0 ;  /* 0x0000001914197c11 */ /* 0x000fca00080f0c15 */
[----:B------:R-:W4:Y:S01]  /*0d80*/  LDG.E.U16 R33, desc[UR14][R24.64] ;  /* 0x0000000e18217981 */ /* 0x000f22000c1e1500 */
[----:B------:R-:W-:Y:S02]  /*0d90*/  IMAD.MOV.U32 R10, RZ, RZ, R8 ;  /* 0x000000ffff0a7224 */ /* 0x000fe400078e0008 */
[C---:B------:R-:W-:Y:S02]  /*0da0*/  VIADD R27, R19.reuse, 0x1 ;  /* 0x00000001131b7836 */ /* 0x040fe40000000000 */
[----:B--2---:R-:W-:-:S04]  /*0db0*/  IMAD.WIDE.U32 R20, R19, UR26, R10 ;  /* 0x0000001a13147c25 */ /* 0x004fc8000f8e000a */
[----:B------:R-:W-:Y:S01]  /*0dc0*/  IMAD.WIDE.U32 R22, R27, UR22, R16 ;  /* 0x000000161b167c25 */ /* 0x000fe2000f8e0010 */
[----:B---3--:R-:W-:-:S03]  /*0dd0*/  LEA R28, P0, R20, UR28, 0x1 ;  /* 0x0000001c141c7c11 */ /* 0x008fc6000f8008ff */
[----:B------:R-:W-:Y:S01]  /*0de0*/  IMAD R29, R19, UR27, R21 ;  /* 0x0000001b131d7c24 */ /* 0x000fe2000f8e0215 */
[----:B------:R-:W-:Y:S01]  /*0df0*/  LEA R30, P1, R22, UR24, 0x1 ;  /* 0x00000018161e7c11 */ /* 0x000fe2000f8208ff */
[----:B------:R-:W-:-:S03]  /*0e00*/  IMAD R21, R27, UR23, R23 ;  /* 0x000000171b157c24 */ /* 0x000fc6000f8e0217 */
[----:B------:R-:W-:Y:S02]  /*0e10*/  LEA.HI.X R29, R20, UR29, R29, 0x1, P0 ;  /* 0x0000001d141d7c11 */ /* 0x000fe400080f0c1d */
[----:B------:R-:W-:-:S03]  /*0e20*/  LEA.HI.X R31, R22, UR25, R21, 0x1, P1 ;  /* 0x00000019161f7c11 */ /* 0x000fc600088f0c15 */
[----:B----4-:R0:W-:Y:S04]  /*0e30*/  STG.E.U16 desc[UR14][R28.64], R33 ;  /* 0x000000211c007986 */ /* 0x0101e8000c10150e */
[----:B------:R-:W2:Y:S01]  /*0e40*/  LDG.E.U16 R35, desc[UR14][R30.64] ;  /* 0x0000000e1e237981 */ /* 0x000ea2000c1e1500 */
[----:B------:R-:W-:Y:S02]  /*0e50*/  VIADD R37, R19, 0x2 ;  /* 0x0000000213257836 */ /* 0x000fe40000000000 */
[----:B------:R-:W-:-:S04]  /*0e60*/  IMAD.WIDE.U32 R22, R27, UR26, R10 ;  /* 0x0000001a1b167c25 */ /* 0x000fc8000f8e000a */
[----:B------:R-:W-:Y:S01]  /*0e70*/  IMAD.WIDE.U32 R20, R37, UR22, R16 ;  /* 0x0000001625147c25 */ /* 0x000fe2000f8e0010 */
[----:B------:R-:W-:-:S03]  /*0e80*/  LEA R24, P0, R22, UR28, 0x1 ;  /* 0x0000001c16187c11 */ /* 0x000fc6000f8008ff */
[----:B------:R-:W-:Y:S01]  /*0e90*/  IMAD R27, R27, UR27, R23 ;  /* 0x0000001b1b1b7c24 */ /* 0x000fe2000f8e0217 */
[----:B------:R-:W-:Y:S01]  /*0ea0*/  LEA R26, P1, R20, UR24, 0x1 ;  /* 0x00000018141a7c11 */ /* 0x000fe2000f8208ff */
[----:B------:R-:W-:-:S03]  /*0eb0*/  IMAD R21, R37, UR23, R21 ;  /* 0x0000001725157c24 */ /* 0x000fc6000f8e0215 */
[----:B------:R-:W-:Y:S02]  /*0ec0*/  LEA.HI.X R25, R22, UR29, R27, 0x1, P0 ;  /* 0x0000001d16197c11 */ /* 0x000fe400080f0c1b */
[----:B------:R-:W-:-:S03]  /*0ed0*/  LEA.HI.X R27, R20, UR25, R21, 0x1, P1 ;  /* 0x00000019141b7c11 */ /* 0x000fc600088f0c15 */
[----:B--2---:R2:W-:Y:S04]  /*0ee0*/  STG.E.U16 desc[UR14][R24.64], R35 ;  /* 0x0000002318007986 */ /* 0x0045e8000c10150e */
[----:B------:R-:W3:Y:S01]  /*0ef0*/  LDG.E.U16 R27, desc[UR14][R26.64] ;  /* 0x0000000e1a1b7981 */ /* 0x000ee2000c1e1500 */
[----:B0-----:R-:W-:Y:S02]  /*0f00*/  VIADD R33, R19, 0x3 ;  /* 0x0000000313217836 */ /* 0x001fe40000000000 */
[----:B------:R-:W-:-:S04]  /*0f10*/  IMAD.WIDE.U32 R20, R37, UR26, R10 ;  /* 0x0000001a25147c25 */ /* 0x000fc8000f8e000a */
[----:B------:R-:W-:Y:S01]  /*0f20*/  IMAD.WIDE.U32 R22, R33, UR22, R16 ;  /* 0x0000001621167c25 */ /* 0x000fe2000f8e0010 */
[----:B------:R-:W-:-:S03]  /*0f30*/  LEA R28, P0, R20, UR28, 0x1 ;  /* 0x0000001c141c7c11 */ /* 0x000fc6000f8008ff */
[----:B------:R-:W-:Y:S01]  /*0f40*/  IMAD R23, R33, UR23, R23 ;  /* 0x0000001721177c24 */ /* 0x000fe2000f8e0217 */
[----:B------:R-:W-:Y:S01]  /*0f50*/  LEA R30, P1, R22, UR24, 0x1 ;  /* 0x00000018161e7c11 */ /* 0x000fe2000f8208ff */
[----:B------:R-:W-:-:S03]  /*0f60*/  IMAD R37, R37, UR27, R21 ;  /* 0x0000001b25257c24 */ /* 0x000fc6000f8e0215 */
[----:B------:R-:W-:Y:S02]  /*0f70*/  LEA.HI.X R31, R22, UR25, R23, 0x1, P1 ;  /* 0x00000019161f7c11 */ /* 0x000fe400088f0c17 */
[----:B------:R-:W-:-:S05]  /*0f80*/  LEA.HI.X R29, R20, UR29, R37, 0x1, P0 ;  /* 0x0000001d141d7c11 */ /* 0x000fca00080f0c25 */
[----:B---3--:R2:W-:Y:S04]  /*0f90*/  STG.E.U16 desc[UR14][R28.64], R27 ;  /* 0x0000001b1c007986 */ /* 0x0085e8000c10150e */
[----:B------:R-:W3:Y:S01]  /*0fa0*/  LDG.E.U16 R31, desc[UR14][R30.64] ;  /* 0x0000000e1e1f7981 */ /* 0x000ee2000c1e1500 */
[----:B------:R-:W-:-:S04]  /*0fb0*/  IMAD.WIDE.U32 R20, R33, UR26, R10 ;  /* 0x0000001a21147c25 */ /* 0x000fc8000f8e000a */
[----:B------:R-:W-:Y:S01]  /*0fc0*/  IMAD R33, R33, UR27, R21 ;  /* 0x0000001b21217c24 */ /* 0x000fe2000f8e0215 */
[----:B------:R-:W-:Y:S01]  /*0fd0*/  LEA R22, P0, R20, UR28, 0x1 ;  /* 0x0000001c14167c11 */ /* 0x000fe2000f8008ff */
[----:B------:R-:W-:-:S03]  /*0fe0*/  VIADD R19, R19, 0x4 ;  /* 0x0000000413137836 */ /* 0x000fc60000000000 */
[----:B------:R-:W-:-:S05]  /*0ff0*/  LEA.HI.X R23, R20, UR29, R33, 0x1, P0 ;  /* 0x0000001d14177c11 */ /* 0x000fca00080f0c21 */
[----:B---3--:R2:W-:Y:S04]  /*1000*/  STG.E.U16 desc[UR14][R22.64], R31 ;  /* 0x0000001f16007986 */ /* 0x0085e8000c10150e */
.L_x_103:
[----:B------:R-:W-:Y:S05]  /*1010*/  BRA.U !UP1, `(.L_x_102) ;  /* 0x0000000109c47547 */ /* 0x000fea000b800000 */
[----:B------:R-:W-:Y:S02]  /*1020*/  UISETP.NE.AND UP0, UPT, UR18, 0x1, UPT ;  /* 0x000000011200788c */ /* 0x000fe4000bf05270 */
[----:B------:R-:W-:-:S04]  /*1030*/  ULOP3.LUT UR6, UR10, 0x1, URZ, 0xc0, !UPT ;  /* 0x000000010a067892 */ /* 0x000fc8000f8ec0ff */
[----:B------:R-:W-:-:S03]  /*1040*/  UISETP.NE.U32.AND UP1, UPT, UR6, 0x1, UPT ;  /* 0x000000010600788c */ /* 0x000fc6000bf25070 */
[----:B------:R-:W-:Y:S08]  /*1050*/  BRA.U !UP0, `(.L_x_104) ;  /* 0x0000000108707547 */ /* 0x000ff0000b800000 */
[----:B------:R-:W0:Y:S01]  /*1060*/  LDCU.64 UR22, c[0x0][0x428] ;  /* 0x00008500ff1677ac */ /* 0x000e220008000a00 */
[----:B------:R-:W-:Y:S01]  /*1070*/  IMAD.MOV.U32 R16, RZ, RZ, R6 ;  /* 0x000000ffff107224 */ /* 0x000fe200078e0006 */
[----:B------:R-:W1:Y:S01]  /*1080*/  LDCU.64 UR24, c[0x0][0x3f0] ;  /* 0x00007e00ff1877ac */ /* 0x000e620008000a00 */
[----:B------:R-:W3:Y:S01]  /*1090*/  LDCU.64 UR26, c[0x0][0x3d0] ;  /* 0x00007a00ff1a77ac */ /* 0x000ee20008000a00 */
[----:B------:R-:W4:Y:S01]  /*10a0*/  LDCU.64 UR28, c[0x0][0x398] ;  /* 0x00007300ff1c77ac */ /* 0x000f220008000a00 */
[----:B0-----:R-:W-:-:S04]  /*10b0*/  IMAD.WIDE.U32 R20, R19, UR22, R16 ;  /* 0x0000001613147c25 */ /* 0x001fc8000f8e0010 */
[----:B------:R-:W-:Y:S01]  /*10c0*/  IMAD R21, R19, UR23, R21 ;  /* 0x0000001713157c24 */ /* 0x000fe2000f8e0215 */
[----:B-12---:R-:W-:-:S04]  /*10d0*/  LEA R22, P0, R20, UR24, 0x1 ;  /* 0x0000001814167c11 */ /* 0x006fc8000f8008ff */
[----:B------:R-:W-:-:S05]  /*10e0*/  LEA.HI.X R23, R20, UR25, R21, 0x1, P0 ;  /* 0x0000001914177c11 */ /* 0x000fca00080f0c15 */
[----:B------:R-:W2:Y:S01]  /*10f0*/  LDG.E.U16 R31, desc[UR14][R22.64] ;  /* 0x0000000e161f7981 */ /* 0x000ea2000c1e1500 */
[----:B------:R-:W-:Y:S02]  /*1100*/  VIADD R33, R19, 0x1 ;  /* 0x0000000113217836 */ /* 0x000fe40000000000 */
[----:B------:R-:W-:Y:S02]  /*1110*/  IMAD.MOV.U32 R10, RZ, RZ, R8 ;  /* 0x000000ffff0a7224 */ /* 0x000fe400078e0008 */
[----:B------:R-:W-:-:S04]  /*1120*/  IMAD.WIDE.U32 R26, R33, UR22, R16 ;  /* 0x00000016211a7c25 */ /* 0x000fc8000f8e0010 */
[----:B---3--:R-:W-:Y:S01]  /*1130*/  IMAD.WIDE.U32 R20, R19, UR26, R10 ;  /* 0x0000001a13147c25 */ /* 0x008fe2000f8e000a */
[----:B------:R-:W-:-:S03]  /*1140*/  LEA R28, P1, R26, UR24, 0x1 ;  /* 0x000000181a1c7c11 */ /* 0x000fc6000f8208ff */
[----:B------:R-:W-:Y:S01]  /*1150*/  IMAD R27, R33, UR23, R27 ;  /* 0x00000017211b7c24 */ /* 0x000fe2000f8e021b */
[----:B----4-:R-:W-:Y:S01]  /*1160*/  LEA R24, P0, R20, UR28, 0x1 ;  /* 0x0000001c14187c11 */ /* 0x010fe2000f8008ff */
[----:B------:R-:W-:-:S03]  /*1170*/  IMAD R21, R19, UR27, R21 ;  /* 0x0000001b13157c24 */ /* 0x000fc6000f8e0215 */
[----:B------:R-:W-:Y:S02]  /*1180*/  LEA.HI.X R29, R26, UR25, R27, 0x1, P1 ;  /* 0x000000191a1d7c11 */ /* 0x000fe400088f0c1b */
[----:B------:R-:W-:-:S05]  /*1190*/  LEA.HI.X R25, R20, UR29, R21, 0x1, P0 ;  /* 0x0000001d14197c11 */ /* 0x000fca00080f0c15 */
[----:B--2---:R0:W-:Y:S04]  /*11a0*/  STG.E.U16 desc[UR14][R24.64], R31 ;  /* 0x0000001f18007986 */ /* 0x0041e8000c10150e */
[----:B------:R-:W2:Y:S01]  /*11b0*/  LDG.E.U16 R29, desc[UR14][R28.64] ;  /* 0x0000000e1c1d7981 */ /* 0x000ea2000c1e1500 */
[----:B------:R-:W-:-:S04]  /*11c0*/  IMAD.WIDE.U32 R20, R33, UR26, R10 ;  /* 0x0000001a21147c25 */ /* 0x000fc8000f8e000a */
[----:B------:R-:W-:Y:S01]  /*11d0*/  IMAD R33, R33, UR27, R21 ;  /* 0x0000001b21217c24 */ /* 0x000fe2000f8e0215 */
[----:B------:R-:W-:Y:S01]  /*11e0*/  LEA R22, P0, R20, UR28, 0x1 ;  /* 0x0000001c14167c11 */ /* 0x000fe2000f8008ff */
[----:B------:R-:W-:-:S03]  /*11f0*/  VIADD R19, R19, 0x2 ;  /* 0x0000000213137836 */ /* 0x000fc60000000000 */
[----:B------:R-:W-:-:S05]  /*1200*/  LEA.HI.X R23, R20, UR29, R33, 0x1, P0 ;  /* 0x0000001d14177c11 */ /* 0x000fca00080f0c21 */
[----:B--2---:R0:W-:Y:S04]  /*1210*/  STG.E.U16 desc[UR14][R22.64], R29 ;  /* 0x0000001d16007986 */ /* 0x0041e8000c10150e */
.L_x_104:
[----:B------:R-:W-:Y:S05]  /*1220*/  BRA.U UP1, `(.L_x_102) ;  /* 0x0000000101407547 */ /* 0x000fea000b800000 */
[----:B------:R-:W3:Y:S01]  /*1230*/  LDCU.64 UR22, c[0x0][0x428] ;  /* 0x00008500ff1677ac */ /* 0x000ee20008000a00 */
[----:B------:R-:W-:Y:S01]  /*1240*/  IMAD.MOV.U32 R16, RZ, RZ, R6 ;  /* 0x000000ffff107224 */ /* 0x000fe200078e0006 */
[----:B------:R-:W4:Y:S03]  /*1250*/  LDCU.64 UR24, c[0x0][0x3f0] ;  /* 0x00007e00ff1877ac */ /* 0x000f260008000a00 */
[----:B---3--:R-:W-:-:S04]  /*1260*/  IMAD.WIDE.U32 R6, R19, UR22, R16 ;  /* 0x0000001613067c25 */ /* 0x008fc8000f8e0010 */
[----:B------:R-:W-:Y:S01]  /*1270*/  IMAD R7, R19, UR23, R7 ;  /* 0x0000001713077c24 */ /* 0x000fe2000f8e0207 */
[C---:B----4-:R-:W-:Y:S01]  /*1280*/  LEA R16, P0, R6.reuse, UR24, 0x1 ;  /* 0x0000001806107c11 */ /* 0x050fe2000f8008ff */
[----:B------:R-:W3:Y:S03]  /*1290*/  LDCU.64 UR22, c[0x0][0x3d0] ;  /* 0x00007a00ff1677ac */ /* 0x000ee60008000a00 */
[----:B------:R-:W-:Y:S01]  /*12a0*/  LEA.HI.X R17, R6, UR25, R7, 0x1, P0 ;  /* 0x0000001906117c11 */ /* 0x000fe200080f0c07 */
[----:B------:R-:W4:Y:S05]  /*12b0*/  LDCU.64 UR24, c[0x0][0x398] ;  /* 0x00007300ff1877ac */ /* 0x000f2a0008000a00 */
[----:B------:R-:W5:Y:S01]  /*12c0*/  LDG.E.U16 R17, desc[UR14][R16.64] ;  /* 0x0000000e10117981 */ /* 0x000f62000c1e1500 */
[----:B-1----:R-:W-:-:S04]  /*12d0*/  IMAD.MOV.U32 R10, RZ, RZ, R8 ;  /* 0x000000ffff0a7224 */ /* 0x002fc800078e0008 */
[----:B---3--:R-:W-:-:S04]  /*12e0*/  IMAD.WIDE.U32 R6, R19, UR22, R10 ;  /* 0x0000001613067c25 */ /* 0x008fc8000f8e000a */
[----:B------:R-:W-:Y:S01]  /*12f0*/  IMAD R19, R19, UR23, R7 ;  /* 0x0000001713137c24 */ /* 0x000fe2000f8e0207 */
[----:B----4-:R-:W-:-:S04]  /*1300*/  LEA R8, P0, R6, UR24, 0x1 ;  /* 0x0000001806087c11 */ /* 0x010fc8000f8008ff */
[----:B------:R-:W-:-:S05]  /*1310*/  LEA.HI.X R9, R6, UR25, R19, 0x1, P0 ;  /* 0x0000001906097c11 */ /* 0x000fca00080f0c13 */
[----:B-----5:R3:W-:Y:S04]  /*1320*/  STG.E.U16 desc[UR14][R8.64], R17 ;  /* 0x0000001108007986 */ /* 0x0207e8000c10150e */
.L_x_102:
[----:B------:R-:W4:Y:S01]  /*1330*/  LDC R0, c[0x0][0x3a0] ;  /* 0x0000e800ff007b82 */ /* 0x000f220000000800 */
[----:B------:R-:W-:-:S06]  /*1340*/  UIADD3 UR4, UPT, UPT, UR4, 0x1, URZ ;  /* 0x0000000104047890 */ /* 0x000fcc000fffe0ff */
[----:B----4-:R-:W-:-:S13]  /*1350*/  ISETP.NE.AND P0, PT, R0, UR4, PT ;  /* 0x0000000400007c0c */ /* 0x010fda000bf05270 */
[----:B------:R-:W-:Y:S05]  /*1360*/  @!P0 EXIT ;  /* 0x000000000000894d */ /* 0x000fea0003800000 */
[----:B------:R-:W-:Y:S05]  /*1370*/  BRA `(.L_x_105) ;  /* 0xfffffff4001c7947 */ /* 0x000fea000383ffff */
.L_x_99:
        /* <DEDUP_REMOVED lines=88> */
.L_x_196:
        /* <DEDUP_REMOVED lines=13> */
.L_x_195:
        /* <DEDUP_REMOVED lines=43> */
[----:B--2---:R-:W-:-:S05]  /*1c80*/  HADD2.F32 R16, -RZ, R16.H0_H0 ;  /* 0x20000010ff107230 */ /* 0x004fca0000004100 */
[----:B------:R-:W-:-:S05]  /*1c90*/  FMUL.FTZ R18, R8, R16 ;  /* 0x0000001008127220 */ /* 0x000fca0000410000 */
[----:B------:R-:W-:-:S04]  /*1ca0*/  F2FP.F16.F32.PACK_AB R18, RZ, R18 ;  /* 0x00000012ff12723e */ /* 0x000fc800000000ff */
[----:B------:R-:W-:Y:S01]  /*1cb0*/  PRMT R29, R18, 0x7610, R29 ;  /* 0x00007610121d7816 */ /* 0x000fe2000000001d */
[----:B------:R-:W-:Y:S06]  /*1cc0*/  @P0 BRA `(.L_x_108) ;  /* 0x00000000004c0947 */ /* 0x000fec0003800000 */
[----:B------:R-:W-:-:S05]  /*1cd0*/  PRMT R19, R29, 0x5410, RZ ;  /* 0x000054101d137816 */ /* 0x000fca00000000ff */
[----:B------:R0:W-:Y:S01]  /*1ce0*/  ATOM.E.ADD.F16x2.RN.STRONG.GPU P0, RZ, desc[UR14][R26.64], R19 ;  /* 0x800000131aff79a2 */ /* 0x0001e2000c10e10e */
[----:B------:R-:W-:Y:S04]  /*1cf0*/  BSSY.RECONVERGENT B1, `(.L_x_109) ;  /* 0x000000f000017945 */ /* 0x000fe80003800200 */
[----:B0-----:R-:W-:Y:S05]  /*1d00*/  @P0 BRA `(.L_x_110) ;  /* 0x0000000000340947 */ /* 0x001fea0003800000 */
[----:B------:R-:W0:Y:S02]  /*1d10*/  QSPC.E.S P0, RZ, [R26] ;  /* 0x000000001aff73aa */ /* 0x000e240000000500 */
[----:B0-----:R-:W-:Y:S05]  /*1d20*/  @!P0 BRA `(.L_x_111) ;  /* 0x0000000000208947 */ /* 0x001fea0003800000 */
[----:B------:R-:W-:-:S07]  /*1d30*/  MOV R27, R26 ;  /* 0x0000001a001b7202 */ /* 0x000fce0000000f00 */
.L_x_112:
[----:B------:R-:W0:Y:S02]  /*1d40*/  LDS R18, [R27] ;  /* 0x000000001b127984 */ /* 0x000e240000000800 */
[C---:B0-----:R-:W-:Y:S02]  /*1d50*/  HADD2 R26, R18.reuse.H1_H1, RZ.H0_H0 ;  /* 0x200000ff121a7230 */ /* 0x041fe40000000c00 */
[----:B------:R-:W-:-:S05]  /*1d60*/  HADD2 R19, R18.H0_H0, R29.H0_H0 ;  /* 0x2000001d12137230 */ /* 0x000fca0000000800 */
[----:B------:R-:W-:-:S05]  /*1d70*/  PRMT R19, R19, 0x5410, R26 ;  /* 0x0000541013137816 */ /* 0x000fca000000001a */
[----:B------:R-:W0:Y:S02]  /*1d80*/  ATOMS.CAST.SPIN P0, [R27], R18, R19 ;  /* 0x000000121b00758d */ /* 0x000e240001800013 */
[----:B0-----:R-:W-:Y:S05]  /*1d90*/  @!P0 BRA `(.L_x_112) ;  /* 0xfffffffc00e88947 */ /* 0x001fea000383ffff */
[----:B------:R-:W-:Y:S05]  /*1da0*/  BRA `(.L_x_110) ;  /* 0x00000000000c7947 */ /* 0x000fea0003800000 */
.L_x_111:
[----:B------:R-:W2:Y:S02]  /*1db0*/  LD.E R18, desc[UR14][R26.64] ;  /* 0x0000000e1a127980 */ /* 0x000ea4000c101900 */
[----:B--2---:R-:W-:-:S05]  /*1dc0*/  IMAD.IADD R19, R19, 0x1, R18 ;  /* 0x0000000113137824 */ /* 0x004fca00078e0212 */
[----:B------:R0:W-:Y:S02]  /*1dd0*/  ST.E desc[UR14][R26.64], R19 ;  /* 0x000000131a007985 */ /* 0x0001e4000c10190e */
.L_x_110:
[----:B------:R-:W-:Y:S05]  /*1de0*/  BSYNC.RECONVERGENT B1 ;  /* 0x0000000000017941 */ /* 0x000fea0003800200 */
.L_x_109:
[----:B------:R-:W-:Y:S05]  /*1df0*/  BRA `(.L_x_113) ;  /* 0x00000000008c7947 */ /* 0x000fea0003800000 */
.L_x_108:
[----:B------:R-:W-:Y:S02]  /*1e00*/  ISETP.NE.U32.AND P0, PT, R31, RZ, PT ;  /* 0x000000ff1f00720c */ /* 0x000fe40003f05070 */
[----:B------:R-:W-:Y:S02]  /*1e10*/  ISETP.EQ.U32.AND P1, PT, R30, RZ, PT ;  /* 0x000000ff1e00720c */ /* 0x000fe40003f22070 */
[----:B------:R-:W-:-:S04]  /*1e20*/  ISETP.NE.AND.EX P0, PT, RZ, RZ, PT, P0 ;  /* 0x000000ffff00720c */ /* 0x000fc80003f05300 */
[----:B------:R-:W-:-:S13]  /*1e30*/  ISETP.EQ.OR.EX P0, PT, R19, RZ, !P0, P1 ;  /* 0x000000ff1300720c */ /* 0x000fda0004702710 */
[----:B------:R-:W-:Y:S05]  /*1e40*/  @P0 BRA `(.L_x_114) ;  /* 0x0000000000440947 */ /* 0x000fea0003800000 */
[----:B------:R-:W-:-:S05]  /*1e50*/  PRMT R19, RZ, 0x5410, R29 ;  /* 0x00005410ff137816 */ /* 0x000fca000000001d */
[----:B------:R0:W-:Y:S02]  /*1e60*/  ATOM.E.ADD.F16x2.RN.STRONG.GPU P0, RZ, desc[UR14][R26.64+-0x2], R19 ;  /* 0xfffffe131aff79a2 */ /* 0x0001e4000c10e10e */
[----:B0-----:R-:W-:Y:S05]  /*1e70*/  @P0 BRA `(.L_x_113) ;  /* 0x00000000006c0947 */ /* 0x001fea0003800000 */
[----:B------:R-:W0:Y:S02]  /*1e80*/  QSPC.E.S P0, RZ, [R26+-0x2] ;  /* 0xfffffe001aff73aa */ /* 0x000e240000000500 */
[----:B0-----:R-:W-:Y:S05]  /*1e90*/  @!P0 BRA `(.L_x_115) ;  /* 0x0000000000208947 */ /* 0x001fea0003800000 */
[----:B------:R-:W-:-:S07]  /*1ea0*/  MOV R27, R26 ;  /* 0x0000001a001b7202 */ /* 0x000fce0000000f00 */
.L_x_116:
[----:B------:R-:W0:Y:S02]  /*1eb0*/  LDS R18, [R27+-0x2] ;  /* 0xfffffe001b127984 */ /* 0x000e240000000800 */
[C---:B0-----:R-:W-:Y:S02]  /*1ec0*/  HADD2 R26, R18.reuse.H1_H1, R29.H0_H0 ;  /* 0x2000001d121a7230 */ /* 0x041fe40000000c00 */
[----:B------:R-:W-:-:S05]  /*1ed0*/  HADD2 R19, R18.H0_H0, RZ.H0_H0 ;  /* 0x200000ff12137230 */ /* 0x000fca0000000800 */
[----:B------:R-:W-:-:S05]  /*1ee0*/  PRMT R19, R19, 0x5410, R26 ;  /* 0x0000541013137816 */ /* 0x000fca000000001a */
[----:B------:R-:W0:Y:S02]  /*1ef0*/  ATOMS.CAST.SPIN P0, [R27+-0x2], R18, R19 ;  /* 0xfffffe121b00758d */ /* 0x000e240001800013 */
[----:B0-----:R-:W-:Y:S05]  /*1f00*/  @!P0 BRA `(.L_x_116) ;  /* 0xfffffffc00e88947 */ /* 0x001fea000383ffff */
[----:B------:R-:W-:Y:S05]  /*1f10*/  BRA `(.L_x_113) ;  /* 0x0000000000447947 */ /* 0x000fea0003800000 */
.L_x_115:
[----:B------:R-:W2:Y:S02]  /*1f20*/  LD.E R18, desc[UR14][R26.64+-0x2] ;  /* 0xfffffe0e1a127980 */ /* 0x000ea4000c101900 */
[----:B--2---:R-:W-:-:S05]  /*1f30*/  IMAD.IADD R19, R19, 0x1, R18 ;  /* 0x0000000113137824 */ /* 0x004fca00078e0212 */
[----:B------:R0:W-:Y:S01]  /*1f40*/  ST.E desc[UR14][R26.64+-0x2], R19 ;  /* 0xfffffe131a007985 */ /* 0x0001e2000c10190e */
[----:B------:R-:W-:Y:S05]  /*1f50*/  BRA `(.L_x_113) ;  /* 0x0000000000347947 */ /* 0x000fea0003800000 */
.L_x_114:
[C---:B------:R-:W-:Y:S01]  /*1f60*/  LOP3.LUT R18, R26.reuse, 0xfffffffd, RZ, 0xc0, !PT ;  /* 0xfffffffd1a127812 */ /* 0x040fe200078ec0ff */
[----:B------:R-:W-:Y:S01]  /*1f70*/  IMAD.MOV.U32 R19, RZ, RZ, R27 ;  /* 0x000000ffff137224 */ /* 0x000fe200078e001b */
[----:B------:R-:W-:-:S04]  /*1f80*/  LOP3.LUT R30, R26, 0x2, RZ, 0xc0, !PT ;  /* 0x000000021a1e7812 */ /* 0x000fc800078ec0ff */
[----:B------:R0:W5:Y:S01]  /*1f90*/  LD.E R31, desc[UR14][R18.64] ;  /* 0x0000000e121f7980 */ /* 0x000162000c101900 */
[----:B------:R-:W-:Y:S01]  /*1fa0*/  ISETP.EQ.U32.AND P0, PT, R30, RZ, PT ;  /* 0x000000ff1e00720c */ /* 0x000fe20003f02070 */
[----:B------:R-:W-:-:S05]  /*1fb0*/  IMAD.MOV.U32 R30, RZ, RZ, 0x3254 ;  /* 0x00003254ff1e7424 */ /* 0x000fca00078e00ff */
[----:B------:R-:W-:-:S07]  /*1fc0*/  SEL R32, R30, 0x7610, P0 ;  /* 0x000076101e207807 */ /* 0x000fce0000000000 */
.L_x_117:
[----:B-----5:R-:W-:-:S05]  /*1fd0*/  HADD2 R30, R31, R29.H0_H0 ;  /* 0x2000001d1f1e7230 */ /* 0x020fca0000000000 */
[----:B------:R-:W-:-:S05]  /*1fe0*/  PRMT R33, R31, R32, R30 ;  /* 0x000000201f217216 */ /* 0x000fca000000001e */
[----:B------:R-:W2:Y:S02]  /*1ff0*/  ATOM.E.CAS.STRONG.GPU PT, R30, [R18], R31, R33 ;  /* 0x0000001f121e738b */ /* 0x000ea400001ee121 */
[----:B--2---:R-:W-:Y:S01]  /*2000*/  ISETP.NE.U32.AND P0, PT, R30, R31, PT ;  /* 0x0000001f1e00720c */ /* 0x004fe20003f05070 */
[----:B------:R-:W-:-:S12]  /*2010*/  IMAD.MOV.U32 R31, RZ, RZ, R30 ;  /* 0x000000ffff1f7224 */ /* 0x000fd800078e001e */
[----:B------:R-:W-:Y:S05]  /*2020*/  @P0 BRA `(.L_x_117) ;  /* 0xfffffffc00e80947 */ /* 0x000fea000383ffff */
.L_x_113:
[----:B------:R-:W-:Y:S05]  /*2030*/  BSYNC.RECONVERGENT B0 ;  /* 0x0000000000007941 */ /* 0x000fea0003800200 */
.L_x_107:
[----:B------:R-:W-:Y:S01]  /*2040*/  VIADD R29, R0, UR18 ;  /* 0x00000012001d7c36 */ /* 0x000fe20008000000 */
[----:B------:R-:W-:Y:S03]  /*2050*/  BSSY.RECONVERGENT B0, `(.L_x_118) ;  /* 0x0000047000007945 */ /* 0x000fe60003800200 */
[----:B------:R-:W-:-:S04]  /*2060*/  IMAD R29, R29, UR21, RZ ;  /* 0x000000151d1d7c24 */ /* 0x000fc8000f8e02ff */
[----:B0-----:R-:W-:-:S04]  /*2070*/  IMAD.IADD R18, R2, 0x1, R29 ;  /* 0x0000000102127824 */ /* 0x001fc800078e021d */
[----:B------:R-:W-:Y:S02]  /*2080*/  IMAD R19, R18, UR22, RZ ;  /* 0x0000001612137c24 */ /* 0x000fe4000f8e02ff */
[----:B------:R-:W-:-:S03]  /*2090*/  FMUL.FTZ R18, R7, R16 ;  /* 0x0000001007127220 */ /* 0x000fc60000410000 */
[----:B------:R-:W-:Y:S02]  /*20a0*/  IADD3 R19, P0, PT, R20, R19, RZ ;  /* 0x0000001314137210 */ /* 0x000fe40007f1e0ff */
[----:B------:R-:W-:Y:S02]  /*20b0*/  F2FP.F16.F32.PACK_AB R18, RZ, R18 ;  /* 0x00000012ff12723e */ /* 0x000fe400000000ff */
        /* <DEDUP_REMOVED lines=10> */
[----:B------:R-:W-:-:S05]  /*2160*/  PRMT R19, R31, 0x5410, RZ ;  /* 0x000054101f137816 */ /* 0x000fca00000000ff */
[----:B------:R0:W-:Y:S01]  /*2170*/  ATOM.E.ADD.F16x2.RN.STRONG.GPU P0, RZ, desc[UR14][R26.64], R19 ;  /* 0x800000131aff79a2 */ /* 0x0001e2000c10e10e */
[----:B------:R-:W-:Y:S04]  /*2180*/  BSSY.RECONVERGENT B1, `(.L_x_120) ;  /* 0x000000f000017945 */ /* 0x000fe80003800200 */
[----:B0-----:R-:W-:Y:S05]  /*2190*/  @P0 BRA `(.L_x_121) ;  /* 0x0000000000340947 */ /* 0x001fea0003800000 */
[----:B------:R-:W0:Y:S02]  /*21a0*/  QSPC.E.S P0, RZ, [R26] ;  /* 0x000000001aff73aa */ /* 0x000e240000000500 */
[----:B0-----:R-:W-:Y:S05]  /*21b0*/  @!P0 BRA `(.L_x_122) ;  /* 0x0000000000208947 */ /* 0x001fea0003800000 */
[----:B------:R-:W-:-:S07]  /*21c0*/  MOV R27, R26 ;  /* 0x0000001a001b7202 */ /* 0x000fce0000000f00 */
.L_x_123:
[----:B------:R-:W0:Y:S02]  /*21d0*/  LDS R18, [R27] ;  /* 0x000000001b127984 */ /* 0x000e240000000800 */
[C---:B0-----:R-:W-:Y:S02]  /*21e0*/  HADD2 R26, R18.reuse.H1_H1, RZ.H0_H0 ;  /* 0x200000ff121a7230 */ /* 0x041fe40000000c00 */
[----:B------:R-:W-:-:S05]  /*21f0*/  HADD2 R19, R18.H0_H0, R31.H0_H0 ;  /* 0x2000001f12137230 */ /* 0x000fca0000000800 */
[----:B------:R-:W-:-:S05]  /*2200*/  PRMT R19, R19, 0x5410, R26 ;  /* 0x0000541013137816 */ /* 0x000fca000000001a */
[----:B------:R-:W0:Y:S02]  /*2210*/  ATOMS.CAST.SPIN P0, [R27], R18, R19 ;  /* 0x000000121b00758d */ /* 0x000e240001800013 */
[----:B0-----:R-:W-:Y:S05]  /*2220*/  @!P0 BRA `(.L_x_123) ;  /* 0xfffffffc00e88947 */ /* 0x001fea000383ffff */
[----:B------:R-:W-:Y:S05]  /*2230*/  BRA `(.L_x_121) ;  /* 0x00000000000c7947 */ /* 0x000fea0003800000 */
.L_x_122:
[----:B------:R-:W2:Y:S02]  /*2240*/  LD.E R18, desc[UR14][R26.64] ;  /* 0x0000000e1a127980 */ /* 0x000ea4000c101900 */
[----:B--2---:R-:W-:-:S05]  /*2250*/  IMAD.IADD R19, R19, 0x1, R18 ;  /* 0x0000000113137824 */ /* 0x004fca00078e0212 */
[----:B------:R0:W-:Y:S02]  /*2260*/  ST.E desc[UR14][R26.64], R19 ;  /* 0x000000131a007985 */ /* 0x0001e4000c10190e */
.L_x_121:
[----:B------:R-:W-:Y:S05]  /*2270*/  BSYNC.RECONVERGENT B1 ;  /* 0x0000000000017941 */ /* 0x000fea0003800200 */
.L_x_120:
[----:B------:R-:W-:Y:S05]  /*2280*/  BRA `(.L_x_124) ;  /* 0x00000000008c7947 */ /* 0x000fea0003800000 */
.L_x_119:
        /* <DEDUP_REMOVED lines=11> */
.L_x_127:
[----:B------:R-:W0:Y:S02]  /*2340*/  LDS R18, [R27+-0x2] ;  /* 0xfffffe001b127984 */ /* 0x000e240000000800 */
[C---:B0-----:R-:W-:Y:S02]  /*2350*/  HADD2 R26, R18.reuse.H1_H1, R31.H0_H0 ;  /* 0x2000001f121a7230 */ /* 0x041fe40000000c00 */
[----:B------:R-:W-:-:S05]  /*2360*/  HADD2 R19, R18.H0_H0, RZ.H0_H0 ;  /* 0x200000ff12137230 */ /* 0x000fca0000000800 */
[----:B------:R-:W-:-:S05]  /*2370*/  PRMT R19, R19, 0x5410, R26 ;  /* 0x0000541013137816 */ /* 0x000fca000000001a */
[----:B------:R-:W0:Y:S02]  /*2380*/  ATOMS.CAST.SPIN P0, [R27+-0x2], R18, R19 ;  /* 0xfffffe121b00758d */ /* 0x000e240001800013 */
[----:B0-----:R-:W-:Y:S05]  /*2390*/  @!P0 BRA `(.L_x_127) ;  /* 0xfffffffc00e88947 */ /* 0x001fea000383ffff */
[----:B------:R-:W-:Y:S05]  /*23a0*/  BRA `(.L_x_124) ;  /* 0x0000000000447947 */ /* 0x000fea0003800000 */
.L_x_126:
[----:B------:R-:W2:Y:S02]  /*23b0*/  LD.E R18, desc[UR14][R26.64+-0x2] ;  /* 0xfffffe0e1a127980 */ /* 0x000ea4000c101900 */
[----:B--2---:R-:W-:-:S05]  /*23c0*/  IMAD.IADD R19, R19, 0x1, R18 ;  /* 0x0000000113137824 */ /* 0x004fca00078e0212 */
[----:B------:R1:W-:Y:S01]  /*23d0*/  ST.E desc[UR14][R26.64+-0x2], R19 ;  /* 0xfffffe131a007985 */ /* 0x0003e2000c10190e */
[----:B------:R-:W-:Y:S05]  /*23e0*/  BRA `(.L_x_124) ;  /* 0x0000000000347947 */ /* 0x000fea0003800000 */
.L_x_125:
[C---:B------:R-:W-:Y:S01]  /*23f0*/  LOP3.LUT R18, R26.reuse, 0xfffffffd, RZ, 0xc0, !PT ;  /* 0xfffffffd1a127812 */ /* 0x040fe200078ec0ff */
[----:B------:R-:W-:Y:S01]  /*2400*/  IMAD.MOV.U32 R19, RZ, RZ, R27 ;  /* 0x000000ffff137224 */ /* 0x000fe200078e001b */
[----:B------:R-:W-:Y:S01]  /*2410*/  LOP3.LUT R28, R26, 0x2, RZ, 0xc0, !PT ;  /* 0x000000021a1c7812 */ /* 0x000fe200078ec0ff */
[----:B------:R-:W-:-:S03]  /*2420*/  IMAD.MOV.U32 R30, RZ, RZ, 0x3254 ;  /* 0x00003254ff1e7424 */ /* 0x000fc600078e00ff */
[----:B------:R0:W5:Y:S01]  /*2430*/  LD.E R33, desc[UR14][R18.64] ;  /* 0x0000000e12217980 */ /* 0x000162000c101900 */
[----:B------:R-:W-:-:S04]  /*2440*/  ISETP.EQ.U32.AND P0, PT, R28, RZ, PT ;  /* 0x000000ff1c00720c */ /* 0x000fc80003f02070 */
[----:B------:R-:W-:-:S09]  /*2450*/  SEL R30, R30, 0x7610, P0 ;  /* 0x000076101e1e7807 */ /* 0x000fd20000000000 */
.L_x_128:
[----:B-----5:R-:W-:-:S05]  /*2460*/  HADD2 R28, R33, R31.H0_H0 ;  /* 0x2000001f211c7230 */ /* 0x020fca0000000000 */
[----:B------:R-:W-:-:S05]  /*2470*/  PRMT R35, R33, R30, R28 ;  /* 0x0000001e21237216 */ /* 0x000fca000000001c */
[----:B------:R-:W2:Y:S02]  /*2480*/  ATOM.E.CAS.STRONG.GPU PT, R28, [R18], R33, R35 ;  /* 0x00000021121c738b */ /* 0x000ea400001ee123 */
[----:B--2---:R-:W-:Y:S01]  /*2490*/  ISETP.NE.U32.AND P0, PT, R28, R33, PT ;  /* 0x000000211c00720c */ /* 0x004fe20003f05070 */
[----:B------:R-:W-:-:S12]  /*24a0*/  IMAD.MOV.U32 R33, RZ, RZ, R28 ;  /* 0x000000ffff217224 */ /* 0x000fd800078e001c */
[----:B------:R-:W-:Y:S05]  /*24b0*/  @P0 BRA `(.L_x_128) ;  /* 0xfffffffc00e80947 */ /* 0x000fea000383ffff */
.L_x_124:
[----:B------:R-:W-:Y:S05]  /*24c0*/  BSYNC.RECONVERGENT B0 ;  /* 0x0000000000007941 */ /* 0x000fea0003800200 */
.L_x_118:
        /* <DEDUP_REMOVED lines=13> */
[----:B------:R-:W-:Y:S01]  /*25a0*/  F2FP.F16.F32.PACK_AB R18, RZ, R18 ;  /* 0x00000012ff12723e */ /* 0x000fe200000000ff */
[----:B------:R-:W-:Y:S01]  /*25b0*/  IMAD.X R30, R13, 0x1, R21, P0 ;  /* 0x000000010d1e7824 */ /* 0x000fe200000e0615 */
[----:B------:R-:W-:Y:S02]  /*25c0*/  ISETP.NE.U32.AND P0, PT, R32, RZ, PT ;  /* 0x000000ff2000720c */ /* 0x000fe40003f05070 */
[----:B------:R-:W-:Y:S02]  /*25d0*/  PRMT R31, R18, 0x7610, R31 ;  /* 0x00007610121f7816 */ /* 0x000fe4000000001f */
[----:B------:R-:W-:Y:S02]  /*25e0*/  ISETP.GE.U32.AND.EX P1, PT, R30, UR10, PT, P1 ;  /* 0x0000000a1e007c0c */ /* 0x000fe4000bf26110 */
[----:B------:R-:W-:Y:S02]  /*25f0*/  LEA.HI.X R29, R19, UR17, R30, 0x1, P2 ;  /* 0x00000011131d7c11 */ /* 0x000fe400090f0c1e */
[----:B------:R-:W-:-:S13]  /*2600*/  ISETP.NE.OR.EX P0, PT, RZ, RZ, P1, P0 ;  /* 0x000000ffff00720c */ /* 0x000fda0000f05700 */
        /* <DEDUP_REMOVED lines=8> */
.L_x_134:
[----:B------:R-:W0:Y:S02]  /*2690*/  LDS R18, [R29] ;  /* 0x000000001d127984 */ /* 0x000e240000000800 */
[C---:B0-----:R-:W-:Y:S02]  /*26a0*/  HADD2 R28, R18.reuse.H1_H1, RZ.H0_H0 ;  /* 0x200000ff121c7230 */ /* 0x041fe40000000c00 */
[----:B------:R-:W-:-:S05]  /*26b0*/  HADD2 R19, R18.H0_H0, R31.H0_H0 ;  /* 0x2000001f12137230 */ /* 0x000fca0000000800 */
[----:B------:R-:W-:-:S05]  /*26c0*/  PRMT R19, R19, 0x5410, R28 ;  /* 0x0000541013137816 */ /* 0x000fca000000001c */
[----:B------:R-:W0:Y:S02]  /*26d0*/  ATOMS.CAST.SPIN P0, [R29], R18, R19 ;  /* 0x000000121d00758d */ /* 0x000e240001800013 */
[----:B0-----:R-:W-:Y:S05]  /*26e0*/  @!P0 BRA `(.L_x_134) ;  /* 0xfffffffc00e88947 */ /* 0x001fea000383ffff */
[----:B------:R-:W-:Y:S05]  /*26f0*/  BRA `(.L_x_132) ;  /* 0x00000000000c7947 */ /* 0x000fea0003800000 */
.L_x_133:
[----:B------:R-:W2:Y:S02]  /*2700*/  LD.E R18, desc[UR14][R28.64] ;  /* 0x0000000e1c127980 */ /* 0x000ea4000c101900 */
[----:B--2---:R-:W-:-:S05]  /*2710*/  IMAD.IADD R19, R19, 0x1, R18 ;  /* 0x0000000113137824 */ /* 0x004fca00078e0212 */
[----:B------:R0:W-:Y:S02]  /*2720*/  ST.E desc[UR14][R28.64], R19 ;  /* 0x000000131c007985 */ /* 0x0001e4000c10190e */
.L_x_132:
[----:B------:R-:W-:Y:S05]  /*2730*/  BSYNC.RECONVERGENT B1 ;  /* 0x0000000000017941 */ /* 0x000fea0003800200 */
.L_x_131:
[----:B------:R-:W-:Y:S05]  /*2740*/  BRA `(.L_x_135) ;  /* 0x00000000008c7947 */ /* 0x000fea0003800000 */
.L_x_130:
        /* <DEDUP_REMOVED lines=11> */
.L_x_138:
[----:B------:R-:W0:Y:S02]  /*2800*/  LDS R18, [R29+-0x2] ;  /* 0xfffffe001d127984 */ /* 0x000e240000000800 */
[C---:B0-----:R-:W-:Y:S02]  /*2810*/  HADD2 R28, R18.reuse.H1_H1, R31.H0_H0 ;  /* 0x2000001f121c7230 */ /* 0x041fe40000000c00 */
[----:B------:R-:W-:-:S05]  /*2820*/  HADD2 R19, R18.H0_H0, RZ.H0_H0 ;  /* 0x200000ff12137230 */ /* 0x000fca0000000800 */
[----:B------:R-:W-:-:S05]  /*2830*/  PRMT R19, R19, 0x5410, R28 ;  /* 0x0000541013137816 */ /* 0x000fca000000001c */
[----:B------:R-:W0:Y:S02]  /*2840*/  ATOMS.CAST.SPIN P0, [R29+-0x2], R18, R19 ;  /* 0xfffffe121d00758d */ /* 0x000e240001800013 */
[----:B0-----:R-:W-:Y:S05]  /*2850*/  @!P0 BRA `(.L_x_138) ;  /* 0xfffffffc00e88947 */ /* 0x001fea000383ffff */
[----:B------:R-:W-:Y:S05]  /*2860*/  BRA `(.L_x_135) ;  /* 0x0000000000447947 */ /* 0x000fea0003800000 */
.L_x_137:
[----:B------:R-:W2:Y:S02]  /*2870*/  LD.E R18, desc[UR14][R28.64+-0x2] ;  /* 0xfffffe0e1c127980 */ /* 0x000ea4000c101900 */
[----:B--2---:R-:W-:-:S05]  /*2880*/  IMAD.IADD R19, R19, 0x1, R18 ;  /* 0x0000000113137824 */ /* 0x004fca00078e0212 */
[----:B------:R0:W-:Y:S01]  /*2890*/  ST.E desc[UR14][R28.64+-0x2], R19 ;  /* 0xfffffe131c007985 */ /* 0x0001e2000c10190e */
[----:B------:R-:W-:Y:S05]  /*28a0*/  BRA `(.L_x_135) ;  /* 0x0000000000347947 */ /* 0x000fea0003800000 */
.L_x_136:
[C---:B------:R-:W-:Y:S01]  /*28b0*/  LOP3.LUT R18, R28.reuse, 0xfffffffd, RZ, 0xc0, !PT ;  /* 0xfffffffd1c127812 */ /* 0x040fe200078ec0ff */
[----:B------:R-:W-:Y:S01]  /*28c0*/  IMAD.MOV.U32 R19, RZ, RZ, R29 ;  /* 0x000000ffff137224 */ /* 0x000fe200078e001d */
[----:B------:R-:W-:Y:S01]  /*28d0*/  LOP3.LUT R30, R28, 0x2, RZ, 0xc0, !PT ;  /* 0x000000021c1e7812 */ /* 0x000fe200078ec0ff */
[----:B------:R-:W-:-:S03]  /*28e0*/  IMAD.MOV.U32 R32, RZ, RZ, 0x3254 ;  /* 0x00003254ff207424 */ /* 0x000fc600078e00ff */
[----:B------:R0:W5:Y:S01]  /*28f0*/  LD.E R33, desc[UR14][R18.64] ;  /* 0x0000000e12217980 */ /* 0x000162000c101900 */
[----:B------:R-:W-:-:S04]  /*2900*/  ISETP.EQ.U32.AND P0, PT, R30, RZ, PT ;  /* 0x000000ff1e00720c */ /* 0x000fc80003f02070 */
[----:B------:R-:W-:-:S09]  /*2910*/  SEL R32, R32, 0x7610, P0 ;  /* 0x0000761020207807 */ /* 0x000fd20000000000 */
.L_x_139:
[----:B-----5:R-:W-:-:S05]  /*2920*/  HADD2 R30, R33, R31.H0_H0 ;  /* 0x2000001f211e7230 */ /* 0x020fca0000000000 */
[----:B------:R-:W-:-:S05]  /*2930*/  PRMT R35, R33, R32, R30 ;  /* 0x0000002021237216 */ /* 0x000fca000000001e */
[----:B------:R-:W2:Y:S02]  /*2940*/  ATOM.E.CAS.STRONG.GPU PT, R30, [R18], R33, R35 ;  /* 0x00000021121e738b */ /* 0x000ea400001ee123 */
[----:B--2---:R-:W-:Y:S01]  /*2950*/  ISETP.NE.U32.AND P0, PT, R30, R33, PT ;  /* 0x000000211e00720c */ /* 0x004fe20003f05070 */
[----:B------:R-:W-:-:S12]  /*2960*/  IMAD.MOV.U32 R33, RZ, RZ, R30 ;  /* 0x000000ffff217224 */ /* 0x000fd800078e001e */
[----:B------:R-:W-:Y:S05]  /*2970*/  @P0 BRA `(.L_x_139) ;  /* 0xfffffffc00e80947 */ /* 0x000fea000383ffff */
.L_x_135:
[----:B------:R-:W-:Y:S05]  /*2980*/  BSYNC.RECONVERGENT B0 ;  /* 0x0000000000007941 */ /* 0x000fea0003800200 */
.L_x_129:
        /* <DEDUP_REMOVED lines=9> */
[----:B------:R-:W-:Y:S02]  /*2a20*/  F2FP.F16.F32.PACK_AB R21, RZ, R19 ;  /* 0x00000013ff15723e */ /* 0x000fe400000000ff */
[----:B------:R-:W-:Y:S02]  /*2a30*/  ISETP.NE.OR.EX P0, PT, RZ, RZ, P0, P2 ;  /* 0x000000ffff00720c */ /* 0x000fe40000705720 */
[----:B------:R-:W-:-:S11]  /*2a40*/  LEA.HI.X R19, R26, UR17, R27, 0x1, P1 ;  /* 0x000000111a137c11 */ /* 0x000fd600088f0c1b */
[----:B------:R-:W-:Y:S05]  /*2a50*/  @P0 BRA `(.L_x_141) ;  /* 0x00000000004c0947 */ /* 0x000fea0003800000 */
[----:B------:R-:W-:-:S05]  /*2a60*/  PRMT R26, R21, 0x5410, RZ ;  /* 0x00005410151a7816 */ /* 0x000fca00000000ff */
[----:B------:R0:W-:Y:S02]  /*2a70*/  ATOM.E.ADD.F16x2.RN.STRONG.GPU P0, RZ, desc[UR14][R18.64], R26 ;  /* 0x8000001a12ff79a2 */ /* 0x0001e4000c10e10e */
[----:B0-----:R-:W-:Y:S05]  /*2a80*/  @P0 BRA `(.L_x_142) ;  /* 0x0000000000d40947 */ /* 0x001fea0003800000 */
[----:B------:R-:W0:Y:S02]  /*2a90*/  QSPC.E.S P0, RZ, [R18] ;  /* 0x0000000012ff73aa */ /* 0x000e240000000500 */
[----:B0-----:R-:W-:Y:S05]  /*2aa0*/  @!P0 BRA `(.L_x_143) ;  /* 0x0000000000288947 */ /* 0x001fea0003800000 */
[----:B------:R-:W-:Y:S01]  /*2ab0*/  BSSY.RECONVERGENT B1, `(.L_x_144) ;  /* 0x0000008000017945 */ /* 0x000fe20003800200 */
[----:B------:R-:W-:-:S07]  /*2ac0*/  MOV R27, R18 ;  /* 0x00000012001b7202 */ /* 0x000fce0000000f00 */
.L_x_145:
[----:B------:R-:W0:Y:S02]  /*2ad0*/  LDS R18, [R27] ;  /* 0x000000001b127984 */ /* 0x000e240000000800 */
[C---:B0-----:R-:W-:Y:S02]  /*2ae0*/  HADD2 R26, R18.reuse.H1_H1, RZ.H0_H0 ;  /* 0x200000ff121a7230 */ /* 0x041fe40000000c00 */
[----:B------:R-:W-:-:S05]  /*2af0*/  HADD2 R19, R18.H0_H0, R21.H0_H0 ;  /* 0x2000001512137230 */ /* 0x000fca0000000800 */
[----:B------:R-:W-:-:S05]  /*2b00*/  PRMT R19, R19, 0x5410, R26 ;  /* 0x0000541013137816 */ /* 0x000fca000000001a */
[----:B------:R-:W0:Y:S02]  /*2b10*/  ATOMS.CAST.SPIN P0, [R27], R18, R19 ;  /* 0x000000121b00758d */ /* 0x000e240001800013 */
[----:B0-----:R-:W-:Y:S05]  /*2b20*/  @!P0 BRA `(.L_x_145) ;  /* 0xfffffffc00e88947 */ /* 0x001fea000383ffff */
[----:B------:R-:W-:Y:S05]  /*2b30*/  BSYNC.RECONVERGENT B1 ;  /* 0x0000000000017941 */ /* 0x000fea0003800200 */
.L_x_144:
[----:B------:R-:W-:Y:S05]  /*2b40*/  BRA `(.L_x_142) ;  /* 0x0000000000a47947 */ /* 0x000fea0003800000 */
.L_x_143:
[----:B------:R-:W2:Y:S02]  /*2b50*/  LD.E R21, desc[UR14][R18.64] ;  /* 0x0000000e12157980 */ /* 0x000ea4000c101900 */
[----:B--2---:R-:W-:-:S05]  /*2b60*/  IMAD.IADD R21, R26, 0x1, R21 ;  /* 0x000000011a157824 */ /* 0x004fca00078e0215 */
[----:B------:R2:W-:Y:S01]  /*2b70*/  ST.E desc[UR14][R18.64], R21 ;  /* 0x0000001512007985 */ /* 0x0005e2000c10190e */
[----:B------:R-:W-:Y:S05]  /*2b80*/  BRA `(.L_x_142) ;  /* 0x0000000000947947 */ /* 0x000fea0003800000 */
.L_x_141:
        /* <DEDUP_REMOVED lines=10> */
[----:B------:R-:W-:Y:S01]  /*2c30*/  BSSY.RECONVERGENT B1, `(.L_x_148) ;  /* 0x0000008000017945 */ /* 0x000fe20003800200 */
[----:B------:R-:W-:-:S07]  /*2c40*/  MOV R27, R18 ;  /* 0x00000012001b7202 */ /* 0x000fce0000000f00 */
.L_x_149:
[----:B------:R-:W0:Y:S02]  /*2c50*/  LDS R18, [R27+-0x2] ;  /* 0xfffffe001b127984 */ /* 0x000e240000000800 */
[C---:B0-----:R-:W-:Y:S02]  /*2c60*/  HADD2 R26, R18.reuse.H1_H1, R21.H0_H0 ;  /* 0x20000015121a7230 */ /* 0x041fe40000000c00 */
[----:B------:R-:W-:-:S05]  /*2c70*/  HADD2 R19, R18.H0_H0, RZ.H0_H0 ;  /* 0x200000ff12137230 */ /* 0x000fca0000000800 */
[----:B------:R-:W-:-:S05]  /*2c80*/  PRMT R19, R19, 0x5410, R26 ;  /* 0x0000541013137816 */ /* 0x000fca000000001a */
[----:B------:R-:W0:Y:S02]  /*2c90*/  ATOMS.CAST.SPIN P0, [R27+-0x2], R18, R19 ;  /* 0xfffffe121b00758d */ /* 0x000e240001800013 */
[----:B0-----:R-:W-:Y:S05]  /*2ca0*/  @!P0 BRA `(.L_x_149) ;  /* 0xfffffffc00e88947 */ /* 0x001fea000383ffff */
[----:B------:R-:W-:Y:S05]  /*2cb0*/  BSYNC.RECONVERGENT B1 ;  /* 0x0000000000017941 */ /* 0x000fea0003800200 */
.L_x_148:
[----:B------:R-:W-:Y:S05]  /*2cc0*/  BRA `(.L_x_142) ;  /* 0x0000000000447947 */ /* 0x000fea0003800000 */
.L_x_147:
[----:B------:R-:W2:Y:S02]  /*2cd0*/  LD.E R21, desc[UR14][R18.64+-0x2] ;  /* 0xfffffe0e12157980 */ /* 0x000ea4000c101900 */
[----:B--2---:R-:W-:-:S05]  /*2ce0*/  IMAD.IADD R21, R26, 0x1, R21 ;  /* 0x000000011a157824 */ /* 0x004fca00078e0215 */
[----:B------:R1:W-:Y:S01]  /*2cf0*/  ST.E desc[UR14][R18.64+-0x2], R21 ;  /* 0xfffffe1512007985 */ /* 0x0003e2000c10190e */
[----:B------:R-:W-:Y:S05]  /*2d00*/  BRA `(.L_x_142) ;  /* 0x0000000000347947 */ /* 0x000fea0003800000 */
.L_x_146:
[C---:B------:R-:W-:Y:S01]  /*2d10*/  LOP3.LUT R26, R18.reuse, 0xfffffffd, RZ, 0xc0, !PT ;  /* 0xfffffffd121a7812 */ /* 0x040fe200078ec0ff */
[----:B------:R-:W-:Y:S01]  /*2d20*/  IMAD.MOV.U32 R27, RZ, RZ, R19 ;  /* 0x000000ffff1b7224 */ /* 0x000fe200078e0013 */
[----:B------:R-:W-:Y:S01]  /*2d30*/  LOP3.LUT R28, R18, 0x2, RZ, 0xc0, !PT ;  /* 0x00000002121c7812 */ /* 0x000fe200078ec0ff */
[----:B------:R-:W-:-:S03]  /*2d40*/  IMAD.MOV.U32 R30, RZ, RZ, 0x3254 ;  /* 0x00003254ff1e7424 */ /* 0x000fc600078e00ff */
[----:B------:R0:W5:Y:S01]  /*2d50*/  LD.E R29, desc[UR14][R26.64] ;  /* 0x0000000e1a1d7980 */ /* 0x000162000c101900 */
[----:B------:R-:W-:-:S04]  /*2d60*/  ISETP.EQ.U32.AND P0, PT, R28, RZ, PT ;  /* 0x000000ff1c00720c */ /* 0x000fc80003f02070 */
[----:B------:R-:W-:-:S09]  /*2d70*/  SEL R30, R30, 0x7610, P0 ;  /* 0x000076101e1e7807 */ /* 0x000fd20000000000 */
.L_x_150:
[----:B-----5:R-:W-:-:S05]  /*2d80*/  HADD2 R28, R29, R21.H0_H0 ;  /* 0x200000151d1c7230 */ /* 0x020fca0000000000 */
[----:B------:R-:W-:-:S05]  /*2d90*/  PRMT R31, R29, R30, R28 ;  /* 0x0000001e1d1f7216 */ /* 0x000fca000000001c */
[----:B------:R-:W2:Y:S02]  /*2da0*/  ATOM.E.CAS.STRONG.GPU PT, R28, [R26], R29, R31 ;  /* 0x0000001d1a1c738b */ /* 0x000ea400001ee11f */
[----:B--2---:R-:W-:Y:S01]  /*2db0*/  ISETP.NE.U32.AND P0, PT, R28, R29, PT ;  /* 0x0000001d1c00720c */ /* 0x004fe20003f05070 */
[----:B------:R-:W-:-:S12]  /*2dc0*/  IMAD.MOV.U32 R29, RZ, RZ, R28 ;  /* 0x000000ffff1d7224 */ /* 0x000fd800078e001c */
[----:B------:R-:W-:Y:S05]  /*2dd0*/  @P0 BRA `(.L_x_150) ;  /* 0xfffffffc00e80947 */ /* 0x000fea000383ffff */
.L_x_142:
[----:B------:R-:W-:Y:S05]  /*2de0*/  BSYNC.RECONVERGENT B0 ;  /* 0x0000000000007941 */ /* 0x000fea0003800200 */
.L_x_140:
        /* <DEDUP_REMOVED lines=25> */
[----:B------:R-:W-:-:S02]  /*2f80*/  F2FP.F16.F32.PACK_AB R19, RZ, R19 ;  /* 0x00000013ff13723e */ /* 0x000fc400000000ff */
[----:B------:R-:W-:Y:S02]  /*2f90*/  ISETP.GE.U32.AND.EX P1, PT, R35, UR10, PT, P1 ;  /* 0x0000000a23007c0c */ /* 0x000fe4000bf26110 */
        /* <DEDUP_REMOVED lines=11> */
.L_x_156:
[----:B------:R-:W0:Y:S02]  /*3050*/  LDS R18, [R31] ;  /* 0x000000001f127984 */ /* 0x000e240000000800 */
[C---:B0-----:R-:W-:Y:S02]  /*3060*/  HADD2 R30, R18.reuse.H1_H1, RZ.H0_H0 ;  /* 0x200000ff121e7230 */ /* 0x041fe40000000c00 */
[----:B------:R-:W-:-:S05]  /*3070*/  HADD2 R19, R18.H0_H0, R33.H0_H0 ;  /* 0x2000002112137230 */ /* 0x000fca0000000800 */
[----:B------:R-:W-:-:S05]  /*3080*/  PRMT R19, R19, 0x5410, R30 ;  /* 0x0000541013137816 */ /* 0x000fca000000001e */
[----:B------:R-:W0:Y:S02]  /*3090*/  ATOMS.CAST.SPIN P0, [R31], R18, R19 ;  /* 0x000000121f00758d */ /* 0x000e240001800013 */
[----:B0-----:R-:W-:Y:S05]  /*30a0*/  @!P0 BRA `(.L_x_156) ;  /* 0xfffffffc00e88947 */ /* 0x001fea000383ffff */
[----:B------:R-:W-:Y:S05]  /*30b0*/  BRA `(.L_x_154) ;  /* 0x00000000000c7947 */ /* 0x000fea0003800000 */
.L_x_155:
[----:B------:R-:W2:Y:S02]  /*30c0*/  LD.E R18, desc[UR14][R30.64] ;  /* 0x0000000e1e127980 */ /* 0x000ea4000c101900 */
[----:B--2---:R-:W-:-:S05]  /*30d0*/  IMAD.IADD R19, R19, 0x1, R18 ;  /* 0x0000000113137824 */ /* 0x004fca00078e0212 */
[----:B------:R0:W-:Y:S02]  /*30e0*/  ST.E desc[UR14][R30.64], R19 ;  /* 0x000000131e007985 */ /* 0x0001e4000c10190e */
.L_x_154:
[----:B------:R-:W-:Y:S05]  /*30f0*/  BSYNC.RECONVERGENT B1 ;  /* 0x0000000000017941 */ /* 0x000fea0003800200 */
.L_x_153:
[----:B------:R-:W-:Y:S05]  /*3100*/  BRA `(.L_x_157) ;  /* 0x00000000008c7947 */ /* 0x000fea0003800000 */
.L_x_152:
        /* <DEDUP_REMOVED lines=11> */
.L_x_160:
[----:B------:R-:W0:Y:S02]  /*31c0*/  LDS R18, [R31+-0x2] ;  /* 0xfffffe001f127984 */ /* 0x000e240000000800 */
[C---:B0-----:R-:W-:Y:S02]  /*31d0*/  HADD2 R30, R18.reuse.H1_H1, R33.H0_H0 ;  /* 0x20000021121e7230 */ /* 0x041fe40000000c00 */
[----:B------:R-:W-:-:S05]  /*31e0*/  HADD2 R19, R18.H0_H0, RZ.H0_H0 ;  /* 0x200000ff12137230 */ /* 0x000fca0000000800 */
[----:B------:R-:W-:-:S05]  /*31f0*/  PRMT R19, R19, 0x5410, R30 ;  /* 0x0000541013137816 */ /* 0x000fca000000001e */
[----:B------:R-:W0:Y:S02]  /*3200*/  ATOMS.CAST.SPIN P0, [R31+-0x2], R18, R19 ;  /* 0xfffffe121f00758d */ /* 0x000e240001800013 */
[----:B0-----:R-:W-:Y:S05]  /*3210*/  @!P0 BRA `(.L_x_160) ;  /* 0xfffffffc00e88947 */ /* 0x001fea000383ffff */
[----:B------:R-:W-:Y:S05]  /*3220*/  BRA `(.L_x_157) ;  /* 0x0000000000447947 */ /* 0x000fea0003800000 */
.L_x_159:
[----:B------:R-:W2:Y:S02]  /*3230*/  LD.E R18, desc[UR14][R30.64+-0x2] ;  /* 0xfffffe0e1e127980 */ /* 0x000ea4000c101900 */
[----:B--2---:R-:W-:-:S05]  /*3240*/  IMAD.IADD R19, R19, 0x1, R18 ;  /* 0x0000000113137824 */ /* 0x004fca00078e0212 */
[----:B------:R1:W-:Y:S01]  /*3250*/  ST.E desc[UR14][R30.64+-0x2], R19 ;  /* 0xfffffe131e007985 */ /* 0x0003e2000c10190e */
[----:B------:R-:W-:Y:S05]  /*3260*/  BRA `(.L_x_157) ;  /* 0x0000000000347947 */ /* 0x000fea0003800000 */
.L_x_158:
[C---:B------:R-:W-:Y:S01]  /*3270*/  LOP3.LUT R18, R30.reuse, 0xfffffffd, RZ, 0xc0, !PT ;  /* 0xfffffffd1e127812 */ /* 0x040fe200078ec0ff */
[----:B------:R-:W-:Y:S01]  /*3280*/  IMAD.MOV.U32 R19, RZ, RZ, R31 ;  /* 0x000000ffff137224 */ /* 0x000fe200078e001f */
[----:B------:R-:W-:-:S04]  /*3290*/  LOP3.LUT R34, R30, 0x2, RZ, 0xc0, !PT ;  /* 0x000000021e227812 */ /* 0x000fc800078ec0ff */
[----:B------:R0:W5:Y:S01]  /*32a0*/  LD.E R35, desc[UR14][R18.64] ;  /* 0x0000000e12237980 */ /* 0x000162000c101900 */
[----:B------:R-:W-:Y:S01]  /*32b0*/  ISETP.EQ.U32.AND P0, PT, R34, RZ, PT ;  /* 0x000000ff2200720c */ /* 0x000fe20003f02070 */
[----:B------:R-:W-:-:S05]  /*32c0*/  IMAD.MOV.U32 R34, RZ, RZ, 0x3254 ;  /* 0x00003254ff227424 */ /* 0x000fca00078e00ff */
[----:B------:R-:W-:-:S07]  /*32d0*/  SEL R34, R34, 0x7610, P0 ;  /* 0x0000761022227807 */ /* 0x000fce0000000000 */
.L_x_161:
[----:B-----5:R-:W-:-:S05]  /*32e0*/  HADD2 R36, R35, R33.H0_H0 ;  /* 0x2000002123247230 */ /* 0x020fca0000000000 */
[----:B------:R-:W-:-:S05]  /*32f0*/  PRMT R37, R35, R34, R36 ;  /* 0x0000002223257216 */ /* 0x000fca0000000024 */
[----:B------:R-:W2:Y:S02]  /*3300*/  ATOM.E.CAS.STRONG.GPU PT, R36, [R18], R35, R37 ;  /* 0x000000231224738b */ /* 0x000ea400001ee125 */
[----:B--2---:R-:W-:Y:S01]  /*3310*/  ISETP.NE.U32.AND P0, PT, R36, R35, PT ;  /* 0x000000232400720c */ /* 0x004fe20003f05070 */
[----:B------:R-:W-:-:S12]  /*3320*/  IMAD.MOV.U32 R35, RZ, RZ, R36 ;  /* 0x000000ffff237224 */ /* 0x000fd800078e0024 */
[----:B------:R-:W-:Y:S05]  /*3330*/  @P0 BRA `(.L_x_161) ;  /* 0xfffffffc00e80947 */ /* 0x000fea000383ffff */
.L_x_157:
[----:B------:R-:W-:Y:S05]  /*3340*/  BSYNC.RECONVERGENT B0 ;  /* 0x0000000000007941 */ /* 0x000fea0003800200 */
.L_x_151:
        /* <DEDUP_REMOVED lines=20> */
.L_x_167:
[----:B------:R-:W0:Y:S02]  /*3490*/  LDS R18, [R29] ;  /* 0x000000001d127984 */ /* 0x000e240000000800 */
[C---:B0-----:R-:W-:Y:S02]  /*34a0*/  HADD2 R28, R18.reuse.H1_H1, RZ.H0_H0 ;  /* 0x200000ff121c7230 */ /* 0x041fe40000000c00 */
[----:B------:R-:W-:-:S05]  /*34b0*/  HADD2 R19, R18.H0_H0, R31.H0_H0 ;  /* 0x2000001f12137230 */ /* 0x000fca0000000800 */
[----:B------:R-:W-:-:S05]  /*34c0*/  PRMT R19, R19, 0x5410, R28 ;  /* 0x0000541013137816 */ /* 0x000fca000000001c */
[----:B------:R-:W0:Y:S02]  /*34d0*/  ATOMS.CAST.SPIN P0, [R29], R18, R19 ;  /* 0x000000121d00758d */ /* 0x000e240001800013 */
[----:B0-----:R-:W-:Y:S05]  /*34e0*/  @!P0 BRA `(.L_x_167) ;  /* 0xfffffffc00e88947 */ /* 0x001fea000383ffff */
[----:B------:R-:W-:Y:S05]  /*34f0*/  BSYNC.RECONVERGENT B1 ;  /* 0x0000000000017941 */ /* 0x000fea0003800200 */
.L_x_166:
[----:B------:R-:W-:Y:S05]  /*3500*/  BRA `(.L_x_164) ;  /* 0x0000000000a47947 */ /* 0x000fea0003800000 */
.L_x_165:
[----:B------:R-:W2:Y:S02]  /*3510*/  LD.E R28, desc[UR14][R18.64] ;  /* 0x0000000e121c7980 */ /* 0x000ea4000c101900 */
[----:B--2---:R-:W-:-:S05]  /*3520*/  IMAD.IADD R29, R29, 0x1, R28 ;  /* 0x000000011d1d7824 */ /* 0x004fca00078e021c */
[----:B------:R2:W-:Y:S01]  /*3530*/  ST.E desc[UR14][R18.64], R29 ;  /* 0x0000001d12007985 */ /* 0x0005e2000c10190e */
[----:B------:R-:W-:Y:S05]  /*3540*/  BRA `(.L_x_164) ;  /* 0x0000000000947947 */ /* 0x000fea0003800000 */
.L_x_163:
        /* <DEDUP_REMOVED lines=12> */
.L_x_171:
[----:B------:R-:W0:Y:S02]  /*3610*/  LDS R18, [R29+-0x2] ;  /* 0xfffffe001d127984 */ /* 0x000e240000000800 */
[C---:B0-----:R-:W-:Y:S02]  /*3620*/  HADD2 R28, R18.reuse.H1_H1, R31.H0_H0 ;  /* 0x2000001f121c7230 */ /* 0x041fe40000000c00 */
[----:B------:R-:W-:-:S05]  /*3630*/  HADD2 R19, R18.H0_H0, RZ.H0_H0 ;  /* 0x200000ff12137230 */ /* 0x000fca0000000800 */
[----:B------:R-:W-:-:S05]  /*3640*/  PRMT R19, R19, 0x5410, R28 ;  /* 0x0000541013137816 */ /* 0x000fca000000001c */
[----:B------:R-:W0:Y:S02]  /*3650*/  ATOMS.CAST.SPIN P0, [R29+-0x2], R18, R19 ;  /* 0xfffffe121d00758d */ /* 0x000e240001800013 */
[----:B0-----:R-:W-:Y:S05]  /*3660*/  @!P0 BRA `(.L_x_171) ;  /* 0xfffffffc00e88947 */ /* 0x001fea000383ffff */
[----:B------:R-:W-:Y:S05]  /*3670*/  BSYNC.RECONVERGENT B1 ;  /* 0x0000000000017941 */ /* 0x000fea0003800200 */
.L_x_170:
[----:B------:R-:W-:Y:S05]  /*3680*/  BRA `(.L_x_164) ;  /* 0x0000000000447947 */ /* 0x000fea0003800000 */
.L_x_169:
[----:B------:R-:W2:Y:S02]  /*3690*/  LD.E R28, desc[UR14][R18.64+-0x2] ;  /* 0xfffffe0e121c7980 */ /* 0x000ea4000c101900 */
[----:B--2---:R-:W-:-:S05]  /*36a0*/  IMAD.IADD R29, R29, 0x1, R28 ;  /* 0x000000011d1d7824 */ /* 0x004fca00078e021c */
[----:B------:R1:W-:Y:S01]  /*36b0*/  ST.E desc[UR14][R18.64+-0x2], R29 ;  /* 0xfffffe1d12007985 */ /* 0x0003e2000c10190e */
[----:B------:R-:W-:Y:S05]  /*36c0*/  BRA `(.L_x_164) ;  /* 0x0000000000347947 */ /* 0x000fea0003800000 */
.L_x_168:
[C---:B------:R-:W-:Y:S01]  /*36d0*/  LOP3.LUT R28, R18.reuse, 0xfffffffd, RZ, 0xc0, !PT ;  /* 0xfffffffd121c7812 */ /* 0x040fe200078ec0ff */
[----:B------:R-:W-:Y:S01]  /*36e0*/  IMAD.MOV.U32 R29, RZ, RZ, R19 ;  /* 0x000000ffff1d7224 */ /* 0x000fe200078e0013 */
[----:B------:R-:W-:Y:S01]  /*36f0*/  LOP3.LUT R30, R18, 0x2, RZ, 0xc0, !PT ;  /* 0x00000002121e7812 */ /* 0x000fe200078ec0ff */
[----:B------:R-:W-:-:S03]  /*3700*/  IMAD.MOV.U32 R32, RZ, RZ, 0x3254 ;  /* 0x00003254ff207424 */ /* 0x000fc600078e00ff */
[----:B------:R0:W5:Y:S01]  /*3710*/  LD.E R33, desc[UR14][R28.64] ;  /* 0x0000000e1c217980 */ /* 0x000162000c101900 */
[----:B------:R-:W-:-:S04]  /*3720*/  ISETP.EQ.U32.AND P0, PT, R30, RZ, PT ;  /* 0x000000ff1e00720c */ /* 0x000fc80003f02070 */
[----:B------:R-:W-:-:S09]  /*3730*/  SEL R32, R32, 0x7610, P0 ;  /* 0x0000761020207807 */ /* 0x000fd20000000000 */
.L_x_172:
[----:B-----5:R-:W-:-:S05]  /*3740*/  HADD2 R30, R33, R31.H0_H0 ;  /* 0x2000001f211e7230 */ /* 0x020fca0000000000 */
[----:B------:R-:W-:-:S05]  /*3750*/  PRMT R35, R33, R32, R30 ;  /* 0x0000002021237216 */ /* 0x000fca000000001e */
[----:B------:R-:W2:Y:S02]  /*3760*/  ATOM.E.CAS.STRONG.GPU PT, R30, [R28], R33, R35 ;  /* 0x000000211c1e738b */ /* 0x000ea400001ee123 */
[----:B--2---:R-:W-:Y:S01]  /*3770*/  ISETP.NE.U32.AND P0, PT, R30, R33, PT ;  /* 0x000000211e00720c */ /* 0x004fe20003f05070 */
[----:B------:R-:W-:-:S12]  /*3780*/  IMAD.MOV.U32 R33, RZ, RZ, R30 ;  /* 0x000000ffff217224 */ /* 0x000fd800078e001e */
[----:B------:R-:W-:Y:S05]  /*3790*/  @P0 BRA `(.L_x_172) ;  /* 0xfffffffc00e80947 */ /* 0x000fea000383ffff */
.L_x_164:
[----:B------:R-:W-:Y:S05]  /*37a0*/  BSYNC.RECONVERGENT B0 ;  /* 0x0000000000007941 */ /* 0x000fea0003800200 */
.L_x_162:
        /* <DEDUP_REMOVED lines=13> */
[----:B------:R-:W-:Y:S01]  /*3880*/  F2FP.F16.F32.PACK_AB R18, RZ, R18 ;  /* 0x00000012ff12723e */ /* 0x000fe200000000ff */
[----:B------:R-:W-:Y:S01]  /*3890*/  IMAD.X R30, R13, 0x1, R21, P0 ;  /* 0x000000010d1e7824 */ /* 0x000fe200000e0615 */
[----:B------:R-:W-:Y:S02]  /*38a0*/  ISETP.NE.U32.AND P0, PT, R32, RZ, PT ;  /* 0x000000ff2000720c */ /* 0x000fe40003f05070 */
[----:B------:R-:W-:-:S02]  /*38b0*/  PRMT R31, R18, 0x7610, R31 ;  /* 0x00007610121f7816 */ /* 0x000fc4000000001f */
[----:B------:R-:W-:Y:S02]  /*38c0*/  ISETP.GE.U32.AND.EX P1, PT, R30, UR10, PT, P1 ;  /* 0x0000000a1e007c0c */ /* 0x000fe4000bf26110 */
[----:B------:R-:W-:Y:S02]  /*38d0*/  LEA.HI.X R29, R19, UR17, R30, 0x1, P2 ;  /* 0x00000011131d7c11 */ /* 0x000fe400090f0c1e */
[----:B------:R-:W-:-:S13]  /*38e0*/  ISETP.NE.OR.EX P0, PT, RZ, RZ, P1, P0 ;  /* 0x000000ffff00720c */ /* 0x000fda0000f05700 */
        /* <DEDUP_REMOVED lines=8> */
.L_x_178:
[----:B------:R-:W0:Y:S02]  /*3970*/  LDS R18, [R29] ;  /* 0x000000001d127984 */ /* 0x000e240000000800 */
[C---:B0-----:R-:W-:Y:S02]  /*3980*/  HADD2 R28, R18.reuse.H1_H1, RZ.H0_H0 ;  /* 0x200000ff121c7230 */ /* 0x041fe40000000c00 */
[----:B------:R-:W-:-:S05]  /*3990*/  HADD2 R19, R18.H0_H0, R31.H0_H0 ;  /* 0x2000001f12137230 */ /* 0x000fca0000000800 */
[----:B------:R-:W-:-:S05]  /*39a0*/  PRMT R19, R19, 0x5410, R28 ;  /* 0x0000541013137816 */ /* 0x000fca000000001c */
[----:B------:R-:W0:Y:S02]  /*39b0*/  ATOMS.CAST.SPIN P0, [R29], R18, R19 ;  /* 0x000000121d00758d */ /* 0x000e240001800013 */
[----:B0-----:R-:W-:Y:S05]  /*39c0*/  @!P0 BRA `(.L_x_178) ;  /* 0xfffffffc00e88947 */ /* 0x001fea000383ffff */
[----:B------:R-:W-:Y:S05]  /*39d0*/  BSYNC.RECONVERGENT B1 ;  /* 0x0000000000017941 */ /* 0x000fea0003800200 */
.L_x_177:
[----:B------:R-:W-:Y:S05]  /*39e0*/  BRA `(.L_x_175) ;  /* 0x0000000000a47947 */ /* 0x000fea0003800000 */
.L_x_176:
[----:B------:R-:W2:Y:S02]  /*39f0*/  LD.E R18, desc[UR14][R28.64] ;  /* 0x0000000e1c127980 */ /* 0x000ea4000c101900 */
[----:B--2---:R-:W-:-:S05]  /*3a00*/  IMAD.IADD R19, R19, 0x1, R18 ;  /* 0x0000000113137824 */ /* 0x004fca00078e0212 */
[----:B------:R0:W-:Y:S01]  /*3a10*/  ST.E desc[UR14][R28.64], R19 ;  /* 0x000000131c007985 */ /* 0x0001e2000c10190e */
[----:B------:R-:W-:Y:S05]  /*3a20*/  BRA `(.L_x_175) ;  /* 0x0000000000947947 */ /* 0x000fea0003800000 */
.L_x_174:
        /* <DEDUP_REMOVED lines=12> */
.L_x_182:
[----:B------:R-:W0:Y:S02]  /*3af0*/  LDS R18, [R29+-0x2] ;  /* 0xfffffe001d127984 */ /* 0x000e240000000800 */
[C---:B0-----:R-:W-:Y:S02]  /*3b00*/  HADD2 R28, R18.reuse.H1_H1, R31.H0_H0 ;  /* 0x2000001f121c7230 */ /* 0x041fe40000000c00 */
[----:B------:R-:W-:-:S05]  /*3b10*/  HADD2 R19, R18.H0_H0, RZ.H0_H0 ;  /* 0x200000ff12137230 */ /* 0x000fca0000000800 */
[----:B------:R-:W-:-:S05]  /*3b20*/  PRMT R19, R19, 0x5410, R28 ;  /* 0x0000541013137816 */ /* 0x000fca000000001c */
[----:B------:R-:W0:Y:S02]  /*3b30*/  ATOMS.CAST.SPIN P0, [R29+-0x2], R18, R19 ;  /* 0xfffffe121d00758d */ /* 0x000e240001800013 */
[----:B0-----:R-:W-:Y:S05]  /*3b40*/  @!P0 BRA `(.L_x_182) ;  /* 0xfffffffc00e88947 */ /* 0x001fea000383ffff */
[----:B------:R-:W-:Y:S05]  /*3b50*/  BSYNC.RECONVERGENT B1 ;  /* 0x0000000000017941 */ /* 0x000fea0003800200 */
.L_x_181:
[----:B------:R-:W-:Y:S05]  /*3b60*/  BRA `(.L_x_175) ;  /* 0x0000000000447947 */ /* 0x000fea0003800000 */
.L_x_180:
[----:B------:R-:W2:Y:S02]  /*3b70*/  LD.E R18, desc[UR14][R28.64+-0x2] ;  /* 0xfffffe0e1c127980 */ /* 0x000ea4000c101900 */
[----:B--2---:R-:W-:-:S05]  /*3b80*/  IMAD.IADD R19, R19, 0x1, R18 ;  /* 0x0000000113137824 */ /* 0x004fca00078e0212 */
[----:B------:R1:W-:Y:S01]  /*3b90*/  ST.E desc[UR14][R28.64+-0x2], R19 ;  /* 0xfffffe131c007985 */ /* 0x0003e2000c10190e */
[----:B------:R-:W-:Y:S05]  /*3ba0*/  BRA `(.L_x_175) ;  /* 0x0000000000347947 */ /* 0x000fea0003800000 */
.L_x_179:
[C---:B------:R-:W-:Y:S01]  /*3bb0*/  LOP3.LUT R18, R28.reuse, 0xfffffffd, RZ, 0xc0, !PT ;  /* 0xfffffffd1c127812 */ /* 0x040fe200078ec0ff */
[----:B------:R-:W-:Y:S01]  /*3bc0*/  IMAD.MOV.U32 R19, RZ, RZ, R29 ;  /* 0x000000ffff137224 */ /* 0x000fe200078e001d */
[----:B------:R-:W-:Y:S01]  /*3bd0*/  LOP3.LUT R30, R28, 0x2, RZ, 0xc0, !PT ;  /* 0x000000021c1e7812 */ /* 0x000fe200078ec0ff */
[----:B------:R-:W-:-:S03]  /*3be0*/  IMAD.MOV.U32 R32, RZ, RZ, 0x3254 ;  /* 0x00003254ff207424 */ /* 0x000fc600078e00ff */
[----:B------:R0:W5:Y:S01]  /*3bf0*/  LD.E R33, desc[UR14][R18.64] ;  /* 0x0000000e12217980 */ /* 0x000162000c101900 */
[----:B------:R-:W-:-:S04]  /*3c00*/  ISETP.EQ.U32.AND P0, PT, R30, RZ, PT ;  /* 0x000000ff1e00720c */ /* 0x000fc80003f02070 */
[----:B------:R-:W-:-:S09]  /*3c10*/  SEL R32, R32, 0x7610, P0 ;  /* 0x0000761020207807 */ /* 0x000fd20000000000 */
.L_x_183:
[----:B-----5:R-:W-:-:S05]  /*3c20*/  HADD2 R30, R33, R31.H0_H0 ;  /* 0x2000001f211e7230 */ /* 0x020fca0000000000 */
[----:B------:R-:W-:-:S05]  /*3c30*/  PRMT R35, R33, R32, R30 ;  /* 0x0000002021237216 */ /* 0x000fca000000001e */
[----:B------:R-:W2:Y:S02]  /*3c40*/  ATOM.E.CAS.STRONG.GPU PT, R30, [R18], R33, R35 ;  /* 0x00000021121e738b */ /* 0x000ea400001ee123 */
[----:B--2---:R-:W-:Y:S01]  /*3c50*/  ISETP.NE.U32.AND P0, PT, R30, R33, PT ;  /* 0x000000211e00720c */ /* 0x004fe20003f05070 */
[----:B------:R-:W-:-:S12]  /*3c60*/  IMAD.MOV.U32 R33, RZ, RZ, R30 ;  /* 0x000000ffff217224 */ /* 0x000fd800078e001e */
[----:B------:R-:W-:Y:S05]  /*3c70*/  @P0 BRA `(.L_x_183) ;  /* 0xfffffffc00e80947 */ /* 0x000fea000383ffff */
.L_x_175:
[----:B------:R-:W-:Y:S05]  /*3c80*/  BSYNC.RECONVERGENT B0 ;  /* 0x0000000000007941 */ /* 0x000fea0003800200 */
.L_x_173:
[----:B------:R-:W-:Y:S01]  /*3c90*/  IADD3 R26, P0, PT, R20, R26, RZ ;  /* 0x0000001a141a7210 */ /* 0x000fe20007f1e0ff */
[----:B------:R-:W-:Y:S01]  /*3ca0*/  FMUL.FTZ R16, R6, R16 ;  /* 0x0000001006107220 */ /* 0x000fe20000410000 */
[----:B------:R-:W-:Y:S02]  /*3cb0*/  BSSY.RECONVERGENT B0, `(.L_x_184) ;  /* 0x0000044000007945 */ /* 0x000fe40003800200 */
[----:B0-----:R-:W-:Y:S01]  /*3cc0*/  LEA R18, P1, R26, UR16, 0x1 ;  /* 0x000000101a127c11 */ /* 0x001fe2000f8208ff */
[----:B------:R-:W-:Y:S01]  /*3cd0*/  IMAD.X R27, R14, 0x1, R21, P0 ;  /* 0x000000010e1b7824 */ /* 0x000fe200000e0615 */
[----:B------:R-:W-:Y:S02]  /*3ce0*/  ISETP.GE.U32.AND P0, PT, R26, UR13, PT ;  /* 0x0000000d1a007c0c */ /* 0x000fe4000bf06070 */
[----:B-1----:R-:W-:Y:S02]  /*3cf0*/  LOP3.LUT R28, R18, 0x3, RZ, 0xc0, !PT ;  /* 0x00000003121c7812 */ /* 0x002fe400078ec0ff */
[----:B------:R-:W-:-:S02]  /*3d00*/  ISETP.GE.U32.AND.EX P0, PT, R27, UR10, PT, P0 ;  /* 0x0000000a1b007c0c */ /* 0x000fc4000bf06100 */
[----:B------:R-:W-:Y:S02]  /*3d10*/  ISETP.NE.U32.AND P2, PT, R28, RZ, PT ;  /* 0x000000ff1c00720c */ /* 0x000fe40003f45070 */
[----:B------:R-:W-:Y:S02]  /*3d20*/  F2FP.F16.F32.PACK_AB R16, RZ, R16 ;  /* 0x00000010ff10723e */ /* 0x000fe400000000ff */
[----:B------:R-:W-:Y:S02]  /*3d30*/  ISETP.NE.OR.EX P0, PT, RZ, RZ, P0, P2 ;  /* 0x000000ffff00720c */ /* 0x000fe40000705720 */
[----:B------:R-:W-:Y:S02]  /*3d40*/  LEA.HI.X R19, R26, UR17, R27, 0x1, P1 ;  /* 0x000000111a137c11 */ /* 0x000fe400088f0c1b */
[----:B------:R-:W-:-:S09]  /*3d50*/  PRMT R21, R16, 0x7610, R21 ;  /* 0x0000761010157816 */ /* 0x000fd20000000015 */
        /* <DEDUP_REMOVED lines=8> */
.L_x_189:
[----:B------:R-:W0:Y:S02]  /*3de0*/  LDS R18, [R26] ;  /* 0x000000001a127984 */ /* 0x000e240000000800 */
[C---:B0-----:R-:W-:Y:S02]  /*3df0*/  HADD2 R16, R18.reuse.H1_H1, RZ.H0_H0 ;  /* 0x200000ff12107230 */ /* 0x041fe40000000c00 */
[----:B------:R-:W-:-:S05]  /*3e00*/  HADD2 R19, R18.H0_H0, R21.H0_H0 ;  /* 0x2000001512137230 */ /* 0x000fca0000000800 */
[----:B------:R-:W-:-:S05]  /*3e10*/  PRMT R19, R19, 0x5410, R16 ;  /* 0x0000541013137816 */ /* 0x000fca0000000010 */
[----:B------:R-:W0:Y:S02]  /*3e20*/  ATOMS.CAST.SPIN P0, [R26], R18, R19 ;  /* 0x000000121a00758d */ /* 0x000e240001800013 */
[----:B0-----:R-:W-:Y:S05]  /*3e30*/  @!P0 BRA `(.L_x_189) ;  /* 0xfffffffc00e88947 */ /* 0x001fea000383ffff */
[----:B------:R-:W-:Y:S05]  /*3e40*/  BSYNC.RECONVERGENT B1 ;  /* 0x0000000000017941 */ /* 0x000fea0003800200 */
.L_x_188:
[----:B------:R-:W-:Y:S05]  /*3e50*/  BRA `(.L_x_186) ;  /* 0x0000000000a47947 */ /* 0x000fea0003800000 */
.L_x_187:
[----:B------:R-:W2:Y:S02]  /*3e60*/  LD.E R16, desc[UR14][R18.64] ;  /* 0x0000000e12107980 */ /* 0x000ea4000c101900 */
[----:B--2---:R-:W-:-:S05]  /*3e70*/  IMAD.IADD R21, R27, 0x1, R16 ;  /* 0x000000011b157824 */ /* 0x004fca00078e0210 */
[----:B------:R2:W-:Y:S01]  /*3e80*/  ST.E desc[UR14][R18.64], R21 ;  /* 0x0000001512007985 */ /* 0x0005e2000c10190e */
[----:B------:R-:W-:Y:S05]  /*3e90*/  BRA `(.L_x_186) ;  /* 0x0000000000947947 */ /* 0x000fea0003800000 */
.L_x_185:
        /* <DEDUP_REMOVED lines=12> */
.L_x_193:
[----:B------:R-:W0:Y:S02]  /*3f60*/  LDS R18, [R26+-0x2] ;  /* 0xfffffe001a127984 */ /* 0x000e240000000800 */
[C---:B0-----:R-:W-:Y:S02]  /*3f70*/  HADD2 R16, R18.reuse.H1_H1, R21.H0_H0 ;  /* 0x2000001512107230 */ /* 0x041fe40000000c00 */
[----:B------:R-:W-:-:S05]  /*3f80*/  HADD2 R19, R18.H0_H0, RZ.H0_H0 ;  /* 0x200000ff12137230 */ /* 0x000fca0000000800 */
[----:B------:R-:W-:-:S05]  /*3f90*/  PRMT R19, R19, 0x5410, R16 ;  /* 0x0000541013137816 */ /* 0x000fca0000000010 */
[----:B------:R-:W0:Y:S02]  /*3fa0*/  ATOMS.CAST.SPIN P0, [R26+-0x2], R18, R19 ;  /* 0xfffffe121a00758d */ /* 0x000e240001800013 */
[----:B0-----:R-:W-:Y:S05]  /*3fb0*/  @!P0 BRA `(.L_x_193) ;  /* 0xfffffffc00e88947 */ /* 0x001fea000383ffff */
[----:B------:R-:W-:Y:S05]  /*3fc0*/  BSYNC.RECONVERGENT B1 ;  /* 0x0000000000017941 */ /* 0x000fea0003800200 */
.L_x_192:
[----:B------:R-:W-:Y:S05]  /*3fd0*/  BRA `(.L_x_186) ;  /* 0x0000000000447947 */ /* 0x000fea0003800000 */
.L_x_191:
[----:B------:R-:W2:Y:S02]  /*3fe0*/  LD.E R16, desc[UR14][R18.64+-0x2] ;  /* 0xfffffe0e12107980 */ /* 0x000ea4000c101900 */
[----:B--2---:R-:W-:-:S05]  /*3ff0*/  IMAD.IADD R21, R27, 0x1, R16 ;  /* 0x000000011b157824 */ /* 0x004fca00078e0210 */
[----:B------:R1:W-:Y:S01]  /*4000*/  ST.E desc[UR14][R18.64+-0x2], R21 ;  /* 0xfffffe1512007985 */ /* 0x0003e2000c10190e */
[----:B------:R-:W-:Y:S05]  /*4010*/  BRA `(.L_x_186) ;  /* 0x0000000000347947 */ /* 0x000fea0003800000 */
.L_x_190:
[C---:B------:R-:W-:Y:S01]  /*4020*/  LOP3.LUT R26, R18.reuse, 0xfffffffd, RZ, 0xc0, !PT ;  /* 0xfffffffd121a7812 */ /* 0x040fe200078ec0ff */
[----:B------:R-:W-:Y:S01]  /*4030*/  IMAD.MOV.U32 R27, RZ, RZ, R19 ;  /* 0x000000ffff1b7224 */ /* 0x000fe200078e0013 */
[----:B------:R-:W-:Y:S01]  /*4040*/  LOP3.LUT R16, R18, 0x2, RZ, 0xc0, !PT ;  /* 0x0000000212107812 */ /* 0x000fe200078ec0ff */
[----:B------:R-:W-:-:S03]  /*4050*/  IMAD.MOV.U32 R28, RZ, RZ, 0x3254 ;  /* 0x00003254ff1c7424 */ /* 0x000fc600078e00ff */
[----:B------:R0:W5:Y:S01]  /*4060*/  LD.E R29, desc[UR14][R26.64] ;  /* 0x0000000e1a1d7980 */ /* 0x000162000c101900 */
[----:B------:R-:W-:-:S04]  /*4070*/  ISETP.EQ.U32.AND P0, PT, R16, RZ, PT ;  /* 0x000000ff1000720c */ /* 0x000fc80003f02070 */
[----:B------:R-:W-:-:S09]  /*4080*/  SEL R28, R28, 0x7610, P0 ;  /* 0x000076101c1c7807 */ /* 0x000fd20000000000 */
.L_x_194:
[----:B-----5:R-:W-:-:S05]  /*4090*/  HADD2 R16, R29, R21.H0_H0 ;  /* 0x200000151d107230 */ /* 0x020fca0000000000 */
[----:B------:R-:W-:-:S05]  /*40a0*/  PRMT R31, R29, R28, R16 ;  /* 0x0000001c1d1f7216 */ /* 0x000fca0000000010 */
[----:B------:R-:W2:Y:S02]  /*40b0*/  ATOM.E.CAS.STRONG.GPU PT, R16, [R26], R29, R31 ;  /* 0x0000001d1a10738b */ /* 0x000ea400001ee11f */
[----:B--2---:R-:W-:Y:S01]  /*40c0*/  ISETP.NE.U32.AND P0, PT, R16, R29, PT ;  /* 0x0000001d1000720c */ /* 0x004fe20003f05070 */
[----:B------:R-:W-:-:S12]  /*40d0*/  IMAD.MOV.U32 R29, RZ, RZ, R16 ;  /* 0x000000ffff1d7224 */ /* 0x000fd800078e0010 */
[----:B------:R-:W-:Y:S05]  /*40e0*/  @P0 BRA `(.L_x_194) ;  /* 0xfffffffc00e80947 */ /* 0x000fea000383ffff */
.L_x_186:
[----:B------:R-:W-:Y:S05]  /*40f0*/  BSYNC.RECONVERGENT B0 ;  /* 0x0000000000007941 */ /* 0x000fea0003800200 */
.L_x_184:
[----:B------:R-:W-:Y:S05]  /*4100*/  BRA.U UP0, `(.L_x_195) ;  /* 0xffffffd900307547 */ /* 0x000fea000b83ffff */
.L_x_106:
[----:B------:R-:W3:Y:S01]  /*4110*/  LDCU UR5, c[0x0][0x3a0] ;  /* 0x00007400ff0577ac */ /* 0x000ee20008000800 */
[----:B------:R-:W-:-:S04]  /*4120*/  UIADD3 UR4, UPT, UPT, UR4, 0x1, URZ ;  /* 0x0000000104047890 */ /* 0x000fc8000fffe0ff */
[----:B---3--:R-:W-:-:S09]  /*4130*/  UISETP.NE.AND UP0, UPT, UR4, UR5, UPT ;  /* 0x000000050400728c */ /* 0x008fd2000bf05270 */
[----:B------:R-:W-:Y:S05]  /*4140*/  BRA.U UP0, `(.L_x_196) ;  /* 0xffffffd500ec7547 */ /* 0x000fea000b83ffff */
[----:B------:R-:W-:Y:S05]  /*4150*/  EXIT ;  /* 0x000000000000794d */ /* 0x000fea0003800000 */
.L_x_197:
        /* <DEDUP_REMOVED lines=10> */
.L_x_277:


//--------------------- .text._ZN2at6native55_GLOBAL__N__c1b0da0d_22_UpSampleTrilinear3d_cu_efb54c9339upsample_trilinear3d_backward_out_frameIffEEviT0_S3_S3_bNS_27GenericPackedTensorAccessorIT_Lm5ENS_16DefaultPtrTraitsElEENS4_IKS5_Lm5ES6_lEEPS5_ --------------------------
	.section	.text._ZN2at6native55_GLOBAL__N__c1b0da0d_22_UpSampleTrilinear3d_cu_efb54c9339upsample_trilinear3d_backward_out_frameIffEEviT0_S3_S3_bNS_27GenericPackedTensorAccessorIT_Lm5ENS_16DefaultPtrTraitsElEENS4_IKS5_Lm5ES6_lEEPS5_,"ax",@progbits
	.align	128
.text._ZN2at6native55_GLOBAL__N__c1b0da0d_22_UpSampleTrilinear3d_cu_efb54c9339upsample_trilinear3d_backward_out_frameIffEEviT0_S3_S3_bNS_27GenericPackedTensorAccessorIT_Lm5ENS_16DefaultPtrTraitsElEENS4_IKS5_Lm5ES6_lEEPS5_:
        .type           _ZN2at6native55_GLOBAL__N__c1b0da0d_22_UpSampleTrilinear3d_cu_efb54c9339upsample_trilinear3d_backward_out_frameIffEEviT0_S3_S3_bNS_27GenericPackedTensorAccessorIT_Lm5ENS_16DefaultPtrTraitsElEENS4_IKS5_Lm5ES6_lEEPS5_,@function
        .size           _ZN2at6native55_GLOBAL__N__c1b0da0d_22_UpSampleTrilinear3d_cu_efb54c9339upsample_trilinear3d_backward_out_frameIffEEviT0_S3_S3_bNS_27GenericPackedTensorAccessorIT_Lm5ENS_16DefaultPtrTraitsElEENS4_IKS5_Lm5ES6_lEEPS5_,(.L_x_278 - _ZN2at6native55_GLOBAL__N__c1b0da0d_22_UpSampleTrilinear3d_cu_efb54c9339upsample_trilinear3d_backward_out_frameIffEEviT0_S3_S3_bNS_27GenericPackedTensorAccessorIT_Lm5ENS_16DefaultPtrTraitsElEENS4_IKS5_Lm5ES6_lEEPS5_)
        .other          _ZN2at6native55_GLOBAL__N__c1b0da0d_22_UpSampleTrilinear3d_cu_efb54c9339upsample_trilinear3d_backward_out_frameIffEEviT0_S3_S3_bNS_27GenericPackedTensorAccessorIT_Lm5ENS_16DefaultPtrTraitsElEENS4_IKS5_Lm5ES6_lEEPS5_,@"STO_CUDA_ENTRY STV_DEFAULT"
_ZN2at6native55_GLOBAL__N__c1b0da0d_22_UpSampleTrilinear3d_cu_efb54c9339upsample_trilinear3d_backward_out_frameIffEEviT0_S3_S3_bNS_27GenericPackedTensorAccessorIT_Lm5ENS_16DefaultPtrTraitsElEENS4_IKS5_Lm5ES6_lEEPS5_:
        /* <DEDUP_REMOVED lines=17> */
[----:B------:R-:W-:-:S04]  /*0110*/  MOV R6, UR4 ;  /* 0x0000000400067c02 */ /* 0x000fc80008000f00 */
[-C--:B------:R-:W-:Y:S02]  /*0120*/  IABS R5, R6.reuse ;  /* 0x0000000600057213 */ /* 0x080fe40000000000 */
[----:B------:R-:W-:Y:S01]  /*0130*/  IABS R10, R6 ;  /* 0x00000006000a7213 */ /* 0x000fe20000000000 */
[----:B------:R-:W-:Y:S01]  /*0140*/  IMAD.MOV.U32 R6, RZ, RZ, R9 ;  /* 0x000000ffff067224 */ /* 0x000fe200078e0009 */
[----:B------:R-:W0:Y:S08]  /*0150*/  I2F.RP R4, R5 ;  /* 0x0000000500047306 */ /* 0x000e300000209400 */
[----:B0-----:R-:W0:Y:S02]  /*0160*/  MUFU.RCP R4, R4 ;  /* 0x0000000400047308 */ /* 0x001e240000001000 */
[----:B0-----:R-:W-:-:S06]  /*0170*/  VIADD R2, R4, 0xffffffe ;  /* 0x0ffffffe04027836 */ /* 0x001fcc0000000000 */
[----:B------:R0:W1:Y:S02]  /*0180*/  F2I.FTZ.U32.TRUNC.NTZ R3, R2 ;  /* 0x0000000200037305 */ /* 0x000064000021f000 */
[----:B0-----:R-:W-:Y:S01]  /*0190*/  HFMA2 R2, -RZ, RZ, 0, 0 ;  /* 0x00000000ff027431 */ /* 0x001fe200000001ff */
[----:B-1----:R-:W-:-:S05]  /*01a0*/  IADD3 R8, PT, PT, RZ, -R3, RZ ;  /* 0x80000003ff087210 */ /* 0x002fca0007ffe0ff */
[----:B------:R-:W-:Y:S02]  /*01b0*/  IMAD R7, R8, R5, RZ ;  /* 0x0000000508077224 */ /* 0x000fe400078e02ff */
[----:B------:R-:W-:Y:S02]  /*01c0*/  IMAD.U32 R8, RZ, RZ, UR6 ;  /* 0x00000006ff087e24 */ /* 0x000fe4000f8e00ff */
[----:B------:R-:W-:Y:S01]  /*01d0*/  IMAD.HI.U32 R3, R3, R7, R2 ;  /* 0x0000000703037227 */ /* 0x000fe200078e0002 */
[----:B------:R-:W-:Y:S02]  /*01e0*/  IADD3 R7, PT, PT, RZ, -R10, RZ ;  /* 0x8000000aff077210 */ /* 0x000fe40007ffe0ff */
        /* <DEDUP_REMOVED lines=11> */
[----:B------:R-:W-:Y:S02]  /*02a0*/  ISETP.GE.AND P2, PT, R2, RZ, PT ;  /* 0x000000ff0200720c */ /* 0x000fe40003f46270 */
[----:B0-----:R-:W-:-:S04]  /*02b0*/  IADD3 R2, PT, PT, R4, 0xffffffe, RZ ;  /* 0x0ffffffe04027810 */ /* 0x001fc80007ffe0ff */
[----:B------:R0:W1:Y:S01]  /*02c0*/  F2I.FTZ.U32.TRUNC.NTZ R3, R2 ;  /* 0x0000000200037305 */ /* 0x000062000021f000 */
[----:B------:R-:W-:-:S06]  /*02d0*/  @P0 IADD3 R8, PT, PT, R8, 0x1, RZ ;  /* 0x0000000108080810 */ /* 0x000fcc0007ffe0ff */
[----:B------:R-:W-:Y:S01]  /*02e0*/  @!P2 IMAD.MOV R8, RZ, RZ, -R8 ;  /* 0x000000ffff08a224 */ /* 0x000fe200078e0a08 */
[----:B------:R-:W-:Y:S02]  /*02f0*/  @!P1 LOP3.LUT R8, RZ, UR4, RZ, 0x33, !PT ;  /* 0x00000004ff089c12 */ /* 0x000fe4000f8e33ff */
[----:B0-----:R-:W-:-:S03]  /*0300*/  MOV R2, RZ ;  /* 0x000000ff00027202 */ /* 0x001fc60000000f00 */
[----:B------:R-:W-:Y:S01]  /*0310*/  IMAD.MOV R5, RZ, RZ, -R8 ;  /* 0x000000ffff057224 */ /* 0x000fe200078e0a08 */
[----:B-1----:R-:W-:-:S03]  /*0320*/  IADD3 R4, PT, PT, RZ, -R3, RZ ;  /* 0x80000003ff047210 */ /* 0x002fc60007ffe0ff */
[----:B------:R-:W-:Y:S01]  /*0330*/  IMAD R7, R5, UR4, R0 ;  /* 0x0000000405077c24 */ /* 0x000fe2000f8e0200 */
[----:B------:R-:W2:Y:S01]  /*0340*/  LDCU UR4, c[0x0][0x408] ;  /* 0x00008100ff0477ac */ /* 0x000ea20008000800 */
[----:B------:R-:W-:-:S03]  /*0350*/  IMAD R5, R4, R9, RZ ;  /* 0x0000000904057224 */ /* 0x000fc600078e02ff */
[----:B------:R-:W-:Y:S01]  /*0360*/  IABS R0, R7 ;  /* 0x0000000700007213 */ /* 0x000fe20000000000 */
[----:B------:R-:W-:-:S04]  /*0370*/  IMAD.HI.U32 R2, R3, R5, R2 ;  /* 0x0000000503027227 */ /* 0x000fc800078e0002 */
[----:B------:R-:W-:-:S04]  /*0380*/  IMAD.MOV.U32 R3, RZ, RZ, R0 ;  /* 0x000000ffff037224 */ /* 0x000fc800078e0000 */
[----:B------:R-:W-:Y:S01]  /*0390*/  IMAD.HI.U32 R0, R2, R3, RZ ;  /* 0x0000000302007227 */ /* 0x000fe200078e00ff */
[----:B--2---:R-:W-:-:S04]  /*03a0*/  UISETP.NE.OR UP0, UPT, UR9, UR4, UP0 ;  /* 0x000000040900728c */ /* 0x004fc80008705670 */
[----:B------:R-:W-:Y:S01]  /*03b0*/  IADD3 R2, PT, PT, -R0, RZ, RZ ;  /* 0x000000ff00027210 */ /* 0x000fe20007ffe1ff */
[----:B---3--:R-:W-:-:S04]  /*03c0*/  UISETP.NE.OR UP0, UPT, UR8, UR6, UP0 ;  /* 0x000000060800728c */ /* 0x008fc80008705670 */
[----:B------:R-:W-:-:S05]  /*03d0*/  IMAD R2, R9, R2, R3 ;  /* 0x0000000209027224 */ /* 0x000fca00078e0203 */
[----:B------:R-:W-:-:S13]  /*03e0*/  ISETP.GT.U32.AND P1, PT, R9, R2, PT ;  /* 0x000000020900720c */ /* 0x000fda0003f24070 */
[----:B------:R-:W-:Y:S01]  /*03f0*/  @!P1 IMAD.IADD R2, R2, 0x1, -R9 ;  /* 0x0000000102029824 */ /* 0x000fe200078e0a09 */
[----:B------:R-:W-:Y:S02]  /*0400*/  @!P1 IADD3 R0, PT, PT, R0, 0x1, RZ ;  /* 0x0000000100009810 */ /* 0x000fe40007ffe0ff */
[----:B------:R-:W-:Y:S02]  /*0410*/  ISETP.NE.AND P1, PT, RZ, UR6, PT ;  /* 0x00000006ff007c0c */ /* 0x000fe4000bf25270 */
[----:B------:R-:W-:Y:S02]  /*0420*/  ISETP.GE.U32.AND P0, PT, R2, R9, PT ;  /* 0x000000090200720c */ /* 0x000fe40003f06070 */
[----:B------:R-:W-:-:S04]  /*0430*/  LOP3.LUT R2, R7, UR6, RZ, 0x3c, !PT ;  /* 0x0000000607027c12 */ /* 0x000fc8000f8e3cff */
[----:B------:R-:W-:-:S07]  /*0440*/  ISETP.GE.AND P2, PT, R2, RZ, PT ;  /* 0x000000ff0200720c */ /* 0x000fce0003f46270 */
[----:B------:R-:W-:-:S06]  /*0450*/  @P0 VIADD R0, R0, 0x1 ;  /* 0x0000000100000836 */ /* 0x000fcc0000000000 */
[----:B------:R-:W-:Y:S02]  /*0460*/  @!P2 IADD3 R0, PT, PT, -R0, RZ, RZ ;  /* 0x000000ff0000a210 */ /* 0x000fe40007ffe1ff */
[----:B------:R-:W-:-:S05]  /*0470*/  @!P1 LOP3.LUT R0, RZ, UR6, RZ, 0x33, !PT ;  /* 0x00000006ff009c12 */ /* 0x000fca000f8e33ff */
[----:B------:R-:W-:-:S04]  /*0480*/  IMAD.MOV R2, RZ, RZ, -R0 ;  /* 0x000000ffff027224 */ /* 0x000fc800078e0a00 */
[----:B------:R-:W-:Y:S01]  /*0490*/  IMAD R10, R2, UR6, R7 ;  /* 0x00000006020a7c24 */ /* 0x000fe2000f8e0207 */
[----:B----4-:R-:W-:Y:S06]  /*04a0*/  BRA.U UP0, `(.L_x_198) ;  /* 0x0000000d00a47547 */ /* 0x010fec000b800000 */
[----:B------:R-:W0:Y:S02]  /*04b0*/  LDC R2, c[0x0][0x3a0] ;  /* 0x0000e800ff027b82 */ /* 0x000e240000000800 */
[----:B0-----:R-:W-:-:S13]  /*04c0*/  ISETP.GE.AND P0, PT, R2, 0x1, PT ;  /* 0x000000010200780c */ /* 0x001fda0003f06270 */
[----:B------:R-:W-:Y:S05]  /*04d0*/  @!P0 EXIT ;  /* 0x000000000000894d */ /* 0x000fea0003800000 */
[----:B------:R-:W0:Y:S01]  /*04e0*/  LDC R18, c[0x0][0x3a8] ;  /* 0x0000ea00ff127b82 */ /* 0x000e220000000800 */
[----:B------:R-:W1:Y:S01]  /*04f0*/  LDCU.64 UR4, c[0x0][0x440] ;  /* 0x00008800ff0477ac */ /* 0x000e620008000a00 */
[----:B------:R-:W-:Y:S02]  /*0500*/  SHF.R.S32.HI R2, RZ, 0x1f, R10 ;  /* 0x0000001fff027819 */ /* 0x000fe4000001140a */
[----:B------:R-:W-:Y:S01]  /*0510*/  SHF.R.S32.HI R6, RZ, 0x1f, R0 ;  /* 0x0000001fff067819 */ /* 0x000fe20000011400 */
[----:B------:R-:W2:Y:S01]  /*0520*/  LDCU.128 UR16, c[0x0][0x3e0] ;  /* 0x00007c00ff1077ac */ /* 0x000ea20008000c00 */
[----:B------:R-:W3:Y:S01]  /*0530*/  LDCU.128 UR8, c[0x0][0x430] ;  /* 0x00008600ff0877ac */ /* 0x000ee20008000c00 */
[C---:B-1----:R-:W-:Y:S02]  /*0540*/  IMAD R4, R2.reuse, UR4, RZ ;  /* 0x0000000402047c24 */ /* 0x042fe4000f8e02ff */
[----:B--2---:R-:W-:Y:S01]  /*0550*/  IMAD R5, R2, UR18, RZ ;  /* 0x0000001202057c24 */ /* 0x004fe2000f8e02ff */
[----:B0-----:R-:W-:Y:S01]  /*0560*/  ISETP.GE.AND P0, PT, R18, 0x1, PT ;  /* 0x000000011200780c */ /* 0x001fe20003f06270 */
[----:B------:R-:W-:-:S04]  /*0570*/  IMAD.WIDE.U32 R2, R10, UR4, RZ ;  /* 0x000000040a027c25 */ /* 0x000fc8000f8e00ff */
[C---:B------:R-:W-:Y:S01]  /*0580*/  IMAD R7, R10.reuse, UR5, R4 ;  /* 0x000000050a077c24 */ /* 0x040fe2000f8e0204 */
[----:B------:R-:W0:Y:S01]  /*0590*/  LDCU.64 UR4, c[0x0][0x3d8] ;  /* 0x00007b00ff0477ac */ /* 0x000e220008000a00 */
[C---:B------:R-:W-:Y:S02]  /*05a0*/  IMAD R9, R10.reuse, UR19, R5 ;  /* 0x000000130a097c24 */ /* 0x040fe4000f8e0205 */
[----:B------:R-:W-:Y:S01]  /*05b0*/  IMAD.WIDE.U32 R4, R10, UR18, RZ ;  /* 0x000000120a047c25 */ /* 0x000fe2000f8e00ff */
[----:B------:R-:W-:-:S03]  /*05c0*/  IADD3 R3, PT, PT, R3, R7, RZ ;  /* 0x0000000703037210 */ /* 0x000fc60007ffe0ff */
[C---:B---3--:R-:W-:Y:S02]  /*05d0*/  IMAD R7, R6.reuse, UR10, RZ ;  /* 0x0000000a06077c24 */ /* 0x048fe4000f8e02ff */
[----:B------:R-:W-:Y:S02]  /*05e0*/  IMAD.IADD R5, R5, 0x1, R9 ;  /* 0x0000000105057824 */ /* 0x000fe400078e0209 */
[----:B------:R-:W-:Y:S02]  /*05f0*/  IMAD R11, R6, UR16, RZ ;  /* 0x00000010060b7c24 */ /* 0x000fe4000f8e02ff */
[----:B------:R-:W-:Y:S01]  /*0600*/  IMAD R9, R0, UR11, R7 ;  /* 0x0000000b00097c24 */ /* 0x000fe2000f8e0207 */
[----:B0-----:R-:W-:Y:S06]  /*0610*/  @!P0 EXIT ;  /* 0x000000000000894d */ /* 0x001fec0003800000 */
[----:B------:R-:W-:Y:S01]  /*0620*/  IMAD R13, R0, UR17, R11 ;  /* 0x00000011000d7c24 */ /* 0x000fe2000f8e020b */
[----:B------:R-:W-:Y:S01]  /*0630*/  LOP3.LUT R24, R18, 0x7, RZ, 0xc0, !PT ;  /* 0x0000000712187812 */ /* 0x000fe200078ec0ff */
[----:B------:R-:W-:Y:S02]  /*0640*/  IMAD.WIDE.U32 R6, R0, UR10, R2 ;  /* 0x0000000a00067c25 */ /* 0x000fe4000f8e0002 */
[----:B------:R-:W0:Y:S01]  /*0650*/  LDC.64 R2, c[0x0][0x3d0] ;  /* 0x0000f400ff027b82 */ /* 0x000e220000000a00 */
[----:B------:R-:W-:Y:S01]  /*0660*/  IADD3 R12, PT, PT, R24, -0x1, RZ ;  /* 0xffffffff180c7810 */ /* 0x000fe20007ffe0ff */
[----:B------:R-:W-:Y:S01]  /*0670*/  IMAD.WIDE.U32 R10, R0, UR16, R4 ;  /* 0x00000010000a7c25 */ /* 0x000fe2000f8e0004 */
[----:B------:R-:W-:Y:S02]  /*0680*/  SHF.R.S32.HI R0, RZ, 0x1f, R8 ;  /* 0x0000001fff007819 */ /* 0x000fe40000011408 */
[----:B------:R-:W-:Y:S01]  /*0690*/  IADD3 R7, PT, PT, R7, R9, RZ ;  /* 0x0000000907077210 */ /* 0x000fe20007ffe0ff */
[----:B------:R-:W-:Y:S01]  /*06a0*/  IMAD.IADD R11, R11, 0x1, R13 ;  /* 0x000000010b0b7824 */ /* 0x000fe200078e020d */
[----:B------:R-:W-:Y:S01]  /*06b0*/  ISETP.GE.U32.AND P0, PT, R12, 0x3, PT ;  /* 0x000000030c00780c */ /* 0x000fe20003f06070 */
[----:B------:R-:W1:Y:S01]  /*06c0*/  LDC.64 R4, c[0x0][0x428] ;  /* 0x00010a00ff047b82 */ /* 0x000e620000000a00 */
[----:B------:R-:W-:-:S02]  /*06d0*/  IMAD R9, R0, UR8, RZ ;  /* 0x0000000800097c24 */ /* 0x000fc4000f8e02ff */
[----:B------:R-:W-:Y:S01]  /*06e0*/  IMAD R13, R0, UR4, RZ ;  /* 0x00000004000d7c24 */ /* 0x000fe2000f8e02ff */
[----:B------:R-:W-:Y:S01]  /*06f0*/  LOP3.LUT R0, R18, 0x7ffffff8, RZ, 0xc0, !PT ;  /* 0x7ffffff812007812 */ /* 0x000fe200078ec0ff */
[----:B------:R-:W-:Y:S01]  /*0700*/  IMAD R25, R8, UR9, R9 ;  /* 0x0000000908197c24 */ /* 0x000fe2000f8e0209 */
[----:B------:R-:W-:Y:S01]  /*0710*/  LOP3.LUT R18, R18, 0x3, RZ, 0xc0, !PT ;  /* 0x0000000312127812 */ /* 0x000fe200078ec0ff */
[----:B------:R-:W-:-:S04]  /*0720*/  IMAD.WIDE.U32 R6, R8, UR8, R6 ;  /* 0x0000000808067c25 */ /* 0x000fc8000f8e0006 */
[C---:B------:R-:W-:Y:S01]  /*0730*/  IMAD R13, R8.reuse, UR5, R13 ;  /* 0x00000005080d7c24 */ /* 0x040fe2000f8e020d */
[----:B------:R-:W-:Y:S01]  /*0740*/  IADD3 R25, PT, PT, R7, R25, RZ ;  /* 0x0000001907197210 */ /* 0x000fe20007ffe0ff */
[----:B------:R-:W-:Y:S01]  /*0750*/  IMAD.WIDE.U32 R8, R8, UR4, R10 ;  /* 0x0000000408087c25 */ /* 0x000fe2000f8e000a */
[----:B------:R-:W-:Y:S01]  /*0760*/  UMOV UR4, URZ ;  /* 0x000000ff00047c82 */ /* 0x000fe20008000000 */
[C-C-:B0-----:R-:W-:Y:S02]  /*0770*/  SHF.L.U64.HI R20, R2.reuse, 0x5, R3.reuse ;  /* 0x0000000502147819 */ /* 0x141fe40000010203 */
[----:B------:R-:W-:Y:S01]  /*0780*/  IMAD.MOV R19, RZ, RZ, -R0 ;  /* 0x000000ffff137224 */ /* 0x000fe200078e0a00 */
[C---:B------:R-:W-:Y:S01]  /*0790*/  SHF.L.U64.HI R3, R2.reuse, 0x2, R3 ;  /* 0x0000000202037819 */ /* 0x040fe20000010203 */
[----:B------:R-:W-:Y:S01]  /*07a0*/  IMAD.IADD R27, R9, 0x1, R13 ;  /* 0x00000001091b7824 */ /* 0x000fe200078e020d */
[----:B------:R-:W-:Y:S02]  /*07b0*/  SHF.L.U32 R21, R2, 0x2, RZ ;  /* 0x0000000202157819 */ /* 0x000fe400000006ff */
[C-C-:B-1----:R-:W-:Y:S01]  /*07c0*/  SHF.L.U64.HI R22, R4.reuse, 0x5, R5.reuse ;  /* 0x0000000504167819 */ /* 0x142fe20000010205 */
[C---:B------:R-:W-:Y:S01]  /*07d0*/  IMAD.SHL.U32 R23, R4.reuse, 0x4, RZ ;  /* 0x0000000404177824 */ /* 0x040fe200078e00ff */
[----:B------:R-:W-:-:S07]  /*07e0*/  SHF.L.U64.HI R5, R4, 0x2, R5 ;  /* 0x0000000204057819 */ /* 0x000fce0000010205 */
.L_x_204:
[----:B0-----:R-:W0:Y:S01]  /*07f0*/  LDCU UR5, c[0x0][0x3a8] ;  /* 0x00007500ff0577ac */ /* 0x001e220008000800 */
[----:B-1-3--:R-:W1:Y:S01]  /*0800*/  LDC.64 R16, c[0x0][0x420] ;  /* 0x00010800ff107b82 */ /* 0x00ae620000000a00 */
[----:B------:R-:W-:Y:S01]  /*0810*/  MOV R10, R6 ;  /* 0x00000006000a7202 */ /* 0x000fe20000000f00 */
[----:B------:R-:W-:Y:S01]  /*0820*/  IMAD.MOV.U32 R11, RZ, RZ, R25 ;  /* 0x000000ffff0b7224 */ /* 0x000fe200078e0019 */
[----:B------:R-:W-:Y:S01]  /*0830*/  MOV R26, R8 ;  /* 0x00000008001a7202 */ /* 0x000fe20000000f00 */
[----:B------:R-:W-:-:S04]  /*0840*/  HFMA2 R29, -RZ, RZ, 0, 0 ;  /* 0x00000000ff1d7431 */ /* 0x000fc800000001ff */
        /* <DEDUP_REMOVED lines=8> */
[----:B------:R-:W-:Y:S01]  /*08d0*/  IMAD.MOV.U32 R16, RZ, RZ, R19 ;  /* 0x000000ffff107224 */ /* 0x000fe200078e0013 */
[----:B------:R-:W1:Y:S01]  /*08e0*/  LDCU.64 UR8, c[0x0][0x3f0] ;  /* 0x00007e00ff0877ac */ /* 0x000e620008000a00 */
[----:B0-----:R-:W-:Y:S02]  /*08f0*/  LEA R28, P1, R12, UR6, 0x2 ;  /* 0x000000060c1c7c11 */ /* 0x001fe4000f8210ff */
[----:B-1----:R-:W-:Y:S02]  /*0900*/  LEA R14, P2, R10, UR8, 0x2 ;  /* 0x000000080a0e7c11 */ /* 0x002fe4000f8410ff */
[----:B------:R-:W-:Y:S02]  /*0910*/  LEA.HI.X R29, R12, UR7, R15, 0x2, P1 ;  /* 0x000000070c1d7c11 */ /* 0x000fe400088f140f */
[----:B------:R-:W-:-:S09]  /*0920*/  LEA.HI.X R31, R10, UR9, R17, 0x2, P2 ;  /* 0x000000090a1f7c11 */ /* 0x000fd200090f1411 */
.L_x_200:
[----:B------:R-:W-:-:S05]  /*0930*/  MOV R30, R14 ;  /* 0x0000000e001e7202 */ /* 0x000fca0000000f00 */
[----:B0-----:R-:W2:Y:S01]  /*0940*/  LDG.E R43, desc[UR14][R30.64] ;  /* 0x0000000e1e2b7981 */ /* 0x001ea2000c1e1900 */
[----:B------:R-:W-:-:S04]  /*0950*/  IADD3 R32, P1, PT, R14, R23, RZ ;  /* 0x000000170e207210 */ /* 0x000fc80007f3e0ff */
[----:B------:R-:W-:Y:S02]  /*0960*/  IADD3.X R33, PT, PT, R31, R5, RZ, P1, !PT ;  /* 0x000000051f217210 */ /* 0x000fe40000ffe4ff */
[----:B------:R-:W-:Y:S01]  /*0970*/  IADD3 R34, P1, PT, R28, R21, RZ ;  /* 0x000000151c227210 */ /* 0x000fe20007f3e0ff */
[----:B--2---:R0:W-:Y:S04]  /*0980*/  STG.E desc[UR14][R28.64], R43 ;  /* 0x0000002b1c007986 */ /* 0x0041e8000c10190e */
[----:B------:R-:W2:Y:S01]  /*0990*/  LDG.E R45, desc[UR14][R32.64] ;  /* 0x0000000e202d7981 */ /* 0x000ea2000c1e1900 */
[----:B------:R-:W-:Y:S01]  /*09a0*/  IADD3 R36, P2, PT, R32, R23, RZ ;  /* 0x0000001720247210 */ /* 0x000fe20007f5e0ff */
[----:B------:R-:W-:-:S03]  /*09b0*/  IMAD.X R35, R29, 0x1, R3, P1 ;  /* 0x000000011d237824 */ /* 0x000fc600008e0603 */
[----:B------:R-:W-:Y:S02]  /*09c0*/  IADD3.X R37, PT, PT, R33, R5, RZ, P2, !PT ;  /* 0x0000000521257210 */ /* 0x000fe400017fe4ff */
[----:B------:R-:W-:Y:S01]  /*09d0*/  IADD3 R38, P1, PT, R34, R21, RZ ;  /* 0x0000001522267210 */ /* 0x000fe20007f3e0ff */
[----:B--2---:R1:W-:Y:S04]  /*09e0*/  STG.E desc[UR14][R34.64], R45 ;  /* 0x0000002d22007986 */ /* 0x0043e8000c10190e */
[----:B------:R-:W2:Y:S01]  /*09f0*/  LDG.E R47, desc[UR14][R36.64] ;  /* 0x0000000e242f7981 */ /* 0x000ea2000c1e1900 */
[----:B------:R-:W-:Y:S02]  /*0a00*/  IADD3 R40, P2, PT, R36, R23, RZ ;  /* 0x0000001724287210 */ /* 0x000fe40007f5e0ff */
[----:B------:R-:W-:-:S03]  /*0a10*/  IADD3.X R39, PT, PT, R35, R3, RZ, P1, !PT ;  /* 0x0000000323277210 */ /* 0x000fc60000ffe4ff */
[----:B------:R-:W-:Y:S01]  /*0a20*/  IMAD.X R41, R37, 0x1, R5, P2 ;  /* 0x0000000125297824 */ /* 0x000fe200010e0605 */
[----:B------:R-:W-:Y:S01]  /*0a30*/  IADD3 R32, P1, PT, R38, R21, RZ ;  /* 0x0000001526207210 */ /* 0x000fe20007f3e0ff */
[----:B--2---:R2:W-:Y:S04]  /*0a40*/  STG.E desc[UR14][R38.64], R47 ;  /* 0x0000002f26007986 */ /* 0x0045e8000c10190e */
[----:B------:R-:W3:Y:S01]  /*0a50*/  LDG.E R49, desc[UR14][R40.64] ;  /* 0x0000000e28317981 */ /* 0x000ee2000c1e1900 */
[----:B------:R-:W-:Y:S02]  /*0a60*/  IADD3 R42, P2, PT, R40, R23, RZ ;  /* 0x00000017282a7210 */ /* 0x000fe40007f5e0ff */
[----:B------:R-:W-:Y:S02]  /*0a70*/  IADD3.X R33, PT, PT, R39, R3, RZ, P1, !PT ;  /* 0x0000000327217210 */ /* 0x000fe40000ffe4ff */
[----:B0-----:R-:W-:-:S02]  /*0a80*/  IADD3.X R43, PT, PT, R41, R5, RZ, P2, !PT ;  /* 0x00000005292b7210 */ /* 0x001fc400017fe4ff */
[----:B-1----:R-:W-:Y:S01]  /*0a90*/  IADD3 R34, P1, PT, R32, R21, RZ ;  /* 0x0000001520227210 */ /* 0x002fe20007f3e0ff */
[----:B---3--:R0:W-:Y:S04]  /*0aa0*/  STG.E desc[UR14][R32.64], R49 ;  /* 0x0000003120007986 */ /* 0x0081e8000c10190e */
[----:B------:R-:W3:Y:S01]  /*0ab0*/  LDG.E R45, desc[UR14][R42.64] ;  /* 0x0000000e2a2d7981 */ /* 0x000ee2000c1e1900 */
[----:B------:R-:W-:Y:S01]  /*0ac0*/  IADD3 R36, P2, PT, R42, R23, RZ ;  /* 0x000000172a247210 */ /* 0x000fe20007f5e0ff */
[----:B------:R-:W-:-:S03]  /*0ad0*/  IMAD.X R35, R33, 0x1, R3, P1 ;  /* 0x0000000121237824 */ /* 0x000fc600008e0603 */
[----:B------:R-:W-:Y:S02]  /*0ae0*/  IADD3.X R37, PT, PT, R43, R5, RZ, P2, !PT ;  /* 0x000000052b257210 */ /* 0x000fe400017fe4ff */
[----:B--2---:R-:W-:Y:S01]  /*0af0*/  IADD3 R38, P1, PT, R34, R21, RZ ;  /* 0x0000001522267210 */ /* 0x004fe20007f3e0ff */
[----:B---3--:R1:W-:Y:S04]  /*0b00*/  STG.E desc[UR14][R34.64], R45 ;  /* 0x0000002d22007986 */ /* 0x0083e8000c10190e */
[----:B------:R-:W2:Y:S01]  /*0b10*/  LDG.E R47, desc[UR14][R36.64] ;  /* 0x0000000e242f7981 */ /* 0x000ea2000c1e1900 */
[----:B------:R-:W-:Y:S02]  /*0b20*/  IADD3 R40, P2, PT, R36, R23, RZ ;  /* 0x0000001724287210 */ /* 0x000fe40007f5e0ff */
[----:B------:R-:W-:-:S03]  /*0b30*/  IADD3.X R39, PT, PT, R35, R3, RZ, P1, !PT ;  /* 0x0000000323277210 */ /* 0x000fc60000ffe4ff */
[----:B------:R-:W-:Y:S01]  /*0b40*/  IMAD.X R41, R37, 0x1, R5, P2 ;  /* 0x0000000125297824 */ /* 0x000fe200010e0605 */
[----:B0-----:R-:W-:Y:S01]  /*0b50*/  IADD3 R32, P1, PT, R38, R21, RZ ;  /* 0x0000001526207210 */ /* 0x001fe20007f3e0ff */
[----:B--2---:R0:W-:Y:S04]  /*0b60*/  STG.E desc[UR14][R38.64], R47 ;  /* 0x0000002f26007986 */ /* 0x0041e8000c10190e */
[----:B------:R-:W2:Y:S01]  /*0b70*/  LDG.E R49, desc[UR14][R40.64] ;  /* 0x0000000e28317981 */ /* 0x000ea2000c1e1900 */
[----:B------:R-:W-:Y:S02]  /*0b80*/  IADD3 R42, P2, PT, R40, R23, RZ ;  /* 0x00000017282a7210 */ /* 0x000fe40007f5e0ff */
[----:B------:R-:W-:Y:S02]  /*0b90*/  IADD3.X R33, PT, PT, R39, R3, RZ, P1, !PT ;  /* 0x0000000327217210 */ /* 0x000fe40000ffe4ff */
[----:B------:R-:W-:-:S02]  /*0ba0*/  IADD3.X R43, PT, PT, R41, R5, RZ, P2, !PT ;  /* 0x00000005292b7210 */ /* 0x000fc400017fe4ff */
[----:B-1----:R-:W-:Y:S02]  /*0bb0*/  IADD3 R34, P1, PT, R32, R21, RZ ;  /* 0x0000001520227210 */ /* 0x002fe40007f3e0ff */
[----:B------:R-:W-:-:S03]  /*0bc0*/  IADD3 R16, PT, PT, R16, 0x8, RZ ;  /* 0x0000000810107810 */ /* 0x000fc60007ffe0ff */
[----:B------:R-:W-:Y:S01]  /*0bd0*/  IMAD.X R35, R33, 0x1, R3, P1 ;  /* 0x0000000121237824 */ /* 0x000fe200008e0603 */
[----:B--2---:R0:W-:Y:S04]  /*0be0*/  STG.E desc[UR14][R32.64], R49 ;  /* 0x0000003120007986 */ /* 0x0041e8000c10190e */
[----:B------:R-:W2:Y:S01]  /*0bf0*/  LDG.E R43, desc[UR14][R42.64] ;  /* 0x0000000e2a2b7981 */ /* 0x000ea2000c1e1900 */
[----:B------:R-:W-:Y:S02]  /*0c00*/  ISETP.NE.AND P1, PT, R16, RZ, PT ;  /* 0x000000ff1000720c */ /* 0x000fe40003f25270 */
[----:B------:R-:W-:Y:S02]  /*0c10*/  LEA R14, P3, R4, R14, 0x5 ;  /* 0x0000000e040e7211 */ /* 0x000fe400078628ff */
[----:B------:R-:W-:-:S03]  /*0c20*/  LEA R28, P2, R2, R28, 0x5 ;  /* 0x0000001c021c7211 */ /* 0x000fc600078428ff */
[----:B------:R-:W-:Y:S01]  /*0c30*/  IMAD.X R31, R31, 0x1, R22, P3 ;  /* 0x000000011f1f7824 */ /* 0x000fe200018e0616 */
[----:B------:R-:W-:Y:S01]  /*0c40*/  IADD3.X R29, PT, PT, R29, R20, RZ, P2, !PT ;  /* 0x000000141d1d7210 */ /* 0x000fe200017fe4ff */
[----:B--2---:R0:W-:Y:S04]  /*0c50*/  STG.E desc[UR14][R34.64], R43 ;  /* 0x0000002b22007986 */ /* 0x0041e8000c10190e */
[----:B------:R-:W-:Y:S05]  /*0c60*/  @P1 BRA `(.L_x_200) ;  /* 0xfffffffc00301947 */ /* 0x000fea000383ffff */
[----:B------:R-:W-:-:S07]  /*0c70*/  MOV R29, R0 ;  /* 0x00000000001d7202 */ /* 0x000fce0000000f00 */
.L_x_199:
[----:B------:R-:W-:-:S13]  /*0c80*/  ISETP.NE.AND P1, PT, R24, RZ, PT ;  /* 0x000000ff1800720c */ /* 0x000fda0003f25270 */
[----:B------:R-:W-:Y:S05]  /*0c90*/  @!P1 BRA `(.L_x_201) ;  /* 0x0000000400949947 */ /* 0x000fea0003800000 */
[----:B------:R-:W-:Y:S01]  /*0ca0*/  ISETP.NE.AND P1, PT, R18, RZ, PT ;  /* 0x000000ff1200720c */ /* 0x000fe20003f25270 */
[----:B------:R-:W-:-:S12]  /*0cb0*/  @!P0 BRA `(.L_x_202) ;  /* 0x0000000000c88947 */ /* 0x000fd80003800000 */
[----:B------:R-:W1:Y:S01]  /*0cc0*/  LDCU.64 UR6, c[0x0][0x428] ;  /* 0x00008500ff0677ac */ /* 0x000e620008000a00 */
[----:B------:R-:W-:Y:S01]  /*0cd0*/  MOV R16, R10 ;  /* 0x0000000a00107202 */ /* 0x000fe20000000f00 */
[----:B------:R-:W0:Y:S01]  /*0ce0*/  LDCU.64 UR8, c[0x0][0x3f0] ;  /* 0x00007e00ff0877ac */ /* 0x000e220008000a00 */
[----:B------:R-:W2:Y:S01]  /*0cf0*/  LDCU.64 UR10, c[0x0][0x3d0] ;  /* 0x00007a00ff0a77ac */ /* 0x000ea20008000a00 */
[----:B------:R-:W3:Y:S02]  /*0d00*/  LDCU.64 UR12, c[0x0][0x398] ;  /* 0x00007300ff0c77ac */ /* 0x000ee40008000a00 */
[----:B-1----:R-:W-:-:S04]  /*0d10*/  IMAD.WIDE.U32 R30, R29, UR6, R16 ;  /* 0x000000061d1e7c25 */ /* 0x002fc8000f8e0010 */
[----:B------:R-:W-:Y:S01]  /*0d20*/  IMAD R31, R29, UR7, R31 ;  /* 0x000000071d1f7c24 */ /* 0x000fe2000f8e021f */
[----:B0-----:R-:W-:-:S04]  /*0d30*/  LEA R34, P2, R30, UR8, 0x2 ;  /* 0x000000081e227c11 */ /* 0x001fc8000f8410ff */
[----:B------:R-:W-:-:S05]  /*0d40*/  LEA.HI.X R35, R30, UR9, R31, 0x2, P2 ;  /* 0x000000091e237c11 */ /* 0x000fca00090f141f */
[----:B------:R-:W4:Y:S01]  /*0d50*/  LDG.E R43, desc[UR14][R34.64] ;  /* 0x0000000e222b7981 */ /* 0x000f22000c1e1900 */
[----:B------:R-:W-:Y:S01]  /*0d60*/  MOV R14, R12 ;  /* 0x0000000c000e7202 */ /* 0x000fe20000000f00 */
[----:B------:R-:W-:-:S04]  /*0d70*/  VIADD R37, R29, 0x1 ;  /* 0x000000011d257836 */ /* 0x000fc80000000000 */
        /* <DEDUP_REMOVED lines=8> */
[----:B----4-:R0:W-:Y:S04]  /*0e00*/  STG.E desc[UR14][R38.64], R43 ;  /* 0x0000002b26007986 */ /* 0x0101e8000c10190e */
[----:B------:R-:W2:Y:S01]  /*0e10*/  LDG.E R45, desc[UR14][R40.64] ;  /* 0x0000000e282d7981 */ /* 0x000ea2000c1e1900 */
[----:B------:R-:W-:Y:S01]  /*0e20*/  IADD3 R47, PT, PT, R29, 0x2, RZ ;  /* 0x000000021d2f7810 */ /* 0x000fe20007ffe0ff */
        /* <DEDUP_REMOVED lines=8> */
[----:B--2---:R1:W-:Y:S04]  /*0eb0*/  STG.E desc[UR14][R34.64], R45 ;  /* 0x0000002d22007986 */ /* 0x0043e8000c10190e */
[----:B------:R-:W2:Y:S01]  /*0ec0*/  LDG.E R37, desc[UR14][R36.64] ;  /* 0x0000000e24257981 */ /* 0x000ea2000c1e1900 */
        /* <DEDUP_REMOVED lines=9> */
[----:B--2---:R1:W-:Y:S04]  /*0f60*/  STG.E desc[UR14][R38.64], R37 ;  /* 0x0000002526007986 */ /* 0x0043e8000c10190e */
[----:B------:R-:W2:Y:S01]  /*0f70*/  LDG.E R41, desc[UR14][R40.64] ;  /* 0x0000000e28297981 */ /* 0x000ea2000c1e1900 */
[----:B------:R-:W-:Y:S01]  /*0f80*/  IMAD.WIDE.U32 R30, R43, UR10, R14 ;  /* 0x0000000a2b1e7c25 */ /* 0x000fe2000f8e000e */
[----:B------:R-:W-:-:S03]  /*0f90*/  IADD3 R29, PT, PT, R29, 0x4, RZ ;  /* 0x000000041d1d7810 */ /* 0x000fc60007ffe0ff */
[----:B------:R-:W-:Y:S01]  /*0fa0*/  IMAD R43, R43, UR11, R31 ;  /* 0x0000000b2b2b7c24 */ /* 0x000fe2000f8e021f */
[----:B------:R-:W-:-:S04]  /*0fb0*/  LEA R32, P2, R30, UR12, 0x2 ;  /* 0x0000000c1e207c11 */ /* 0x000fc8000f8410ff */
[----:B------:R-:W-:-:S05]  /*0fc0*/  LEA.HI.X R33, R30, UR13, R43, 0x2, P2 ;  /* 0x0000000d1e217c11 */ /* 0x000fca00090f142b */
[----:B--2---:R1:W-:Y:S04]  /*0fd0*/  STG.E desc[UR14][R32.64], R41 ;  /* 0x0000002920007986 */ /* 0x0043e8000c10190e */
.L_x_202:
[----:B------:R-:W-:Y:S05]  /*0fe0*/  @!P1 BRA `(.L_x_201) ;  /* 0x0000000000c09947 */ /* 0x000fea0003800000 */
[----:B------:R-:W-:Y:S01]  /*0ff0*/  ISETP.NE.AND P1, PT, R18, 0x1, PT ;  /* 0x000000011200780c */ /* 0x000fe20003f25270 */
[----:B------:R-:W-:-:S12]  /*1000*/  ULOP3.LUT UP0, URZ, UR5, 0x1, URZ, 0xc0, !UPT ;  /* 0x0000000105ff7892 */ /* 0x000fd8000f80c0ff */
[----:B------:R-:W-:Y:S05]  /*1010*/  @!P1 BRA `(.L_x_203) ;  /* 0x0000000000709947 */ /* 0x000fea0003800000 */
[----:B------:R-:W2:Y:S01]  /*1020*/  LDCU.64 UR6, c[0x0][0x428] ;  /* 0x00008500ff0677ac */ /* 0x000ea20008000a00 */
[----:B------:R-:W-:Y:S01]  /*1030*/  MOV R16, R10 ;  /* 0x0000000a00107202 */ /* 0x000fe20000000f00 */
[----:B------:R-:W0:Y:S01]  /*1040*/  LDCU.64 UR8, c[0x0][0x3f0] ;  /* 0x00007e00ff0877ac */ /* 0x000e220008000a00 */
[----:B------:R-:W3:Y:S01]  /*1050*/  LDCU.64 UR10, c[0x0][0x3d0] ;  /* 0x00007a00ff0a77ac */ /* 0x000ee20008000a00 */
[----:B------:R-:W4:Y:S02]  /*1060*/  LDCU.64 UR12, c[0x0][0x398] ;  /* 0x00007300ff0c77ac */ /* 0x000f240008000a00 */
[----:B--2---:R-:W-:-:S04]  /*1070*/  IMAD.WIDE.U32 R30, R29, UR6, R16 ;  /* 0x000000061d1e7c25 */ /* 0x004fc8000f8e0010 */
[----:B------:R-:W-:Y:S01]  /*1080*/  IMAD R31, R29, UR7, R31 ;  /* 0x000000071d1f7c24 */ /* 0x000fe2000f8e021f */
[----:B01----:R-:W-:-:S04]  /*1090*/  LEA R32, P1, R30, UR8, 0x2 ;  /* 0x000000081e207c11 */ /* 0x003fc8000f8210ff */
[----:B------:R-:W-:-:S05]  /*10a0*/  LEA.HI.X R33, R30, UR9, R31, 0x2, P1 ;  /* 0x000000091e217c11 */ /* 0x000fca00088f141f */
[----:B------:R-:W2:Y:S01]  /*10b0*/  LDG.E R41, desc[UR14][R32.64] ;  /* 0x0000000e20297981 */ /* 0x000ea2000c1e1900 */
[----:B------:R-:W-:Y:S01]  /*10c0*/  MOV R14, R12 ;  /* 0x0000000c000e7202 */ /* 0x000fe20000000f00 */
[----:B------:R-:W-:-:S04]  /*10d0*/  VIADD R43, R29, 0x1 ;  /* 0x000000011d2b7836 */ /* 0x000fc80000000000 */
        /* <DEDUP_REMOVED lines=8> */
[----:B--2---:R2:W-:Y:S04]  /*1160*/  STG.E desc[UR14][R34.64], R41 ;  /* 0x0000002922007986 */ /* 0x0045e8000c10190e */
[----:B------:R-:W3:Y:S01]  /*1170*/  LDG.E R39, desc[UR14][R38.64] ;  /* 0x0000000e26277981 */ /* 0x000ee2000c1e1900 */
[----:B------:R-:W-:Y:S01]  /*1180*/  IMAD.WIDE.U32 R30, R43, UR10, R14 ;  /* 0x0000000a2b1e7c25 */ /* 0x000fe2000f8e000e */
[----:B------:R-:W-:-:S03]  /*1190*/  IADD3 R29, PT, PT, R29, 0x2, RZ ;  /* 0x000000021d1d7810 */ /* 0x000fc60007ffe0ff */
[----:B------:R-:W-:Y:S01]  /*11a0*/  IMAD R43, R43, UR11, R31 ;  /* 0x0000000b2b2b7c24 */ /* 0x000fe2000f8e021f */
[----:B------:R-:W-:-:S04]  /*11b0*/  LEA R32, P1, R30, UR12, 0x2 ;  /* 0x0000000c1e207c11 */ /* 0x000fc8000f8210ff */
[----:B------:R-:W-:-:S05]  /*11c0*/  LEA.HI.X R33, R30, UR13, R43, 0x2, P1 ;  /* 0x0000000d1e217c11 */ /* 0x000fca00088f142b */
[----:B---3--:R2:W-:Y:S04]  /*11d0*/  STG.E desc[UR14][R32.64], R39 ;  /* 0x0000002720007986 */ /* 0x0085e8000c10190e */
.L_x_203:
[----:B------:R-:W-:Y:S05]  /*11e0*/  BRA.U !UP0, `(.L_x_201) ;  /* 0x0000000108407547 */ /* 0x000fea000b800000 */
        /* <DEDUP_REMOVED lines=9> */
[----:B------:R-:W5:Y:S01]  /*1280*/  LDG.E R17, desc[UR14][R16.64] ;  /* 0x0000000e10117981 */ /* 0x000f62000c1e1900 */
[----:B------:R-:W-:-:S05]  /*1290*/  MOV R14, R12 ;  /* 0x0000000c000e7202 */ /* 0x000fca0000000f00 */
[----:B---3--:R-:W-:-:S04]  /*12a0*/  IMAD.WIDE.U32 R10, R29, UR6, R14 ;  /* 0x000000061d0a7c25 */ /* 0x008fc8000f8e000e */
[----:B------:R-:W-:Y:S01]  /*12b0*/  IMAD R11, R29, UR7, R11 ;  /* 0x000000071d0b7c24 */ /* 0x000fe2000f8e020b */
[----:B----4-:R-:W-:-:S04]  /*12c0*/  LEA R12, P1, R10, UR8, 0x2 ;  /* 0x000000080a0c7c11 */ /* 0x010fc8000f8210ff */
[----:B------:R-:W-:-:S05]  /*12d0*/  LEA.HI.X R13, R10, UR9, R11, 0x2, P1 ;  /* 0x000000090a0d7c11 */ /* 0x000fca00088f140b */
[----:B-----5:R3:W-:Y:S04]  /*12e0*/  STG.E desc[UR14][R12.64], R17 ;  /* 0x000000110c007986 */ /* 0x0207e8000c10190e */
.L_x_201:
[----:B------:R-:W4:Y:S01]  /*12f0*/  LDC R10, c[0x0][0x3a0] ;  /* 0x0000e800ff0a7b82 */ /* 0x000f220000000800 */
[----:B------:R-:W-:-:S06]  /*1300*/  UIADD3 UR4, UPT, UPT, UR4, 0x1, URZ ;  /* 0x0000000104047890 */ /* 0x000fcc000fffe0ff */
[----:B----4-:R-:W-:-:S13]  /*1310*/  ISETP.NE.AND P1, PT, R10, UR4, PT ;  /* 0x000000040a007c0c */ /* 0x010fda000bf25270 */
[----:B------:R-:W-:Y:S05]  /*1320*/  @!P1 EXIT ;  /* 0x000000000000994d */ /* 0x000fea0003800000 */
[----:B------:R-:W-:Y:S05]  /*1330*/  BRA `(.L_x_204) ;  /* 0xfffffff4002c7947 */ /* 0x000fea000383ffff */
.L_x_198:
[----:B------:R-:W0:Y:S01]  /*1340*/  LDCU.U8 UR4, c[0x0][0x390] ;  /* 0x00007200ff0477ac */ /* 0x000e220008000000 */
[----:B------:R-:W1:Y:S01]  /*1350*/  LDC R2, c[0x0][0x3a0] ;  /* 0x0000e800ff027b82 */ /* 0x000e620000000800 */
[----:B------:R-:W-:-:S07]  /*1360*/  I2FP.F32.S32 R3, R10 ;  /* 0x0000000a00037245 */ /* 0x000fce0000201400 */
[----:B------:R-:W2:Y:S08]  /*1370*/  LDC R5, c[0x0][0x38c] ;  /* 0x0000e300ff057b82 */ /* 0x000eb00000000800 */
[----:B------:R-:W3:Y:S01]  /*1380*/  LDC R9, c[0x0][0x388] ;  /* 0x0000e200ff097b82 */ /* 0x000ee20000000800 */
[----:B0-----:R-:W-:-:S06]  /*1390*/  UPRMT UR4, UR4, 0x8880, URZ ;  /* 0x0000888004047896 */ /* 0x001fcc00080000ff */
[----:B------:R-:W-:Y:S01]  /*13a0*/  ISETP.NE.AND P0, PT, RZ, UR4, PT ;  /* 0x00000004ff007c0c */ /* 0x000fe2000bf05270 */
[----:B------:R-:W0:Y:S01]  /*13b0*/  LDC R7, c[0x0][0x384] ;  /* 0x0000e100ff077b82 */ /* 0x000e220000000800 */
[----:B-1----:R-:W-:Y:S02]  /*13c0*/  ISETP.GE.AND P1, PT, R2, 0x1, PT ;  /* 0x000000010200780c */ /* 0x002fe40003f26270 */
[----:B------:R-:W-:-:S09]  /*13d0*/  I2FP.F32.S32 R2, R0 ;  /* 0x0000000000027245 */ /* 0x000fd20000201400 */
[C---:B------:R-:W-:Y:S01]  /*13e0*/  @!P0 FADD.FTZ R4, R3.reuse, 0.5 ;  /* 0x3f00000003048421 */ /* 0x040fe20000010000 */
[-C--:B--2---:R-:W-:Y:S01]  /*13f0*/  @P0 FMUL.FTZ R12, R3, R5.reuse ;  /* 0x00000005030c0220 */ /* 0x084fe20000410000 */
[----:B------:R-:W-:Y:S02]  /*1400*/  @!P0 FADD.FTZ R3, R2, 0.5 ;  /* 0x3f00000002038421 */ /* 0x000fe40000010000 */
[----:B------:R-:W-:Y:S01]  /*1410*/  @!P0 FFMA.FTZ R4, R4, R5, -0.5 ;  /* 0xbf00000004048423 */ /* 0x000fe20000010005 */
[----:B------:R-:W-:Y:S06]  /*1420*/  @!P1 EXIT ;  /* 0x000000000000994d */ /* 0x000fec0003800000 */
[-C--:B---3--:R-:W-:Y:S01]  /*1430*/  @!P0 FFMA.FTZ R5, R3, R9.reuse, -0.5 ;  /* 0xbf00000003058423 */ /* 0x088fe20000010009 */
[----:B------:R-:W-:Y:S01]  /*1440*/  @!P0 FSETP.GEU.FTZ.AND P1, PT, R4, RZ, PT ;  /* 0x000000ff0400820b */ /* 0x000fe20003f3e000 */
[----:B------:R-:W1:Y:S01]  /*1450*/  LDCU.64 UR4, c[0x0][0x440] ;  /* 0x00008800ff0477ac */ /* 0x000e620008000a00 */
[----:B------:R-:W-:Y:S01]  /*1460*/  I2FP.F32.S32 R3, R8 ;  /* 0x0000000800037245 */ /* 0x000fe20000201400 */
[----:B------:R-:W-:Y:S01]  /*1470*/  @P0 FMUL.FTZ R9, R2, R9 ;  /* 0x0000000902090220 */ /* 0x000fe20000410000 */
[----:B------:R-:W-:Y:S01]  /*1480*/  @!P0 FSEL R12, R4, RZ, P1 ;  /* 0x000000ff040c8208 */ /* 0x000fe20000800000 */
[----:B------:R-:W2:Y:S01]  /*1490*/  LDCU UR6, c[0x0][0x3a8] ;  /* 0x00007500ff0677ac */ /* 0x000ea20008000800 */
[----:B------:R-:W-:Y:S01]  /*14a0*/  @!P0 FSETP.GEU.FTZ.AND P1, PT, R5, RZ, PT ;  /* 0x000000ff0500820b */ /* 0x000fe20003f3e000 */
[----:B------:R-:W-:Y:S01]  /*14b0*/  @!P0 FADD.FTZ R4, R3, 0.5 ;  /* 0x3f00000003048421 */ /* 0x000fe20000010000 */
[----:B------:R-:W-:Y:S01]  /*14c0*/  SHF.R.S32.HI R6, RZ, 0x1f, R10 ;  /* 0x0000001fff067819 */ /* 0x000fe2000001140a */
[----:B------:R-:W3:Y:S01]  /*14d0*/  LDCU.128 UR16, c[0x0][0x430] ;  /* 0x00008600ff1077ac */ /* 0x000ee20008000c00 */
[----:B------:R-:W-:Y:S01]  /*14e0*/  @!P0 FSEL R9, R5, RZ, P1 ;  /* 0x000000ff05098208 */ /* 0x000fe20000800000 */
[-C--:B0-----:R-:W-:Y:S01]  /*14f0*/  @!P0 FFMA.FTZ R5, R4, R7.reuse, -0.5 ;  /* 0xbf00000004058423 */ /* 0x081fe20000010007 */
[----:B------:R-:W0:Y:S01]  /*1500*/  F2I.FTZ.TRUNC.NTZ R2, R12 ;  /* 0x0000000c00027305 */ /* 0x000e22000021f100 */
[----:B------:R-:W-:Y:S01]  /*1510*/  @P0 FMUL.FTZ R7, R3, R7 ;  /* 0x0000000703070220 */ /* 0x000fe20000410000 */
[----:B------:R-:W-:Y:S01]  /*1520*/  SHF.R.S32.HI R13, RZ, 0x1f, R0 ;  /* 0x0000001fff0d7819 */ /* 0x000fe20000011400 */
[----:B------:R-:W-:Y:S01]  /*1530*/  UIADD3 UR7, UPT, UPT, UR10, -0x1, URZ ;  /* 0xffffffff0a077890 */ /* 0x000fe2000fffe0ff */
[----:B------:R-:W-:Y:S01]  /*1540*/  @!P0 FSETP.GEU.FTZ.AND P1, PT, R5, RZ, PT ;  /* 0x000000ff0500820b */ /* 0x000fe20003f3e000 */
[----:B-1----:R-:W-:-:S03]  /*1550*/  IMAD R11, R6, UR4, RZ ;  /* 0x00000004060b7c24 */ /* 0x002fc6000f8e02ff */
[----:B------:R-:W-:Y:S01]  /*1560*/  @!P0 FSEL R7, R5, RZ, P1 ;  /* 0x000000ff05078208 */ /* 0x000fe20000800000 */
[----:B------:R-:W1:Y:S01]  /*1570*/  F2I.FTZ.TRUNC.NTZ R4, R9 ;  /* 0x0000000900047305 */ /* 0x000e62000021f100 */
[C---:B------:R-:W-:Y:S01]  /*1580*/  IMAD R15, R10.reuse, UR5, R11 ;  /* 0x000000050a0f7c24 */ /* 0x040fe2000f8e020b */
[----:B--2---:R-:W-:Y:S01]  /*1590*/  UISETP.GE.AND UP0, UPT, UR6, 0x1, UPT ;  /* 0x000000010600788c */ /* 0x004fe2000bf06270 */
[----:B------:R-:W-:Y:S01]  /*15a0*/  IMAD.WIDE.U32 R10, R10, UR4, RZ ;  /* 0x000000040a0a7c25 */ /* 0x000fe2000f8e00ff */
[----:B------:R-:W-:Y:S02]  /*15b0*/  UIADD3 UR5, UPT, UPT, UR9, -0x1, URZ ;  /* 0xffffffff09057890 */ /* 0x000fe4000fffe0ff */
[----:B------:R-:W-:Y:S02]  /*15c0*/  UIADD3 UR4, UPT, UPT, UR8, -0x1, URZ ;  /* 0xffffffff08047890 */ /* 0x000fe4000fffe0ff */
[----:B------:R-:W2:Y:S01]  /*15d0*/  F2I.FTZ.TRUNC.NTZ R6, R7 ;  /* 0x0000000700067305 */ /* 0x000ea2000021f100 */
[----:B------:R-:W-:Y:S01]  /*15e0*/  IADD3 R11, PT, PT, R11, R15, RZ ;  /* 0x0000000f0b0b7210 */ /* 0x000fe20007ffe0ff */
[----:B---3--:R-:W-:Y:S01]  /*15f0*/  IMAD R15, R13, UR18, RZ ;  /* 0x000000120d0f7c24 */ /* 0x008fe2000f8e02ff */
[----:B0-----:R-:W-:-:S02]  /*1600*/  I2FP.F32.S32 R13, R2 ;  /* 0x00000002000d7245 */ /* 0x001fc40000201400 */
[----:B------:R-:W-:Y:S01]  /*1610*/  PLOP3.LUT P3, PT, PT, PT, UP0, 0x80, 0x8 ;  /* 0x000000000008781c */ /* 0x000fe20003f6f008 */
[C---:B------:R-:W-:Y:S01]  /*1620*/  IMAD R15, R0.reuse, UR19, R15 ;  /* 0x00000013000f7c24 */ /* 0x040fe2000f8e020f */
[----:B-1----:R-:W-:Y:S01]  /*1630*/  I2FP.F32.S32 R14, R4 ;  /* 0x00000004000e7245 */ /* 0x002fe20000201400 */
[----:B------:R-:W-:-:S04]  /*1640*/  IMAD.WIDE.U32 R10, R0, UR18, R10 ;  /* 0x00000012000a7c25 */ /* 0x000fc8000f8e000a */
[----:B------:R-:W-:Y:S01]  /*1650*/  FADD.FTZ R19, -R13, R12 ;  /* 0x0000000c0d137221 */ /* 0x000fe20000010100 */
[----:B------:R-:W-:Y:S01]  /*1660*/  SHF.R.S32.HI R12, RZ, 0x1f, R8 ;  /* 0x0000001fff0c7819 */ /* 0x000fe20000011408 */
[----:B------:R-:W-:Y:S01]  /*1670*/  FADD.FTZ R14, -R14, R9 ;  /* 0x000000090e0e7221 */ /* 0x000fe20000010100 */
[----:B------:R-:W-:Y:S01]  /*1680*/  IMAD.IADD R11, R11, 0x1, R15 ;  /* 0x000000010b0b7824 */ /* 0x000fe200078e020f */
[----:B------:R-:W-:Y:S02]  /*1690*/  ISETP.GE.AND P0, PT, R2, UR4, PT ;  /* 0x0000000402007c0c */ /* 0x000fe4000bf06270 */
[----:B------:R-:W-:Y:S01]  /*16a0*/  IMAD R21, R12, UR16, RZ ;  /* 0x000000100c157c24 */ /* 0x000fe2000f8e02ff */
[----:B--2---:R-:W-:Y:S02]  /*16b0*/  I2FP.F32.S32 R0, R6 ;  /* 0x0000000600007245 */ /* 0x004fe40000201400 */
[----:B------:R-:W-:Y:S01]  /*16c0*/  ISETP.GE.AND P1, PT, R4, UR7, PT ;  /* 0x0000000704007c0c */ /* 0x000fe2000bf26270 */
[----:B------:R-:W-:Y:S01]  /*16d0*/  IMAD R21, R8, UR17, R21 ;  /* 0x0000001108157c24 */ /* 0x000fe2000f8e0215 */
[----:B------:R-:W-:Y:S01]  /*16e0*/  ISETP.GE.AND P2, PT, R6, UR5, PT ;  /* 0x0000000506007c0c */ /* 0x000fe2000bf46270 */
[----:B------:R-:W-:Y:S01]  /*16f0*/  FADD.FTZ R9, -R0, R7 ;  /* 0x0000000700097221 */ /* 0x000fe20000010100 */
[----:B------:R-:W-:-:S03]  /*1700*/  FADD.FTZ R0, -R14, 1 ;  /* 0x3f8000000e007421 */ /* 0x000fc60000010100 */
[----:B------:R-:W-:Y:S01]  /*1710*/  FADD.FTZ R13, -R9, 1 ;  /* 0x3f800000090d7421 */ /* 0x000fe20000010100 */
[-C--:B------:R-:W-:Y:S01]  /*1720*/  FMUL.FTZ R16, R14, R9.reuse ;  /* 0x000000090e107220 */ /* 0x080fe20000410000 */
[----:B------:R-:W-:Y:S01]  /*1730*/  FMUL.FTZ R20, R0, R9 ;  /* 0x0000000900147220 */ /* 0x000fe20000410000 */
[----:B------:R-:W-:-:S04]  /*1740*/  IMAD.WIDE.U32 R8, R8, UR16, R10 ;  /* 0x0000001008087c25 */ /* 0x000fc8000f8e000a */
[-C--:B------:R-:W-:Y:S01]  /*1750*/  FMUL.FTZ R15, R0, R13.reuse ;  /* 0x0000000d000f7220 */ /* 0x080fe20000410000 */
[----:B------:R-:W-:Y:S01]  /*1760*/  FMUL.FTZ R17, R14, R13 ;  /* 0x0000000d0e117220 */ /* 0x000fe20000410000 */
[----:B------:R-:W-:Y:S01]  /*1770*/  IADD3 R0, PT, PT, R2, 0x1, RZ ;  /* 0x0000000102007810 */ /* 0x000fe20007ffe0ff */
[----:B------:R-:W-:Y:S06]  /*1780*/  @!P3 EXIT ;  /* 0x000000000000b94d */ /* 0x000fec0003800000 */
[C---:B------:R-:W-:Y:S01]  /*1790*/  FADD.FTZ R18, -R19.reuse, 1 ;  /* 0x3f80000013127421 */ /* 0x040fe20000010100 */
[CC--:B------:R-:W-:Y:S01]  /*17a0*/  FMUL.FTZ R13, R19.reuse, R16.reuse ;  /* 0x00000010130d7220 */ /* 0x0c0fe20000410000 */
[C---:B------:R-:W-:Y:S01]  /*17b0*/  FMUL.FTZ R14, R19.reuse, R15 ;  /* 0x0000000f130e7220 */ /* 0x040fe20000410000 */
[----:B------:R-:W-:Y:S01]  /*17c0*/  IADD3 R10, PT, PT, R4, 0x1, RZ ;  /* 0x00000001040a7810 */ /* 0x000fe20007ffe0ff */
[C---:B------:R-:W-:Y:S01]  /*17d0*/  FMUL.FTZ R11, R18.reuse, R16 ;  /* 0x00000010120b7220 */ /* 0x040fe20000410000 */
[----:B------:R-:W-:Y:S01]  /*17e0*/  FMUL.FTZ R16, R18, R17 ;  /* 0x0000001112107220 */ /* 0x000fe20000410000 */
[----:B------:R-:W-:Y:S02]  /*17f0*/  VIADD R12, R6, 0x1 ;  /* 0x00000001060c7836 */ /* 0x000fe40000000000 */
[C---:B------:R-:W-:Y:S01]  /*1800*/  FMUL.FTZ R15, R18.reuse, R15 ;  /* 0x0000000f120f7220 */ /* 0x040fe20000410000 */
[C---:B------:R-:W-:Y:S01]  /*1810*/  FMUL.FTZ R17, R19.reuse, R17 ;  /* 0x0000001113117220 */ /* 0x040fe20000410000 */
[-C--:B------:R-:W-:Y:S01]  /*1820*/  FMUL.FTZ R18, R18, R20.reuse ;  /* 0x0000001412127220 */ /* 0x080fe20000410000 */
[----:B------:R-:W-:Y:S01]  /*1830*/  FMUL.FTZ R19, R19, R20 ;  /* 0x0000001413137220 */ /* 0x000fe20000410000 */
[----:B------:R-:W-:Y:S01]  /*1840*/  @P0 IADD3 R0, PT, PT, R2, RZ, RZ ;  /* 0x000000ff02000210 */ /* 0x000fe20007ffe0ff */
[----:B------:R-:W-:Y:S01]  /*1850*/  @P2 IMAD.MOV R12, RZ, RZ, R6 ;  /* 0x000000ffff0c2224 */ /* 0x000fe200078e0206 */
[----:B------:R-:W-:Y:S01]  /*1860*/  @P1 IADD3 R10, PT, PT, R4, RZ, RZ ;  /* 0x000000ff040a1210 */ /* 0x000fe20007ffe0ff */
[----:B------:R-:W-:Y:S01]  /*1870*/  ULOP3.LUT UR6, UR6, 0x7ffffffe, URZ, 0xc0, !UPT ;  /* 0x7ffffffe06067892 */ /* 0x000fe2000f8ec0ff */
[----:B------:R-:W-:Y:S01]  /*1880*/  IADD3 R21, PT, PT, R21, R9, RZ ;  /* 0x0000000915157210 */ /* 0x000fe20007ffe0ff */
[----:B------:R-:W-:-:S02]  /*1890*/  USHF.R.S32.HI UR8, URZ, 0x1f, UR8 ;  /* 0x0000001fff087899 */ /* 0x000fc40008011408 */
[----:B------:R-:W-:Y:S02]  /*18a0*/  USHF.R.S32.HI UR9, URZ, 0x1f, UR9 ;  /* 0x0000001fff097899 */ /* 0x000fe40008011409 */
[----:B------:R-:W-:Y:S01]  /*18b0*/  USHF.R.S32.HI UR10, URZ, 0x1f, UR10 ;  /* 0x0000001fff0a7899 */ /* 0x000fe2000801140a */
[----:B------:R-:W-:-:S11]  /*18c0*/  UMOV UR4, URZ ;  /* 0x000000ff00047c82 */ /* 0x000fd60008000000 */
.L_x_208:
[----:B0-----:R-:W0:Y:S01]  /*18d0*/  LDC.64 R46, c[0x0][0x420] ;  /* 0x00010800ff2e7b82 */ /* 0x001e220000000a00 */
[----:B------:R-:W1:Y:S01]  /*18e0*/  LDCU UR12, c[0x0][0x3a8] ;  /* 0x00007500ff0c77ac */ /* 0x000e620008000800 */
[----:B------:R-:W-:Y:S01]  /*18f0*/  MOV R20, R8 ;  /* 0x0000000800147202 */ /* 0x000fe20000000f00 */
[----:B------:R-:W2:Y:S01]  /*1900*/  LDCU UR5, c[0x0][0x3a0] ;  /* 0x00007400ff0577ac */ /* 0x000ea20008000800 */
[----:B------:R-:W-:Y:S01]  /*1910*/  UMOV UR11, UR4 ;  /* 0x00000004000b7c82 */ /* 0x000fe20008000000 */
[----:B-1----:R-:W-:Y:S02]  /*1920*/  UISETP.NE.AND UP1, UPT, UR12, 0x1, UPT ;  /* 0x000000010c00788c */ /* 0x002fe4000bf25270 */
[----:B0-----:R-:W-:-:S04]  /*1930*/  IMAD.WIDE.U32 R22, R46, UR4, R20 ;  /* 0x000000042e167c25 */ /* 0x001fc8000f8e0014 */
[----:B------:R-:W-:Y:S01]  /*1940*/  IMAD R47, R47, UR4, R23 ;  /* 0x000000042f2f7c24 */ /* 0x000fe2000f8e0217 */
[----:B------:R-:W-:-:S04]  /*1950*/  UIADD3 UR4, UPT, UPT, UR4, 0x1, URZ ;  /* 0x0000000104047890 */ /* 0x000fc8000fffe0ff */
[----:B--2---:R-:W-:-:S03]  /*1960*/  UISETP.NE.AND UP0, UPT, UR4, UR5, UPT ;  /* 0x000000050400728c */ /* 0x004fc6000bf05270 */
[----:B------:R-:W-:Y:S01]  /*1970*/  UMOV UR5, URZ ;  /* 0x000000ff00057c82 */ /* 0x000fe20008000000 */
[----:B------:R-:W-:Y:S07]  /*1980*/  BRA.U !UP1, `(.L_x_205) ;  /* 0x0000000909c87547 */ /* 0x000fee000b800000 */
[----:B------:R-:W0:Y:S01]  /*1990*/  LDCU UR20, c[0x0][0x3b0] ;  /* 0x00007600ff1477ac */ /* 0x000e220008000800 */
[----:B------:R-:W1:Y:S01]  /*19a0*/  LDCU UR21, c[0x0][0x3b8] ;  /* 0x00007700ff1577ac */ /* 0x000e620008000800 */
[----:B------:R-:W2:Y:S01]  /*19b0*/  LDCU UR22, c[0x0][0x3c0] ;  /* 0x00007800ff1677ac */ /* 0x000ea20008000800 */
[----:B------:R-:W3:Y:S01]  /*19c0*/  LDCU.64 UR18, c[0x0][0x3f0] ;  /* 0x00007e00ff1277ac */ /* 0x000ee20008000a00 */
[----:B------:R-:W4:Y:S01]  /*19d0*/  LDCU.64 UR16, c[0x0][0x448] ;  /* 0x00008900ff1077ac */ /* 0x000f220008000a00 */
[----:B------:R-:W-:-:S05]  /*19e0*/  UMOV UR5, URZ ;  /* 0x000000ff00057c82 */ /* 0x000fca0008000000 */
.L_x_206:
[----:B------:R-:W5:Y:S01]  /*19f0*/  LDC.64 R28, c[0x0][0x428] ;  /* 0x00010a00ff1c7b82 */ /* 0x000f620000000a00 */
[----:B------:R-:W-:-:S04]  /*1a00*/  IMAD.MOV.U32 R46, RZ, RZ, R22 ;  /* 0x000000ffff2e7224 */ /* 0x000fc800078e0016 */
[----:B-----5:R-:W-:-:S04]  /*1a10*/  IMAD.WIDE.U32 R24, R28, UR5, R46 ;  /* 0x000000051c187c25 */ /* 0x020fc8000f8e002e */
[----:B------:R-:W-:Y:S01]  /*1a20*/  IMAD R3, R29, UR5, R25 ;  /* 0x000000051d037c24 */ /* 0x000fe2000f8e0219 */
[----:B---3--:R-:W-:-:S04]  /*1a30*/  LEA R30, P0, R24, UR18, 0x2 ;  /* 0x00000012181e7c11 */ /* 0x008fc8000f8010ff */
[----:B------:R-:W-:-:S05]  /*1a40*/  LEA.HI.X R31, R24, UR19, R3, 0x2, P0 ;  /* 0x00000013181f7c11 */ /* 0x000fca00080f1403 */
[----:B------:R3:W5:Y:S01]  /*1a50*/  LDG.E R20, desc[UR14][R30.64] ;  /* 0x0000000e1e147981 */ /* 0x000762000c1e1900 */
[----:B------:R-:W-:Y:S01]  /*1a60*/  UIMAD UR7, UR11, UR12, UR5 ;  /* 0x0000000c0b0772a4 */ /* 0x000fe2000f8e0205 */
[----:B------:R-:W-:Y:S02]  /*1a70*/  SHF.R.S32.HI R7, RZ, 0x1f, R6 ;  /* 0x0000001fff077819 */ /* 0x000fe40000011406 */
[----:B0-----:R-:W-:Y:S01]  /*1a80*/  MOV R35, UR20 ;  /* 0x0000001400237c02 */ /* 0x001fe20008000f00 */
[----:B------:R-:W-:Y:S01]  /*1a90*/  UIMAD UR13, UR9, UR7, URZ ;  /* 0x00000007090d72a4 */ /* 0x000fe2000f8e02ff */
[----:B------:R-:W-:Y:S02]  /*1aa0*/  SHF.R.S32.HI R5, RZ, 0x1f, R4 ;  /* 0x0000001fff057819 */ /* 0x000fe40000011404 */
[----:B------:R-:W-:Y:S01]  /*1ab0*/  SHF.R.S32.HI R39, RZ, 0x1f, R0 ;  /* 0x0000001fff277819 */ /* 0x000fe20000011400 */
[----:B------:R-:W-:Y:S01]  /*1ac0*/  IMAD.WIDE.U32 R32, R35, UR7, R6 ;  /* 0x0000000723207c25 */ /* 0x000fe2000f8e0006 */
[----:B------:R-:W-:-:S02]  /*1ad0*/  SHF.R.S32.HI R25, RZ, 0x1f, R10 ;  /* 0x0000001fff197819 */ /* 0x000fc4000001140a */
[----:B------:R-:W-:Y:S02]  /*1ae0*/  MOV R38, R0 ;  /* 0x0000000000267202 */ /* 0x000fe40000000f00 */
[----:B------:R-:W-:Y:S01]  /*1af0*/  IADD3 R3, PT, PT, R33, UR13, RZ ;  /* 0x0000000d21037c10 */ /* 0x000fe2000fffe0ff */
[----:B-1----:R-:W-:-:S04]  /*1b00*/  IMAD.WIDE.U32 R26, R32, UR21, R4 ;  /* 0x00000015201a7c25 */ /* 0x002fc8000f8e0004 */
[----:B------:R-:W-:-:S04]  /*1b10*/  IMAD R3, R3, UR21, RZ ;  /* 0x0000001503037c24 */ /* 0x000fc8000f8e02ff */
[----:B------:R-:W-:Y:S01]  /*1b20*/  IMAD R41, R32, UR10, R3 ;  /* 0x0000000a20297c24 */ /* 0x000fe2000f8e0203 */
[----:B------:R-:W-:-:S03]  /*1b30*/  SHF.R.S32.HI R3, RZ, 0x1f, R2 ;  /* 0x0000001fff037819 */ /* 0x000fc60000011402 */
[----:B------:R-:W-:Y:S02]  /*1b40*/  IMAD.IADD R24, R27, 0x1, R41 ;  /* 0x000000011b187824 */ /* 0x000fe400078e0229 */
[----:B--2---:R-:W-:-:S04]  /*1b50*/  IMAD.WIDE.U32 R36, R26, UR22, R2 ;  /* 0x000000161a247c25 */ /* 0x004fc8000f8e0002 */
[----:B------:R-:W-:Y:S01]  /*1b60*/  IMAD R27, R24, UR22, RZ ;  /* 0x00000016181b7c24 */ /* 0x000fe2000f8e02ff */
[----:B------:R-:W-:Y:S02]  /*1b70*/  MOV R24, R10 ;  /* 0x0000000a00187202 */ /* 0x000fe40000000f00 */
[----:B----4-:R-:W-:Y:S01]  /*1b80*/  LEA R42, P0, R36, UR16, 0x2 ;  /* 0x00000010242a7c11 */ /* 0x010fe2000f8010ff */
[C---:B------:R-:W-:Y:S02]  /*1b90*/  IMAD R45, R26.reuse, UR8, R27 ;  /* 0x000000081a2d7c24 */ /* 0x040fe4000f8e021b */
[----:B------:R-:W-:-:S04]  /*1ba0*/  IMAD.WIDE.U32 R26, R26, UR22, R38 ;  /* 0x000000161a1a7c25 */ /* 0x000fc8000f8e0026 */
[----:B------:R-:W-:Y:S01]  /*1bb0*/  IMAD.IADD R37, R37, 0x1, R45 ;  /* 0x0000000125257824 */ /* 0x000fe200078e022d */
[----:B------:R-:W-:Y:S01]  /*1bc0*/  IADD3 R27, PT, PT, R45, R27, RZ ;  /* 0x0000001b2d1b7210 */ /* 0x000fe20007ffe0ff */
[----:B------:R-:W-:-:S03]  /*1bd0*/  IMAD.WIDE.U32 R32, R32, UR21, R24 ;  /* 0x0000001520207c25 */ /* 0x000fc6000f8e0018 */
[----:B------:R-:W-:Y:S02]  /*1be0*/  LEA.HI.X R43, R36, UR17, R37, 0x2, P0 ;  /* 0x00000011242b7c11 */ /* 0x000fe400080f1425 */
[C---:B------:R-:W-:Y:S02]  /*1bf0*/  LEA R40, P0, R26.reuse, UR16, 0x2 ;  /* 0x000000101a287c11 */ /* 0x040fe4000f8010ff */
[----:B------:R-:W-:Y:S02]  /*1c00*/  IADD3 R34, PT, PT, R41, R33, RZ ;  /* 0x0000002129227210 */ /* 0x000fe40007ffe0ff */
[----:B------:R-:W-:Y:S01]  /*1c10*/  LEA.HI.X R41, R26, UR17, R27, 0x2, P0 ;  /* 0x000000111a297c11 */ /* 0x000fe200080f141b */
[--C-:B------:R-:W-:Y:S01]  /*1c20*/  IMAD.MOV.U32 R26, RZ, RZ, R12.reuse ;  /* 0x000000ffff1a7224 */ /* 0x100fe200078e000c */
[----:B------:R-:W-:Y:S01]  /*1c30*/  SHF.R.S32.HI R27, RZ, 0x1f, R12 ;  /* 0x0000001fff1b7819 */ /* 0x000fe2000001140c */
[----:B------:R-:W-:Y:S02]  /*1c40*/  IMAD R37, R34, UR22, RZ ;  /* 0x0000001622257c24 */ /* 0x000fe4000f8e02ff */
[----:B------:R-:W-:-:S04]  /*1c50*/  IMAD.WIDE.U32 R44, R32, UR22, R2 ;  /* 0x00000016202c7c25 */ /* 0x000fc8000f8e0002 */
[----:B------:R-:W-:Y:S02]  /*1c60*/  IMAD R53, R32, UR8, R37 ;  /* 0x0000000820357c24 */ /* 0x000fe4000f8e0225 */
[----:B------:R-:W-:Y:S01]  /*1c70*/  IMAD.WIDE.U32 R36, R35, UR7, R26 ;  /* 0x0000000723247c25 */ /* 0x000fe2000f8e001a */
[----:B------:R-:W-:Y:S02]  /*1c80*/  LEA R48, P0, R44, UR16, 0x2 ;  /* 0x000000102c307c11 */ /* 0x000fe4000f8010ff */
[----:B------:R-:W-:-:S04]  /*1c90*/  IADD3 R45, PT, PT, R45, R53, RZ ;  /* 0x000000352d2d7210 */ /* 0x000fc80007ffe0ff */
[----:B------:R-:W-:Y:S02]  /*1ca0*/  LEA.HI.X R49, R44, UR17, R45, 0x2, P0 ;  /* 0x000000112c317c11 */ /* 0x000fe400080f142d */
[----:B---3--:R-:W-:-:S04]  /*1cb0*/  LEA R30, P1, R28, R30, 0x2 ;  /* 0x0000001e1c1e7211 */ /* 0x008fc800078210ff */
[----:B------:R-:W-:Y:S01]  /*1cc0*/  LEA.HI.X R31, R28, R31, R29, 0x2, P1 ;  /* 0x0000001f1c1f7211 */ /* 0x000fe200008f141d */
[----:B-----5:R-:W-:-:S05]  /*1cd0*/  FMUL.FTZ R33, R15, R20 ;  /* 0x000000140f217220 */ /* 0x020fca0000410000 */
[----:B------:R0:W-:Y:S01]  /*1ce0*/  REDG.E.ADD.F32.FTZ.RN.STRONG.GPU desc[UR14][R42.64], R33 ;  /* 0x000000212a0079a6 */ /* 0x0001e2000c12f30e */
[----:B------:R-:W-:-:S05]  /*1cf0*/  FMUL.FTZ R51, R14, R20 ;  /* 0x000000140e337220 */ /* 0x000fca0000410000 */
[----:B------:R1:W-:Y:S01]  /*1d00*/  REDG.E.ADD.F32.FTZ.RN.STRONG.GPU desc[UR14][R40.64], R51 ;  /* 0x00000033280079a6 */ /* 0x0003e2000c12f30e */
[----:B0-----:R-:W-:Y:S01]  /*1d10*/  IADD3 R33, PT, PT, R37, UR13, RZ ;  /* 0x0000000d25217c10 */ /* 0x001fe2000fffe0ff */
[----:B------:R-:W-:-:S04]  /*1d20*/  IMAD.WIDE.U32 R42, R32, UR22, R38 ;  /* 0x00000016202a7c25 */ /* 0x000fc8000f8e0026 */
[----:B------:R-:W-:Y:S01]  /*1d30*/  FMUL.FTZ R37, R16, R20 ;  /* 0x0000001410257220 */ /* 0x000fe20000410000 */
[----:B------:R-:W-:Y:S02]  /*1d40*/  IMAD R45, R33, UR21, RZ ;  /* 0x00000015212d7c24 */ /* 0x000fe4000f8e02ff */
[----:B------:R-:W-:Y:S01]  /*1d50*/  IMAD.WIDE.U32 R32, R36, UR21, R4 ;  /* 0x0000001524207c25 */ /* 0x000fe2000f8e0004 */
[----:B------:R-:W-:Y:S01]  /*1d60*/  LEA R50, P0, R42, UR16, 0x2 ;  /* 0x000000102a327c11 */ /* 0x000fe2000f8010ff */
[----:B------:R0:W-:Y:S02]  /*1d70*/  REDG.E.ADD.F32.FTZ.RN.STRONG.GPU desc[UR14][R48.64], R37 ;  /* 0x00000025300079a6 */ /* 0x0001e4000c12f30e */
[----:B------:R-:W-:Y:S02]  /*1d80*/  IMAD R55, R36, UR10, R45 ;  /* 0x0000000a24377c24 */ /* 0x000fe4000f8e022d */
[----:B-1----:R-:W-:-:S03]  /*1d90*/  IMAD.IADD R41, R53, 0x1, R43 ;  /* 0x0000000135297824 */ /* 0x002fc600078e022b */
[----:B------:R-:W-:Y:S01]  /*1da0*/  IADD3 R34, PT, PT, R33, R55, RZ ;  /* 0x0000003721227210 */ /* 0x000fe20007ffe0ff */
[----:B------:R-:W-:Y:S01]  /*1db0*/  FMUL.FTZ R33, R17, R20 ;  /* 0x0000001411217220 */ /* 0x000fe20000410000 */
[----:B------:R-:W-:-:S03]  /*1dc0*/  LEA.HI.X R51, R42, UR17, R41, 0x2, P0 ;  /* 0x000000112a337c11 */ /* 0x000fc600080f1429 */
[----:B------:R-:W-:Y:S02]  /*1dd0*/  IMAD R43, R34, UR22, RZ ;  /* 0x00000016222b7c24 */ /* 0x000fe4000f8e02ff */
[----:B0-----:R-:W-:Y:S01]  /*1de0*/  IMAD.WIDE.U32 R36, R36, UR21, R24 ;  /* 0x0000001524247c25 */ /* 0x001fe2000f8e0018 */
[----:B------:R0:W-:Y:S03]  /*1df0*/  REDG.E.ADD.F32.FTZ.RN.STRONG.GPU desc[UR14][R50.64], R33 ;  /* 0x00000021320079a6 */ /* 0x0001e6000c12f30e */
[----:B------:R-:W-:Y:S01]  /*1e00*/  FMUL.FTZ R49, R18, R20 ;  /* 0x0000001412317220 */ /* 0x000fe20000410000 */
[----:B------:R-:W-:-:S04]  /*1e10*/  IMAD.WIDE.U32 R40, R32, UR22, R2 ;  /* 0x0000001620287c25 */ /* 0x000fc8000f8e0002 */
[----:B------:R-:W-:Y:S01]  /*1e20*/  IMAD R53, R32, UR8, R43 ;  /* 0x0000000820357c24 */ /* 0x000fe2000f8e022b */
[----:B------:R-:W-:Y:S01]  /*1e30*/  LEA R44, P0, R40, UR16, 0x2 ;  /* 0x00000010282c7c11 */ /* 0x000fe2000f8010ff */
[----:B------:R-:W-:Y:S02]  /*1e40*/  IMAD.IADD R34, R55, 0x1, R37 ;  /* 0x0000000137227824 */ /* 0x000fe400078e0225 */
[----:B------:R-:W-:Y:S01]  /*1e50*/  IMAD.WIDE.U32 R42, R32, UR22, R38 ;  /* 0x00000016202a7c25 */ /* 0x000fe2000f8e0026 */
[----:B------:R-:W-:-:S03]  /*1e60*/  IADD3 R41, PT, PT, R41, R53, RZ ;  /* 0x0000003529297210 */ /* 0x000fc60007ffe0ff */
[----:B------:R-:W-:Y:S01]  /*1e70*/  IMAD R37, R34, UR22, RZ ;  /* 0x0000001622257c24 */ /* 0x000fe2000f8e02ff */
[----:B------:R-:W-:Y:S01]  /*1e80*/  LEA.HI.X R45, R40, UR17, R41, 0x2, P0 ;  /* 0x00000011282d7c11 */ /* 0x000fe200080f1429 */
[----:B------:R-:W-:Y:S01]  /*1e90*/  IMAD.WIDE.U32 R40, R36, UR22, R2 ;  /* 0x0000001624287c25 */ /* 0x000fe2000f8e0002 */
[----:B------:R-:W-:Y:S02]  /*1ea0*/  LEA R32, P0, R42, UR16, 0x2 ;  /* 0x000000102a207c11 */ /* 0x000fe4000f8010ff */
[----:B0-----:R-:W-:Y:S01]  /*1eb0*/  IADD3 R33, PT, PT, R53, R43, RZ ;  /* 0x0000002b35217210 */ /* 0x001fe20007ffe0ff */
[----:B------:R-:W-:Y:S01]  /*1ec0*/  IMAD R51, R36, UR8, R37 ;  /* 0x0000000824337c24 */ /* 0x000fe2000f8e0225 */
[----:B------:R0:W-:Y:S02]  /*1ed0*/  REDG.E.ADD.F32.FTZ.RN.STRONG.GPU desc[UR14][R44.64], R49 ;  /* 0x000000312c0079a6 */ /* 0x0001e4000c12f30e */
[----:B------:R-:W-:Y:S01]  /*1ee0*/  LEA.HI.X R33, R42, UR17, R33, 0x2, P0 ;  /* 0x000000112a217c11 */ /* 0x000fe200080f1421 */
[----:B------:R-:W-:Y:S01]  /*1ef0*/  IMAD.WIDE.U32 R42, R36, UR22, R38 ;  /* 0x00000016242a7c25 */ /* 0x000fe2000f8e0026 */
[----:B------:R-:W-:-:S02]  /*1f00*/  LEA R36, P0, R40, UR16, 0x2 ;  /* 0x0000001028247c11 */ /* 0x000fc4000f8010ff */
[----:B------:R-:W-:Y:S01]  /*1f10*/  IADD3 R37, PT, PT, R41, R51, RZ ;  /* 0x0000003329257210 */ /* 0x000fe20007ffe0ff */
[----:B------:R-:W-:-:S03]  /*1f20*/  IMAD.IADD R41, R51, 0x1, R43 ;  /* 0x0000000133297824 */ /* 0x000fc600078e022b */
[----:B------:R-:W-:Y:S02]  /*1f30*/  LEA.HI.X R37, R40, UR17, R37, 0x2, P0 ;  /* 0x0000001128257c11 */ /* 0x000fe400080f1425 */
[C---:B------:R-:W-:Y:S01]  /*1f40*/  LEA R40, P0, R42.reuse, UR16, 0x2 ;  /* 0x000000102a287c11 */ /* 0x040fe2000f8010ff */
[-C--:B0-----:R-:W-:Y:S01]  /*1f50*/  FMUL.FTZ R45, R19, R20.reuse ;  /* 0x00000014132d7220 */ /* 0x081fe20000410000 */
[-C--:B------:R-:W-:Y:S01]  /*1f60*/  FMUL.FTZ R49, R11, R20.reuse ;  /* 0x000000140b317220 */ /* 0x080fe20000410000 */
[----:B------:R-:W-:Y:S01]  /*1f70*/  FMUL.FTZ R51, R13, R20 ;  /* 0x000000140d337220 */ /* 0x000fe20000410000 */
[----:B------:R-:W-:Y:S02]  /*1f80*/  LEA.HI.X R41, R42, UR17, R41, 0x2, P0 ;  /* 0x000000112a297c11 */ /* 0x000fe400080f1429 */
[----:B------:R0:W-:Y:S04]  /*1f90*/  REDG.E.ADD.F32.FTZ.RN.STRONG.GPU desc[UR14][R32.64], R45 ;  /* 0x0000002d200079a6 */ /* 0x0001e8000c12f30e */
[----:B------:R-:W-:Y:S04]  /*1fa0*/  REDG.E.ADD.F32.FTZ.RN.STRONG.GPU desc[UR14][R36.64], R49 ;  /* 0x00000031240079a6 */ /* 0x000fe8000c12f30e */
[----:B------:R1:W-:Y:S04]  /*1fb0*/  REDG.E.ADD.F32.FTZ.RN.STRONG.GPU desc[UR14][R40.64], R51 ;  /* 0x00000033280079a6 */ /* 0x0003e8000c12f30e */
[----:B------:R2:W3:Y:S01]  /*1fc0*/  LDG.E R20, desc[UR14][R30.64] ;  /* 0x0000000e1e147981 */ /* 0x0004e2000c1e1900 */
[----:B------:R-:W-:-:S04]  /*1fd0*/  UIADD3 UR7, UPT, UPT, UR7, 0x1, URZ ;  /* 0x0000000107077890 */ /* 0x000fc8000fffe0ff */
[----:B------:R-:W-:Y:S02]  /*1fe0*/  UIMAD UR13, UR9, UR7, URZ ;  /* 0x00000007090d72a4 */ /* 0x000fe4000f8e02ff */
[----:B------:R-:W-:-:S04]  /*1ff0*/  IMAD.WIDE.U32 R42, R35, UR7, R6 ;  /* 0x00000007232a7c25 */ /* 0x000fc8000f8e0006 */
[----:B------:R-:W-:Y:S01]  /*2000*/  IMAD.WIDE.U32 R28, R35, UR7, R26 ;  /* 0x00000007231c7c25 */ /* 0x000fe2000f8e001a */
[----:B------:R-:W-:-:S03]  /*2010*/  IADD3 R34, PT, PT, R43, UR13, RZ ;  /* 0x0000000d2b227c10 */ /* 0x000fc6000fffe0ff */
[----:B0-----:R-:W-:Y:S01]  /*2020*/  IMAD.WIDE.U32 R44, R42, UR21, R4 ;  /* 0x000000152a2c7c25 */ /* 0x001fe2000f8e0004 */
[----:B------:R-:W-:-:S03]  /*2030*/  IADD3 R26, PT, PT, R29, UR13, RZ ;  /* 0x0000000d1d1a7c10 */ /* 0x000fc6000fffe0ff */
[----:B------:R-:W-:Y:S02]  /*2040*/  IMAD R27, R34, UR21, RZ ;  /* 0x00000015221b7c24 */ /* 0x000fe4000f8e02ff */
[----:B------:R-:W-:-:S04]  /*2050*/  IMAD.WIDE.U32 R34, R42, UR21, R24 ;  /* 0x000000152a227c25 */ /* 0x000fc8000f8e0018 */
[----:B------:R-:W-:Y:S02]  /*2060*/  IMAD R29, R42, UR10, R27 ;  /* 0x0000000a2a1d7c24 */ /* 0x000fe4000f8e021b */
[----:B--2---:R-:W-:Y:S02]  /*2070*/  IMAD R31, R26, UR21, RZ ;  /* 0x000000151a1f7c24 */ /* 0x004fe4000f8e02ff */
[----:B------:R-:W-:Y:S01]  /*2080*/  IMAD.IADD R30, R45, 0x1, R29 ;  /* 0x000000012d1e7824 */ /* 0x000fe200078e021d */
[----:B------:R-:W-:Y:S01]  /*2090*/  IADD3 R29, PT, PT, R29, R35, RZ ;  /* 0x000000231d1d7210 */ /* 0x000fe20007ffe0ff */
[----:B------:R-:W-:-:S04]  /*20a0*/  IMAD.WIDE.U32 R26, R28, UR21, R4 ;  /* 0x000000151c1a7c25 */ /* 0x000fc8000f8e0004 */
[C---:B------:R-:W-:Y:S02]  /*20b0*/  IMAD R31, R28.reuse, UR10, R31 ;  /* 0x0000000a1c1f7c24 */ /* 0x040fe4000f8e021f */
[----:B-1----:R-:W-:-:S03]  /*20c0*/  IMAD.WIDE.U32 R40, R28, UR21, R24 ;  /* 0x000000151c287c25 */ /* 0x002fc6000f8e0018 */
[----:B------:R-:W-:Y:S01]  /*20d0*/  IADD3 R24, PT, PT, R27, R31, RZ ;  /* 0x0000001f1b187210 */ /* 0x000fe20007ffe0ff */
[----:B------:R-:W-:Y:S02]  /*20e0*/  IMAD R25, R30, UR22, RZ ;  /* 0x000000161e197c24 */ /* 0x000fe4000f8e02ff */
[----:B------:R-:W-:Y:S02]  /*20f0*/  IMAD R51, R29, UR22, RZ ;  /* 0x000000161d337c24 */ /* 0x000fe4000f8e02ff */
[----:B------:R-:W-:-:S04]  /*2100*/  IMAD.WIDE.U32 R42, R44, UR22, R2 ;  /* 0x000000162c2a7c25 */ /* 0x000fc8000f8e0002 */
[----:B------:R-:W-:Y:S01]  /*2110*/  IMAD R29, R44, UR8, R25 ;  /* 0x000000082c1d7c24 */ /* 0x000fe2000f8e0219 */
[----:B------:R-:W-:Y:S01]  /*2120*/  LEA R30, P0, R42, UR16, 0x2 ;  /* 0x000000102a1e7c11 */ /* 0x000fe2000f8010ff */
[----:B------:R-:W-:Y:S02]  /*2130*/  IMAD.IADD R31, R31, 0x1, R41 ;  /* 0x000000011f1f7824 */ /* 0x000fe400078e0229 */
[----:B------:R-:W-:-:S04]  /*2140*/  IMAD.WIDE.U32 R44, R44, UR22, R38 ;  /* 0x000000162c2c7c25 */ /* 0x000fc8000f8e0026 */
[----:B------:R-:W-:Y:S01]  /*2150*/  IMAD R49, R24, UR22, RZ ;  /* 0x0000001618317c24 */ /* 0x000fe2000f8e02ff */
[----:B------:R-:W-:Y:S01]  /*2160*/  LEA R28, P1, R44, UR16, 0x2 ;  /* 0x000000102c1c7c11 */ /* 0x000fe2000f8210ff */
[----:B------:R-:W-:Y:S01]  /*2170*/  IMAD R53, R31, UR22, RZ ;  /* 0x000000161f357c24 */ /* 0x000fe2000f8e02ff */
[----:B------:R-:W-:Y:S01]  /*2180*/  IADD3 R31, PT, PT, R43, R29, RZ ;  /* 0x0000001d2b1f7210 */ /* 0x000fe20007ffe0ff */
[----:B------:R-:W-:Y:S01]  /*2190*/  IMAD.WIDE.U32 R36, R34, UR22, R2 ;  /* 0x0000001622247c25 */ /* 0x000fe2000f8e0002 */
[----:B------:R-:W-:Y:S02]  /*21a0*/  IADD3 R29, PT, PT, R29, R45, RZ ;  /* 0x0000002d1d1d7210 */ /* 0x000fe40007ffe0ff */
[----:B------:R-:W-:Y:S01]  /*21b0*/  LEA.HI.X R31, R42, UR17, R31, 0x2, P0 ;  /* 0x000000112a1f7c11 */ /* 0x000fe200080f141f */
[----:B------:R-:W-:Y:S01]  /*21c0*/  IMAD R51, R34, UR8, R51 ;  /* 0x0000000822337c24 */ /* 0x000fe2000f8e0233 */
[----:B------:R-:W-:Y:S01]  /*21d0*/  LEA.HI.X R29, R44, UR17, R29, 0x2, P1 ;  /* 0x000000112c1d7c11 */ /* 0x000fe200088f141d */
[----:B------:R-:W-:Y:S01]  /*21e0*/  IMAD.WIDE.U32 R34, R34, UR22, R38 ;  /* 0x0000001622227c25 */ /* 0x000fe2000f8e0026 */
[----:B------:R-:W-:-:S03]  /*21f0*/  LEA R44, P0, R36, UR16, 0x2 ;  /* 0x00000010242c7c11 */ /* 0x000fc6000f8010ff */
[----:B------:R-:W-:Y:S01]  /*2200*/  IMAD.WIDE.U32 R32, R26, UR22, R2 ;  /* 0x000000161a207c25 */ /* 0x000fe2000f8e0002 */
[----:B------:R-:W-:-:S03]  /*2210*/  LEA R42, P1, R34, UR16, 0x2 ;  /* 0x00000010222a7c11 */ /* 0x000fc6000f8210ff */
[C---:B------:R-:W-:Y:S02]  /*2220*/  IMAD R49, R26.reuse, UR8, R49 ;  /* 0x000000081a317c24 */ /* 0x040fe4000f8e0231 */
[----:B------:R-:W-:Y:S01]  /*2230*/  IMAD.IADD R37, R37, 0x1, R51 ;  /* 0x0000000125257824 */ /* 0x000fe200078e0233 */
[----:B------:R-:W-:Y:S01]  /*2240*/  IADD3 R51, PT, PT, R51, R35, RZ ;  /* 0x0000002333337210 */ /* 0x000fe20007ffe0ff */
[----:B------:R-:W-:Y:S01]  /*2250*/  IMAD.WIDE.U32 R26, R26, UR22, R38 ;  /* 0x000000161a1a7c25 */ /* 0x000fe2000f8e0026 */
[----:B------:R-:W-:Y:S02]  /*2260*/  IADD3 R33, PT, PT, R33, R49, RZ ;  /* 0x0000003121217210 */ /* 0x000fe40007ffe0ff */
[----:B------:R-:W-:Y:S01]  /*2270*/  LEA.HI.X R43, R34, UR17, R51, 0x2, P1 ;  /* 0x00000011222b7c11 */ /* 0x000fe200088f1433 */
[----:B------:R-:W-:Y:S01]  /*2280*/  IMAD.WIDE.U32 R24, R40, UR22, R2 ;  /* 0x0000001628187c25 */ /* 0x000fe2000f8e0002 */
[----:B------:R-:W-:-:S03]  /*2290*/  LEA.HI.X R45, R36, UR17, R37, 0x2, P0 ;  /* 0x00000011242d7c11 */ /* 0x000fc600080f1425 */
[----:B------:R-:W-:Y:S01]  /*22a0*/  IMAD R53, R40, UR8, R53 ;  /* 0x0000000828357c24 */ /* 0x000fe2000f8e0235 */
[----:B------:R-:W-:Y:S01]  /*22b0*/  LEA R34, P1, R24, UR16, 0x2 ;  /* 0x0000001018227c11 */ /* 0x000fe2000f8210ff */
[----:B------:R-:W-:Y:S01]  /*22c0*/  IMAD.WIDE.U32 R38, R40, UR22, R38 ;  /* 0x0000001628267c25 */ /* 0x000fe2000f8e0026 */
[----:B------:R-:W-:-:S03]  /*22d0*/  LEA R40, P2, R32, UR16, 0x2 ;  /* 0x0000001020287c11 */ /* 0x000fc6000f8410ff */
[----:B------:R-:W-:Y:S01]  /*22e0*/  IMAD.IADD R49, R49, 0x1, R27 ;  /* 0x0000000131317824 */ /* 0x000fe200078e021b */
[----:B------:R-:W-:Y:S02]  /*22f0*/  IADD3 R27, PT, PT, R25, R53, RZ ;  /* 0x00000035191b7210 */ /* 0x000fe40007ffe0ff */
[----:B------:R-:W-:Y:S02]  /*2300*/  LEA.HI.X R41, R32, UR17, R33, 0x2, P2 ;  /* 0x0000001120297c11 */ /* 0x000fe400090f1421 */
[----:B------:R-:W-:Y:S02]  /*2310*/  LEA R32, P0, R26, UR16, 0x2 ;  /* 0x000000101a207c11 */ /* 0x000fe4000f8010ff */
[----:B------:R-:W-:Y:S02]  /*2320*/  LEA R36, P2, R38, UR16, 0x2 ;  /* 0x0000001026247c11 */ /* 0x000fe4000f8410ff */
[----:B------:R-:W-:Y:S02]  /*2330*/  IADD3 R53, PT, PT, R53, R39, RZ ;  /* 0x0000002735357210 */ /* 0x000fe40007ffe0ff */
[----:B------:R-:W-:-:S02]  /*2340*/  LEA.HI.X R35, R24, UR17, R27, 0x2, P1 ;  /* 0x0000001118237c11 */ /* 0x000fc400088f141b */
[----:B------:R-:W-:Y:S02]  /*2350*/  LEA.HI.X R33, R26, UR17, R49, 0x2, P0 ;  /* 0x000000111a217c11 */ /* 0x000fe400080f1431 */
[----:B------:R-:W-:Y:S01]  /*2360*/  LEA.HI.X R37, R38, UR17, R53, 0x2, P2 ;  /* 0x0000001126257c11 */ /* 0x000fe200090f1435 */
[-C--:B---3--:R-:W-:Y:S01]  /*2370*/  FMUL.FTZ R25, R15, R20.reuse ;  /* 0x000000140f197220 */ /* 0x088fe20000410000 */
[-C--:B------:R-:W-:Y:S01]  /*2380*/  FMUL.FTZ R27, R14, R20.reuse ;  /* 0x000000140e1b7220 */ /* 0x080fe20000410000 */
[-C--:B------:R-:W-:Y:S01]  /*2390*/  FMUL.FTZ R39, R16, R20.reuse ;  /* 0x0000001410277220 */ /* 0x080fe20000410000 */
[-C--:B------:R-:W-:Y:S01]  /*23a0*/  FMUL.FTZ R49, R17, R20.reuse ;  /* 0x0000001411317220 */ /* 0x080fe20000410000 */
[-C--:B------:R-:W-:Y:S01]  /*23b0*/  FMUL.FTZ R51, R18, R20.reuse ;  /* 0x0000001412337220 */ /* 0x080fe20000410000 */
[----:B------:R0:W-:Y:S01]  /*23c0*/  REDG.E.ADD.F32.FTZ.RN.STRONG.GPU desc[UR14][R30.64], R25 ;  /* 0x000000191e0079a6 */ /* 0x0001e2000c12f30e */
[-C--:B------:R-:W-:Y:S01]  /*23d0*/  FMUL.FTZ R53, R19, R20.reuse ;  /* 0x0000001413357220 */ /* 0x080fe20000410000 */
[-C--:B------:R-:W-:Y:S01]  /*23e0*/  FMUL.FTZ R55, R11, R20.reuse ;  /* 0x000000140b377220 */ /* 0x080fe20000410000 */
[----:B------:R-:W-:Y:S01]  /*23f0*/  FMUL.FTZ R57, R13, R20 ;  /* 0x000000140d397220 */ /* 0x000fe20000410000 */
[----:B------:R0:W-:Y:S04]  /*2400*/  REDG.E.ADD.F32.FTZ.RN.STRONG.GPU desc[UR14][R28.64], R27 ;  /* 0x0000001b1c0079a6 */ /* 0x0001e8000c12f30e */
[----:B------:R0:W-:Y:S04]  /*2410*/  REDG.E.ADD.F32.FTZ.RN.STRONG.GPU desc[UR14][R44.64], R39 ;  /* 0x000000272c0079a6 */ /* 0x0001e8000c12f30e */
[----:B------:R0:W-:Y:S04]  /*2420*/  REDG.E.ADD.F32.FTZ.RN.STRONG.GPU desc[UR14][R42.64], R49 ;  /* 0x000000312a0079a6 */ /* 0x0001e8000c12f30e */
[----:B------:R0:W-:Y:S04]  /*2430*/  REDG.E.ADD.F32.FTZ.RN.STRONG.GPU desc[UR14][R40.64], R51 ;  /* 0x00000033280079a6 */ /* 0x0001e8000c12f30e */
[----:B------:R0:W-:Y:S04]  /*2440*/  REDG.E.ADD.F32.FTZ.RN.STRONG.GPU desc[UR14][R32.64], R53 ;  /* 0x00000035200079a6 */ /* 0x0001e8000c12f30e */
[----:B------:R0:W-:Y:S04]  /*2450*/  REDG.E.ADD.F32.FTZ.RN.STRONG.GPU desc[UR14][R34.64], R55 ;  /* 0x00000037220079a6 */ /* 0x0001e8000c12f30e */
[----:B------:R0:W-:Y:S01]  /*2460*/  REDG.E.ADD.F32.FTZ.RN.STRONG.GPU desc[UR14][R36.64], R57 ;  /* 0x00000039240079a6 */ /* 0x0001e2000c12f30e */
[----:B------:R-:W-:-:S04]  /*2470*/  UIADD3 UR5, UPT, UPT, UR5, 0x2, URZ ;  /* 0x0000000205057890 */ /* 0x000fc8000fffe0ff */
[----:B------:R-:W-:-:S09]  /*2480*/  UISETP.NE.AND UP1, UPT, UR5, UR6, UPT ;  /* 0x000000060500728c */ /* 0x000fd2000bf25270 */
[----:B0-----:R-:W-:Y:S05]  /*2490*/  BRA.U UP1, `(.L_x_206) ;  /* 0xfffffff501547547 */ /* 0x001fea000b83ffff */
[----:B------:R-:W-:-:S05]  /*24a0*/  UMOV UR5, UR6 ;  /* 0x0000000600057c82 */ /* 0x000fca0008000000 */
.L_x_205:
[----:B------:R-:W-:-:S04]  /*24b0*/  ULOP3.LUT UR7, UR12, 0x1, URZ, 0xc0, !UPT ;  /* 0x000000010c077892 */ /* 0x000fc8000f8ec0ff */
[----:B------:R-:W-:-:S09]  /*24c0*/  UISETP.NE.U32.AND UP1, UPT, UR7, 0x1, UPT ;  /* 0x000000010700788c */ /* 0x000fd2000bf25070 */
[----:B------:R-:W-:Y:S05]  /*24d0*/  BRA.U UP1, `(.L_x_207) ;  /* 0x0000000501947547 */ /* 0x000fea000b800000 */
[----:B------:R-:W0:Y:S01]  /*24e0*/  LDCU.64 UR16, c[0x0][0x428] ;  /* 0x00008500ff1077ac */ /* 0x000e220008000a00 */
[----:B------:R-:W-:Y:S01]  /*24f0*/  MOV R46, R22 ;  /* 0x00000016002e7202 */ /* 0x000fe20000000f00 */
[----:B------:R-:W1:Y:S01]  /*2500*/  LDCU.64 UR18, c[0x0][0x3f0] ;  /* 0x00007e00ff1277ac */ /* 0x000e620008000a00 */
[----:B------:R-:W2:Y:S01]  /*2510*/  LDCU UR7, c[0x0][0x3b0] ;  /* 0x00007600ff0777ac */ /* 0x000ea20008000800 */
[----:B------:R-:W3:Y:S01]  /*2520*/  LDCU UR13, c[0x0][0x3b8] ;  /* 0x00007700ff0d77ac */ /* 0x000ee20008000800 */
[----:B0-----:R-:W-:Y:S01]  /*2530*/  IMAD.U32 R23, RZ, RZ, UR16 ;  /* 0x00000010ff177e24 */ /* 0x001fe2000f8e00ff */
[----:B------:R-:W-:-:S03]  /*2540*/  MOV R25, UR17 ;  /* 0x0000001100197c02 */ /* 0x000fc60008000f00 */
[----:B------:R-:W-:-:S04]  /*2550*/  IMAD.WIDE.U32 R22, R23, UR5, R46 ;  /* 0x0000000517167c25 */ /* 0x000fc8000f8e002e */
[----:B------:R-:W-:Y:S01]  /*2560*/  IMAD R23, R25, UR5, R23 ;  /* 0x0000000519177c24 */ /* 0x000fe2000f8e0217 */
[----:B-1----:R-:W-:-:S04]  /*2570*/  LEA R24, P0, R22, UR18, 0x2 ;  /* 0x0000001216187c11 */ /* 0x002fc8000f8010ff */
[----:B------:R-:W-:-:S05]  /*2580*/  LEA.HI.X R25, R22, UR19, R23, 0x2, P0 ;  /* 0x0000001316197c11 */ /* 0x000fca00080f1417 */
[----:B------:R0:W4:Y:S01]  /*2590*/  LDG.E R20, desc[UR14][R24.64] ;  /* 0x0000000e18147981 */ /* 0x000122000c1e1900 */
[----:B------:R-:W-:Y:S01]  /*25a0*/  UIMAD UR5, UR11, UR12, UR5 ;  /* 0x0000000c0b0572a4 */ /* 0x000fe2000f8e0205 */
[----:B------:R-:W-:Y:S01]  /*25b0*/  SHF.R.S32.HI R31, RZ, 0x1f, R6 ;  /* 0x0000001fff1f7819 */ /* 0x000fe20000011406 */
[----:B--2---:R-:W-:Y:S01]  /*25c0*/  IMAD.U32 R27, RZ, RZ, UR7 ;  /* 0x00000007ff1b7e24 */ /* 0x004fe2000f8e00ff */
[----:B------:R-:W-:Y:S01]  /*25d0*/  MOV R30, R6 ;  /* 0x00000006001e7202 */ /* 0x000fe20000000f00 */
[----:B------:R-:W-:Y:S01]  /*25e0*/  UIMAD UR7, UR9, UR5, URZ ;  /* 0x00000005090772a4 */ /* 0x000fe2000f8e02ff */
[----:B------:R-:W-:Y:S02]  /*25f0*/  SHF.R.S32.HI R23, RZ, 0x1f, R12 ;  /* 0x0000001fff177819 */ /* 0x000fe4000001140c */
[----:B------:R-:W-:Y:S01]  /*2600*/  MOV R22, R12 ;  /* 0x0000000c00167202 */ /* 0x000fe20000000f00 */
[----:B------:R-:W-:Y:S01]  /*2610*/  IMAD.WIDE.U32 R30, R27, UR5, R30 ;  /* 0x000000051b1e7c25 */ /* 0x000fe2000f8e001e */
[----:B0-----:R-:W-:-:S02]  /*2620*/  SHF.R.S32.HI R25, RZ, 0x1f, R4 ;  /* 0x0000001fff197819 */ /* 0x001fc40000011404 */
[----:B------:R-:W-:Y:S01]  /*2630*/  MOV R24, R4 ;  /* 0x0000000400187202 */ /* 0x000fe20000000f00 */
[----:B------:R-:W-:Y:S01]  /*2640*/  IMAD.WIDE.U32 R26, R27, UR5, R22 ;  /* 0x000000051b1a7c25 */ /* 0x000fe2000f8e0016 */
[----:B------:R-:W0:Y:S01]  /*2650*/  LDCU UR5, c[0x0][0x3c0] ;  /* 0x00007800ff0577ac */ /* 0x000e220008000800 */
[----:B------:R-:W-:Y:S02]  /*2660*/  SHF.R.S32.HI R29, RZ, 0x1f, R10 ;  /* 0x0000001fff1d7819 */ /* 0x000fe4000001140a */
[----:B------:R-:W-:Y:S01]  /*2670*/  VIADD R28, R31, UR7 ;  /* 0x000000071f1c7c36 */ /* 0x000fe20008000000 */
[----:B------:R-:W-:Y:S01]  /*2680*/  IADD3 R22, PT, PT, R27, UR7, RZ ;  /* 0x000000071b167c10 */ /* 0x000fe2000fffe0ff */
[----:B---3--:R-:W-:Y:S01]  /*2690*/  IMAD.WIDE.U32 R32, R30, UR13, R24 ;  /* 0x0000000d1e207c25 */ /* 0x008fe2000f8e0018 */
[----:B------:R-:W-:Y:S02]  /*26a0*/  SHF.R.S32.HI R23, RZ, 0x1f, R2 ;  /* 0x0000001fff177819 */ /* 0x000fe40000011402 */
[----:B------:R-:W-:Y:S01]  /*26b0*/  MOV R36, R0 ;  /* 0x0000000000247202 */ /* 0x000fe20000000f00 */
[----:B------:R-:W-:-:S02]  /*26c0*/  IMAD R27, R28, UR13, RZ ;  /* 0x0000000d1c1b7c24 */ /* 0x000fc4000f8e02ff */
[----:B------:R-:W-:Y:S02]  /*26d0*/  IMAD.MOV.U32 R28, RZ, RZ, R10 ;  /* 0x000000ffff1c7224 */ /* 0x000fe400078e000a */
[----:B------:R-:W-:Y:S02]  /*26e0*/  IMAD R35, R30, UR10, R27 ;  /* 0x0000000a1e237c24 */ /* 0x000fe4000f8e021b */
[----:B------:R-:W-:Y:S01]  /*26f0*/  IMAD R37, R22, UR13, RZ ;  /* 0x0000000d16257c24 */ /* 0x000fe2000f8e02ff */
[----:B------:R-:W-:Y:S01]  /*2700*/  MOV R22, R2 ;  /* 0x0000000200167202 */ /* 0x000fe20000000f00 */
[----:B------:R-:W-:Y:S01]  /*2710*/  IMAD.WIDE.U32 R30, R30, UR13, R28 ;  /* 0x0000000d1e1e7c25 */ /* 0x000fe2000f8e001c */
[----:B------:R-:W-:-:S03]  /*2720*/  IADD3 R27, PT, PT, R33, R35, RZ ;  /* 0x00000023211b7210 */ /* 0x000fc60007ffe0ff */
[----:B------:R-:W-:-:S04]  /*2730*/  IMAD.WIDE.U32 R24, R26, UR13, R24 ;  /* 0x0000000d1a187c25 */ /* 0x000fc8000f8e0018 */
[C---:B------:R-:W-:Y:S01]  /*2740*/  IMAD.WIDE.U32 R38, R26.reuse, UR13, R28 ;  /* 0x0000000d1a267c25 */ /* 0x040fe2000f8e001c */
[----:B------:R-:W1:Y:S03]  /*2750*/  LDCU.64 UR12, c[0x0][0x448] ;  /* 0x00008900ff0c77ac */ /* 0x000e660008000a00 */
[----:B------:R-:W-:Y:S01]  /*2760*/  IMAD R29, R26, UR10, R37 ;  /* 0x0000000a1a1d7c24 */ /* 0x000fe2000f8e0225 */
[----:B------:R-:W-:Y:S01]  /*2770*/  SHF.R.S32.HI R37, RZ, 0x1f, R0 ;  /* 0x0000001fff257819 */ /* 0x000fe20000011400 */
[----:B0-----:R-:W-:Y:S02]  /*2780*/  IMAD R27, R27, UR5, RZ ;  /* 0x000000051b1b7c24 */ /* 0x001fe4000f8e02ff */
[----:B------:R-:W-:Y:S01]  /*2790*/  IMAD.IADD R26, R35, 0x1, R31 ;  /* 0x00000001231a7824 */ /* 0x000fe200078e021f */
[----:B------:R-:W-:Y:S01]  /*27a0*/  IADD3 R25, PT, PT, R25, R29, RZ ;  /* 0x0000001d19197210 */ /* 0x000fe20007ffe0ff */
[----:B------:R-:W-:-:S02]  /*27b0*/  IMAD R43, R32, UR8, R27 ;  /* 0x00000008202b7c24 */ /* 0x000fc4000f8e021b */
[----:B------:R-:W-:-:S04]  /*27c0*/  IMAD.WIDE.U32 R40, R32, UR5, R22 ;  /* 0x0000000520287c25 */ /* 0x000fc8000f8e0016 */
[----:B------:R-:W-:Y:S02]  /*27d0*/  IMAD.IADD R27, R29, 0x1, R39 ;  /* 0x000000011d1b7824 */ /* 0x000fe400078e0227 */
[----:B------:R-:W-:Y:S01]  /*27e0*/  IMAD R45, R26, UR5, RZ ;  /* 0x000000051a2d7c24 */ /* 0x000fe2000f8e02ff */
[----:B-1----:R-:W-:Y:S01]  /*27f0*/  LEA R26, P0, R40, UR12, 0x2 ;  /* 0x0000000c281a7c11 */ /* 0x002fe2000f8010ff */
[----:B------:R-:W-:Y:S02]  /*2800*/  IMAD R25, R25, UR5, RZ ;  /* 0x0000000519197c24 */ /* 0x000fe4000f8e02ff */
[----:B------:R-:W-:-:S04]  /*2810*/  IMAD.WIDE.U32 R32, R32, UR5, R36 ;  /* 0x0000000520207c25 */ /* 0x000fc8000f8e0024 */
[----:B------:R-:W-:Y:S01]  /*2820*/  IMAD R49, R27, UR5, RZ ;  /* 0x000000051b317c24 */ /* 0x000fe2000f8e02ff */
[----:B------:R-:W-:Y:S01]  /*2830*/  IADD3 R27, PT, PT, R41, R43, RZ ;  /* 0x0000002b291b7210 */ /* 0x000fe20007ffe0ff */
[----:B------:R-:W-:Y:S01]  /*2840*/  IMAD.WIDE.U32 R34, R30, UR5, R22 ;  /* 0x000000051e227c25 */ /* 0x000fe2000f8e0016 */
[----:B------:R-:W-:Y:S02]  /*2850*/  IADD3 R43, PT, PT, R43, R33, RZ ;  /* 0x000000212b2b7210 */ /* 0x000fe40007ffe0ff */
[----:B------:R-:W-:Y:S01]  /*2860*/  LEA.HI.X R27, R40, UR13, R27, 0x2, P0 ;  /* 0x0000000d281b7c11 */ /* 0x000fe200080f141b */
[----:B------:R-:W-:Y:S01]  /*2870*/  IMAD R45, R30, UR8, R45 ;  /* 0x000000081e2d7c24 */ /* 0x000fe2000f8e022d */
[----:B------:R-:W-:Y:S01]  /*2880*/  LEA R40, P1, R34, UR12, 0x2 ;  /* 0x0000000c22287c11 */ /* 0x000fe2000f8210ff */
[----:B------:R-:W-:-:S04]  /*2890*/  IMAD.WIDE.U32 R30, R30, UR5, R36 ;  /* 0x000000051e1e7c25 */ /* 0x000fc8000f8e0024 */
[----:B------:R-:W-:Y:S01]  /*28a0*/  IMAD.WIDE.U32 R28, R24, UR5, R22 ;  /* 0x00000005181c7c25 */ /* 0x000fe2000f8e0016 */
[----:B------:R-:W-:-:S03]  /*28b0*/  LEA R42, P2, R30, UR12, 0x2 ;  /* 0x0000000c1e2a7c11 */ /* 0x000fc6000f8410ff */
[----:B------:R-:W-:Y:S01]  /*28c0*/  IMAD R47, R24, UR8, R25 ;  /* 0x00000008182f7c24 */ /* 0x000fe2000f8e0219 */
[----:B------:R-:W-:Y:S01]  /*28d0*/  LEA R44, P3, R28, UR12, 0x2 ;  /* 0x0000000c1c2c7c11 */ /* 0x000fe2000f8610ff */
[----:B------:R-:W-:-:S03]  /*28e0*/  IMAD.WIDE.U32 R24, R24, UR5, R36 ;  /* 0x0000000518187c25 */ /* 0x000fc6000f8e0024 */
[----:B------:R-:W-:Y:S01]  /*28f0*/  IADD3 R29, PT, PT, R29, R47, RZ ;  /* 0x0000002f1d1d7210 */ /* 0x000fe20007ffe0ff */
[----:B------:R-:W-:-:S04]  /*2900*/  IMAD.WIDE.U32 R22, R38, UR5, R22 ;  /* 0x0000000526167c25 */ /* 0x000fc8000f8e0016 */
[----:B------:R-:W-:-:S04]  /*2910*/  IMAD.WIDE.U32 R36, R38, UR5, R36 ;  /* 0x0000000526247c25 */ /* 0x000fc8000f8e0024 */
[----:B------:R-:W-:Y:S01]  /*2920*/  IMAD R49, R38, UR8, R49 ;  /* 0x0000000826317c24 */ /* 0x000fe2000f8e0231 */
[C---:B------:R-:W-:Y:S01]  /*2930*/  LEA R38, P0, R32.reuse, UR12, 0x2 ;  /* 0x0000000c20267c11 */ /* 0x040fe2000f8010ff */
[----:B------:R-:W-:Y:S01]  /*2940*/  IMAD.IADD R33, R35, 0x1, R45 ;  /* 0x0000000123217824 */ /* 0x000fe200078e022d */
[----:B------:R-:W-:Y:S01]  /*2950*/  IADD3 R45, PT, PT, R45, R31, RZ ;  /* 0x0000001f2d2d7210 */ /* 0x000fe20007ffe0ff */
[----:B------:R-:W-:Y:S01]  /*2960*/  IMAD.IADD R47, R47, 0x1, R25 ;  /* 0x000000012f2f7824 */ /* 0x000fe200078e0219 */
[----:B------:R-:W-:Y:S02]  /*2970*/  LEA.HI.X R39, R32, UR13, R43, 0x2, P0 ;  /* 0x0000000d20277c11 */ /* 0x000fe400080f142b */
[----:B------:R-:W-:Y:S02]  /*2980*/  LEA.HI.X R43, R30, UR13, R45, 0x2, P2 ;  /* 0x0000000d1e2b7c11 */ /* 0x000fe400090f142d */
[----:B------:R-:W-:Y:S02]  /*2990*/  LEA.HI.X R41, R34, UR13, R33, 0x2, P1 ;  /* 0x0000000d22297c11 */ /* 0x000fe400088f1421 */
[----:B------:R-:W-:-:S02]  /*29a0*/  LEA.HI.X R45, R28, UR13, R29, 0x2, P3 ;  /* 0x0000000d1c2d7c11 */ /* 0x000fc400098f141d */
[----:B------:R-:W-:Y:S02]  /*29b0*/  LEA R28, P1, R22, UR12, 0x2 ;  /* 0x0000000c161c7c11 */ /* 0x000fe4000f8210ff */
[----:B------:R-:W-:Y:S02]  /*29c0*/  IADD3 R25, PT, PT, R23, R49, RZ ;  /* 0x0000003117197210 */ /* 0x000fe40007ffe0ff */
[----:B------:R-:W-:Y:S02]  /*29d0*/  LEA R30, P0, R24, UR12, 0x2 ;  /* 0x0000000c181e7c11 */ /* 0x000fe4000f8010ff */
[----:B------:R-:W-:Y:S02]  /*29e0*/  LEA R32, P2, R36, UR12, 0x2 ;  /* 0x0000000c24207c11 */ /* 0x000fe4000f8410ff */
[----:B------:R-:W-:Y:S02]  /*29f0*/  IADD3 R49, PT, PT, R49, R37, RZ ;  /* 0x0000002531317210 */ /* 0x000fe40007ffe0ff */
[----:B------:R-:W-:-:S02]  /*2a00*/  LEA.HI.X R29, R22, UR13, R25, 0x2, P1 ;  /* 0x0000000d161d7c11 */ /* 0x000fc400088f1419 */
[----:B------:R-:W-:Y:S02]  /*2a10*/  LEA.HI.X R31, R24, UR13, R47, 0x2, P0 ;  /* 0x0000000d181f7c11 */ /* 0x000fe400080f142f */
[----:B------:R-:W-:Y:S01]  /*2a20*/  LEA.HI.X R33, R36, UR13, R49, 0x2, P2 ;  /* 0x0000000d24217c11 */ /* 0x000fe200090f1431 */
[-C--:B----4-:R-:W-:Y:S01]  /*2a30*/  FMUL.FTZ R23, R15, R20.reuse ;  /* 0x000000140f177220 */ /* 0x090fe20000410000 */
        /* <DEDUP_REMOVED lines=14> */
[----:B------:R0:W-:Y:S02]  /*2b20*/  REDG.E.ADD.F32.FTZ.RN.STRONG.GPU desc[UR14][R32.64], R53 ;  /* 0x00000035200079a6 */ /* 0x0001e4000c12f30e */
.L_x_207:
[----:B------:R-:W-:Y:S05]  /*2b30*/  BRA.U UP0, `(.L_x_208) ;  /* 0xffffffed00647547 */ /* 0x000fea000b83ffff */
[----:B------:R-:W-:Y:S05]  /*2b40*/  EXIT ;  /* 0x000000000000794d */ /* 0x000fea0003800000 */
.L_x_209:
        /* <DEDUP_REMOVED lines=11> */
.L_x_278:


//--------------------- .text._ZN2at6native55_GLOBAL__N__c1b0da0d_22_UpSampleTrilinear3d_cu_efb54c9339upsample_trilinear3d_backward_out_frameIddEEviT0_S3_S3_bNS_27GenericPackedTensorAccessorIT_Lm5ENS_16DefaultPtrTraitsElEENS4_IKS5_Lm5ES6_lEEPS5_ --------------------------
	.section	.text._ZN2at6native55_GLOBAL__N__c1b0da0d_22_UpSampleTrilinear3d_cu_efb54c9339upsample_trilinear3d_backward_out_frameIddEEviT0_S3_S3_bNS_27GenericPackedTensorAccessorIT_Lm5ENS_16DefaultPtrTraitsElEENS4_IKS5_Lm5ES6_lEEPS5_,"ax",@progbits
	.align	128
.text._ZN2at6native55_GLOBAL__N__c1b0da0d_22_UpSampleTrilinear3d_cu_efb54c9339upsample_trilinear3d_backward_out_frameIddEEviT0_S3_S3_bNS_27GenericPackedTensorAccessorIT_Lm5ENS_16DefaultPtrTraitsElEENS4_IKS5_Lm5ES6_lEEPS5_:
        .type           _ZN2at6native55_GLOBAL__N__c1b0da0d_22_UpSampleTrilinear3d_cu_efb54c9339upsample_trilinear3d_backward_out_frameIddEEviT0_S3_S3_bNS_27GenericPackedTensorAccessorIT_Lm5ENS_16DefaultPtrTraitsElEENS4_IKS5_Lm5ES6_lEEPS5_,@function
        .size           _ZN2at6native55_GLOBAL__N__c1b0da0d_22_UpSampleTrilinear3d_cu_efb54c9339upsample_trilinear3d_backward_out_frameIddEEviT0_S3_S3_bNS_27GenericPackedTensorAccessorIT_Lm5ENS_16DefaultPtrTraitsElEENS4_IKS5_Lm5ES6_lEEPS5_,(.L_x_279 - _ZN2at6native55_GLOBAL__N__c1b0da0d_22_UpSampleTrilinear3d_cu_efb54c9339upsample_trilinear3d_backward_out_frameIddEEviT0_S3_S3_bNS_27GenericPackedTensorAccessorIT_Lm5ENS_16DefaultPtrTraitsElEENS4_IKS5_Lm5ES6_lEEPS5_)
        .other          _ZN2at6native55_GLOBAL__N__c1b0da0d_22_UpSampleTrilinear3d_cu_efb54c9339upsample_trilinear3d_backward_out_frameIddEEviT0_S3_S3_bNS_27GenericPackedTensorAccessorIT_Lm5ENS_16DefaultPtrTraitsElEENS4_IKS5_Lm5ES6_lEEPS5_,@"STO_CUDA_ENTRY STV_DEFAULT"
_ZN2at6native55_GLOBAL__N__c1b0da0d_22_UpSampleTrilinear3d_cu_efb54c9339upsample_trilinear3d_backward_out_frameIddEEviT0_S3_S3_bNS_27GenericPackedTensorAccessorIT_Lm5ENS_16DefaultPtrTraitsElEENS4_IKS5_Lm5ES6_lEEPS5_:
        /* <DEDUP_REMOVED lines=8> */
[----:B------:R-:W0:Y:S01]  /*0080*/  LDC R6, c[0x0][0x428] ;  /* 0x00010a00ff067b82 */ /* 0x000e220000000800 */
[----:B------:R-:W0:Y:S01]  /*0090*/  LDCU UR4, c[0x0][0x420] ;  /* 0x00008400ff0477ac */ /* 0x000e220008000800 */
[----:B------:R-:W-:Y:S01]  /*00a0*/  IABS R10, R0 ;  /* 0x00000000000a7213 */ /* 0x000fe20000000000 */
[----:B------:R-:W1:Y:S01]  /*00b0*/  LDCU UR5, c[0x0][0x3d0] ;  /* 0x00007a00ff0577ac */ /* 0x000e620008000800 */
[----:B------:R-:W2:Y:S01]  /*00c0*/  LDCU.64 UR8, c[0x0][0x358] ;  /* 0x00006b00ff0877ac */ /* 0x000ea20008000a00 */
[----:B0-----:R-:W-:Y:S01]  /*00d0*/  IMAD R5, R6, UR4, RZ ;  /* 0x0000000406057c24 */ /* 0x001fe2000f8e02ff */
[----:B------:R-:W-:-:S04]  /*00e0*/  IABS R11, R6 ;  /* 0x00000006000b7213 */ /* 0x000fc80000000000 */
[----:B------:R-:W-:-:S04]  /*00f0*/  IABS R7, R5 ;  /* 0x0000000500077213 */ /* 0x000fc80000000000 */
[----:B------:R-:W0:Y:S08]  /*0100*/  I2F.RP R4, R7 ;  /* 0x0000000700047306 */ /* 0x000e300000209400 */
[----:B0-----:R-:W0:Y:S02]  /*0110*/  MUFU.RCP R4, R4 ;  /* 0x0000000400047308 */ /* 0x001e240000001000 */
[----:B0-----:R-:W-:-:S06]  /*0120*/  VIADD R2, R4, 0xffffffe ;  /* 0x0ffffffe04027836 */ /* 0x001fcc0000000000 */
[----:B------:R-:W0:Y:S08]  /*0130*/  I2F.RP R4, R11 ;  /* 0x0000000b00047306 */ /* 0x000e300000209400 */
[----:B------:R3:W4:Y:S08]  /*0140*/  F2I.FTZ.U32.TRUNC.NTZ R3, R2 ;  /* 0x0000000200037305 */ /* 0x000730000021f000 */
[----:B0-----:R-:W0:Y:S01]  /*0150*/  MUFU.RCP R4, R4 ;  /* 0x0000000400047308 */ /* 0x001e220000001000 */
[----:B---3--:R-:W-:-:S02]  /*0160*/  HFMA2 R2, -RZ, RZ, 0, 0 ;  /* 0x00000000ff027431 */ /* 0x008fc400000001ff */
[----:B----4-:R-:W-:-:S04]  /*0170*/  IMAD.MOV R8, RZ, RZ, -R3 ;  /* 0x000000ffff087224 */ /* 0x010fc800078e0a03 */
[----:B------:R-:W-:Y:S01]  /*0180*/  IMAD R9, R8, R7, RZ ;  /* 0x0000000708097224 */ /* 0x000fe200078e02ff */
[----:B------:R-:W-:-:S03]  /*0190*/  IABS R8, R5 ;  /* 0x0000000500087213 */ /* 0x000fc60000000000 */
[----:B------:R-:W-:-:S04]  /*01a0*/  IMAD.HI.U32 R3, R3, R9, R2 ;  /* 0x0000000903037227 */ /* 0x000fc800078e0002 */
[----:B------:R-:W-:Y:S02]  /*01b0*/  IMAD.MOV R9, RZ, RZ, -R8 ;  /* 0x000000ffff097224 */ /* 0x000fe400078e0a08 */
[----:B------:R-:W-:-:S04]  /*01c0*/  IMAD.HI.U32 R8, R3, R10, RZ ;  /* 0x0000000a03087227 */ /* 0x000fc800078e00ff */
[----:B------:R-:W-:-:S05]  /*01d0*/  IMAD R2, R8, R9, R10 ;  /* 0x0000000908027224 */ /* 0x000fca00078e020a */
[----:B------:R-:W-:-:S13]  /*01e0*/  ISETP.GT.U32.AND P1, PT, R7, R2, PT ;  /* 0x000000020700720c */ /* 0x000fda0003f24070 */
[----:B------:R-:W-:Y:S02]  /*01f0*/  @!P1 IMAD.IADD R2, R2, 0x1, -R7 ;  /* 0x0000000102029824 */ /* 0x000fe400078e0a07 */
[----:B------:R-:W-:Y:S01]  /*0200*/  @!P1 VIADD R8, R8, 0x1 ;  /* 0x0000000108089836 */ /* 0x000fe20000000000 */
[----:B------:R-:W-:Y:S02]  /*0210*/  ISETP.NE.AND P1, PT, R5, RZ, PT ;  /* 0x000000ff0500720c */ /* 0x000fe40003f25270 */
[----:B------:R-:W-:Y:S02]  /*0220*/  ISETP.GE.U32.AND P0, PT, R2, R7, PT ;  /* 0x000000070200720c */ /* 0x000fe40003f06070 */
[----:B------:R-:W-:-:S04]  /*0230*/  LOP3.LUT R2, R0, R5, RZ, 0x3c, !PT ;  /* 0x0000000500027212 */ /* 0x000fc800078e3cff */
[----:B------:R-:W-:Y:S02]  /*0240*/  ISETP.GE.AND P2, PT, R2, RZ, PT ;  /* 0x000000ff0200720c */ /* 0x000fe40003f46270 */
[----:B0-----:R-:W-:-:S04]  /*0250*/  IADD3 R2, PT, PT, R4, 0xffffffe, RZ ;  /* 0x0ffffffe04027810 */ /* 0x001fc80007ffe0ff */
[----:B------:R0:W3:Y:S01]  /*0260*/  F2I.FTZ.U32.TRUNC.NTZ R3, R2 ;  /* 0x0000000200037305 */ /* 0x0000e2000021f000 */
[----:B------:R-:W-:-:S06]  /*0270*/  @P0 VIADD R8, R8, 0x1 ;  /* 0x0000000108080836 */ /* 0x000fcc0000000000 */
[----:B------:R-:W-:Y:S02]  /*0280*/  @!P2 IADD3 R8, PT, PT, -R8, RZ, RZ ;  /* 0x000000ff0808a210 */ /* 0x000fe40007ffe1ff */
[----:B------:R-:W-:Y:S02]  /*0290*/  @!P1 LOP3.LUT R8, RZ, R5, RZ, 0x33, !PT ;  /* 0x00000005ff089212 */ /* 0x000fe400078e33ff */
[----:B0-----:R-:W-:-:S03]  /*02a0*/  MOV R2, RZ ;  /* 0x000000ff00027202 */ /* 0x001fc60000000f00 */
[----:B------:R-:W-:Y:S02]  /*02b0*/  IMAD.MOV R4, RZ, RZ, -R8 ;  /* 0x000000ffff047224 */ /* 0x000fe400078e0a08 */
[----:B---3--:R-:W-:Y:S02]  /*02c0*/  IMAD.MOV R10, RZ, RZ, -R3 ;  /* 0x000000ffff0a7224 */ /* 0x008fe400078e0a03 */
[----:B------:R-:W-:Y:S02]  /*02d0*/  IMAD R7, R5, R4, R0 ;  /* 0x0000000405077224 */ /* 0x000fe400078e0200 */
[----:B------:R-:W-:-:S03]  /*02e0*/  IMAD R5, R10, R11, RZ ;  /* 0x0000000b0a057224 */ /* 0x000fc600078e02ff */
[----:B------:R-:W-:Y:S01]  /*02f0*/  IABS R4, R7 ;  /* 0x0000000700047213 */ /* 0x000fe20000000000 */
[----:B------:R-:W-:Y:S01]  /*0300*/  IMAD.HI.U32 R2, R3, R5, R2 ;  /* 0x0000000503027227 */ /* 0x000fe200078e0002 */
[----:B------:R-:W-:Y:S01]  /*0310*/  LOP3.LUT R5, R7, R6, RZ, 0x3c, !PT ;  /* 0x0000000607057212 */ /* 0x000fe200078e3cff */
[----:B------:R-:W0:Y:S03]  /*0320*/  LDC R3, c[0x0][0x3c0] ;  /* 0x0000f000ff037b82 */ /* 0x000e260000000800 */
[----:B------:R-:W-:Y:S01]  /*0330*/  ISETP.GE.AND P2, PT, R5, RZ, PT ;  /* 0x000000ff0500720c */ /* 0x000fe20003f46270 */
[----:B------:R-:W-:-:S04]  /*0340*/  IMAD.HI.U32 R0, R2, R4, RZ ;  /* 0x0000000402007227 */ /* 0x000fc800078e00ff */
[----:B------:R-:W-:-:S04]  /*0350*/  IMAD.MOV R2, RZ, RZ, -R0 ;  /* 0x000000ffff027224 */ /* 0x000fc800078e0a00 */
[C---:B------:R-:W-:Y:S02]  /*0360*/  IMAD R4, R11.reuse, R2, R4 ;  /* 0x000000020b047224 */ /* 0x040fe400078e0204 */
[----:B------:R-:W3:Y:S03]  /*0370*/  LDC R2, c[0x0][0x3c8] ;  /* 0x0000f200ff027b82 */ /* 0x000ee60000000800 */
[----:B------:R-:W-:-:S13]  /*0380*/  ISETP.GT.U32.AND P1, PT, R11, R4, PT ;  /* 0x000000040b00720c */ /* 0x000fda0003f24070 */
[----:B------:R-:W-:Y:S01]  /*0390*/  @!P1 IMAD.IADD R4, R4, 0x1, -R11 ;  /* 0x0000000104049824 */ /* 0x000fe200078e0a0b */
[----:B------:R-:W-:Y:S02]  /*03a0*/  @!P1 IADD3 R0, PT, PT, R0, 0x1, RZ ;  /* 0x0000000100009810 */ /* 0x000fe40007ffe0ff */
[----:B------:R-:W-:Y:S02]  /*03b0*/  ISETP.NE.AND P1, PT, R6, RZ, PT ;  /* 0x000000ff0600720c */ /* 0x000fe40003f25270 */
[----:B------:R-:W-:Y:S02]  /*03c0*/  ISETP.GE.U32.AND P0, PT, R4, R11, PT ;  /* 0x0000000b0400720c */ /* 0x000fe40003f06070 */
[----:B------:R-:W0:Y:S11]  /*03d0*/  LDC R4, c[0x0][0x418] ;  /* 0x00010600ff047b82 */ /* 0x000e360000000800 */
[----:B------:R-:W-:Y:S01]  /*03e0*/  @P0 VIADD R0, R0, 0x1 ;  /* 0x0000000100000836 */ /* 0x000fe20000000000 */
[----:B---3--:R-:W-:-:S03]  /*03f0*/  ISETP.NE.AND P0, PT, R2, UR4, PT ;  /* 0x0000000402007c0c */ /* 0x008fc6000bf05270 */
[----:B------:R-:W-:Y:S01]  /*0400*/  @!P2 IMAD.MOV R0, RZ, RZ, -R0 ;  /* 0x000000ffff00a224 */ /* 0x000fe200078e0a00 */
[----:B------:R-:W-:-:S04]  /*0410*/  @!P1 LOP3.LUT R0, RZ, R6, RZ, 0x33, !PT ;  /* 0x00000006ff009212 */ /* 0x000fc800078e33ff */
[----:B------:R-:W-:Y:S02]  /*0420*/  IADD3 R5, PT, PT, -R0, RZ, RZ ;  /* 0x000000ff00057210 */ /* 0x000fe40007ffe1ff */
[----:B0-----:R-:W-:-:S03]  /*0430*/  ISETP.NE.OR P0, PT, R3, R4, P0 ;  /* 0x000000040300720c */ /* 0x001fc60000705670 */
[C---:B------:R-:W-:Y:S01]  /*0440*/  IMAD R4, R6.reuse, R5, R7 ;  /* 0x0000000506047224 */ /* 0x040fe200078e0207 */
[----:B-1----:R-:W-:-:S13]  /*0450*/  ISETP.NE.OR P0, PT, R6, UR5, P0 ;  /* 0x0000000506007c0c */ /* 0x002fda0008705670 */
[----:B--2---:R-:W-:Y:S05]  /*0460*/  @P0 BRA `(.L_x_210) ;  /* 0x0000000c00a40947 */ /* 0x004fea0003800000 */
        /* <DEDUP_REMOVED lines=16> */
[----:B------:R-:W-:-:S04]  /*0570*/  IMAD.WIDE.U32 R4, R4, UR18, RZ ;  /* 0x0000001204047c25 */ /* 0x000fc8000f8e00ff */
[----:B------:R-:W-:Y:S01]  /*0580*/  IMAD.IADD R3, R3, 0x1, R7 ;  /* 0x0000000103037824 */ /* 0x000fe200078e0207 */
[----:B------:R-:W-:Y:S01]  /*0590*/  IADD3 R5, PT, PT, R5, R9, RZ ;  /* 0x0000000905057210 */ /* 0x000fe20007ffe0ff */
[C---:B---3--:R-:W-:Y:S02]  /*05a0*/  IMAD R7, R6.reuse, UR14, RZ ;  /* 0x0000000e06077c24 */ /* 0x048fe4000f8e02ff */
[----:B------:R-:W-:Y:S02]  /*05b0*/  IMAD R11, R6, UR16, RZ ;  /* 0x00000010060b7c24 */ /* 0x000fe4000f8e02ff */
[----:B------:R-:W-:Y:S01]  /*05c0*/  IMAD R9, R0, UR15, R7 ;  /* 0x0000000f00097c24 */ /* 0x000fe2000f8e0207 */
[----:B0-----:R-:W-:Y:S06]  /*05d0*/  @!P0 EXIT ;  /* 0x000000000000894d */ /* 0x001fec0003800000 */
[----:B------:R-:W-:Y:S01]  /*05e0*/  IMAD R13, R0, UR17, R11 ;  /* 0x00000011000d7c24 */ /* 0x000fe2000f8e020b */
[----:B------:R-:W-:Y:S01]  /*05f0*/  LOP3.LUT R24, R18, 0x7, RZ, 0xc0, !PT ;  /* 0x0000000712187812 */ /* 0x000fe200078ec0ff */
[C---:B------:R-:W-:Y:S02]  /*0600*/  IMAD.WIDE.U32 R6, R0.reuse, UR14, R2 ;  /* 0x0000000e00067c25 */ /* 0x040fe4000f8e0002 */
[----:B------:R-:W0:Y:S02]  /*0610*/  LDC.64 R2, c[0x0][0x3e0] ;  /* 0x0000f800ff027b82 */ /* 0x000e240000000a00 */
[----:B------:R-:W-:Y:S01]  /*0620*/  IMAD.WIDE.U32 R10, R0, UR16, R4 ;  /* 0x00000010000a7c25 */ /* 0x000fe2000f8e0004 */
[----:B------:R-:W-:-:S03]  /*0630*/  SHF.R.S32.HI R0, RZ, 0x1f, R8 ;  /* 0x0000001fff007819 */ /* 0x000fc60000011408 */
[----:B------:R-:W-:Y:S01]  /*0640*/  IMAD.IADD R7, R7, 0x1, R9 ;  /* 0x0000000107077824 */ /* 0x000fe200078e0209 */
[----:B------:R-:W-:Y:S01]  /*0650*/  IADD3 R11, PT, PT, R11, R13, RZ ;  /* 0x0000000d0b0b7210 */ /* 0x000fe20007ffe0ff */
[----:B------:R-:W1:Y:S01]  /*0660*/  LDC.64 R4, c[0x0][0x438] ;  /* 0x00010e00ff047b82 */ /* 0x000e620000000a00 */
[C---:B------:R-:W-:Y:S02]  /*0670*/  IMAD R9, R0.reuse, UR12, RZ ;  /* 0x0000000c00097c24 */ /* 0x040fe4000f8e02ff */
[----:B------:R-:W-:Y:S01]  /*0680*/  IMAD R13, R0, UR4, RZ ;  /* 0x00000004000d7c24 */ /* 0x000fe2000f8e02ff */
[----:B------:R-:W-:Y:S01]  /*0690*/  LOP3.LUT R0, R18, 0x7ffffff8, RZ, 0xc0, !PT ;  /* 0x7ffffff812007812 */ /* 0x000fe200078ec0ff */
[----:B------:R-:W-:Y:S01]  /*06a0*/  IMAD R25, R8, UR13, R9 ;  /* 0x0000000d08197c24 */ /* 0x000fe2000f8e0209 */
[----:B------:R-:W-:Y:S01]  /*06b0*/  LOP3.LUT R18, R18, 0x3, RZ, 0xc0, !PT ;  /* 0x0000000312127812 */ /* 0x000fe200078ec0ff */
[----:B------:R-:W-:Y:S01]  /*06c0*/  IMAD.WIDE.U32 R6, R8, UR12, R6 ;  /* 0x0000000c08067c25 */ /* 0x000fe2000f8e0006 */
[----:B------:R-:W-:-:S03]  /*06d0*/  IADD3 R19, PT, PT, -R0, RZ, RZ ;  /* 0x000000ff00137210 */ /* 0x000fc60007ffe1ff */
[----:B------:R-:W-:Y:S02]  /*06e0*/  IMAD R13, R8, UR5, R13 ;  /* 0x00000005080d7c24 */ /* 0x000fe4000f8e020d */
[----:B------:R-:W-:Y:S02]  /*06f0*/  VIADD R12, R24, 0xffffffff ;  /* 0xffffffff180c7836 */ /* 0x000fe40000000000 */
[----:B------:R-:W-:Y:S01]  /*0700*/  IMAD.WIDE.U32 R8, R8, UR4, R10 ;  /* 0x0000000408087c25 */ /* 0x000fe2000f8e000a */
[--C-:B0-----:R-:W-:Y:S01]  /*0710*/  SHF.L.U64.HI R20, R2, 0x6, R3.reuse ;  /* 0x0000000602147819 */ /* 0x101fe20000010203 */
[----:B------:R-:W-:Y:S01]  /*0720*/  UMOV UR4, URZ ;  /* 0x000000ff00047c82 */ /* 0x000fe20008000000 */
[----:B------:R-:W-:Y:S01]  /*0730*/  ISETP.GE.U32.AND P0, PT, R12, 0x3, PT ;  /* 0x000000030c00780c */ /* 0x000fe20003f06070 */
[C---:B------:R-:W-:Y:S01]  /*0740*/  IMAD.SHL.U32 R21, R2.reuse, 0x8, RZ ;  /* 0x0000000802157824 */ /* 0x040fe200078e00ff */
[----:B------:R-:W-:Y:S01]  /*0750*/  SHF.L.U64.HI R3, R2, 0x3, R3 ;  /* 0x0000000302037819 */ /* 0x000fe20000010203 */
[----:B------:R-:W-:Y:S01]  /*0760*/  IMAD.IADD R25, R7, 0x1, R25 ;  /* 0x0000000107197824 */ /* 0x000fe200078e0219 */
[----:B------:R-:W-:-:S02]  /*0770*/  IADD3 R27, PT, PT, R9, R13, RZ ;  /* 0x0000000d091b7210 */ /* 0x000fc40007ffe0ff */
[C-C-:B-1----:R-:W-:Y:S02]  /*0780*/  SHF.L.U64.HI R22, R4.reuse, 0x6, R5.reuse ;  /* 0x0000000604167819 */ /* 0x142fe40000010205 */
[C---:B------:R-:W-:Y:S02]  /*0790*/  SHF.L.U64.HI R5, R4.reuse, 0x3, R5 ;  /* 0x0000000304057819 */ /* 0x040fe40000010205 */
[----:B------:R-:W-:-:S07]  /*07a0*/  SHF.L.U32 R23, R4, 0x3, RZ ;  /* 0x0000000304177819 */ /* 0x000fce00000006ff */
.L_x_216:
[----:B0-----:R-:W0:Y:S01]  /*07b0*/  LDCU UR5, c[0x0][0x3b8] ;  /* 0x00007700ff0577ac */ /* 0x001e220008000800 */
[----:B-1----:R-:W1:Y:S01]  /*07c0*/  LDC.64 R16, c[0x0][0x430] ;  /* 0x00010c00ff107b82 */ /* 0x002e620000000a00 */
[----:B------:R-:W-:Y:S01]  /*07d0*/  MOV R11, R25 ;  /* 0x00000019000b7202 */ /* 0x000fe20000000f00 */
[----:B------:R-:W-:Y:S02]  /*07e0*/  IMAD.MOV.U32 R10, RZ, RZ, R6 ;  /* 0x000000ffff0a7224 */ /* 0x000fe400078e0006 */
[----:B------:R-:W-:Y:S02]  /*07f0*/  HFMA2 R29, -RZ, RZ, 0, 0 ;  /* 0x00000000ff1d7431 */ /* 0x000fe400000001ff */
[----:B------:R-:W-:Y:S02]  /*0800*/  IMAD.MOV.U32 R26, RZ, RZ, R8 ;  /* 0x000000ffff1a7224 */ /* 0x000fe400078e0008 */
        /* <DEDUP_REMOVED lines=14> */
.L_x_212:
[----:B------:R-:W-:-:S05]  /*08f0*/  MOV R30, R14 ;  /* 0x0000000e001e7202 */ /* 0x000fca0000000f00 */
[----:B0-----:R-:W2:Y:S01]  /*0900*/  LDG.E.64 R32, desc[UR8][R30.64] ;  /* 0x000000081e207981 */ /* 0x001ea2000c1e1b00 */
[----:B------:R-:W-:-:S05]  /*0910*/  IADD3 R38, P1, PT, R14, R23, RZ ;  /* 0x000000170e267210 */ /* 0x000fca0007f3e0ff */
[----:B------:R-:W-:Y:S01]  /*0920*/  IMAD.X R39, R31, 0x1, R5, P1 ;  /* 0x000000011f277824 */ /* 0x000fe200008e0605 */
[----:B------:R-:W-:Y:S01]  /*0930*/  IADD3 R40, P1, PT, R28, R21, RZ ;  /* 0x000000151c287210 */ /* 0x000fe20007f3e0ff */
[----:B--2---:R0:W-:Y:S04]  /*0940*/  STG.E.64 desc[UR8][R28.64], R32 ;  /* 0x000000201c007986 */ /* 0x0041e8000c101b08 */
[----:B------:R-:W2:Y:S01]  /*0950*/  LDG.E.64 R34, desc[UR8][R38.64] ;  /* 0x0000000826227981 */ /* 0x000ea2000c1e1b00 */
[----:B------:R-:W-:Y:S02]  /*0960*/  IADD3 R42, P2, PT, R38, R23, RZ ;  /* 0x00000017262a7210 */ /* 0x000fe40007f5e0ff */
[----:B------:R-:W-:-:S03]  /*0970*/  IADD3.X R41, PT, PT, R29, R3, RZ, P1, !PT ;  /* 0x000000031d297210 */ /* 0x000fc60000ffe4ff */
        /* <DEDUP_REMOVED lines=9> */
[----:B0-----:R-:W3:Y:S01]  /*0a10*/  LDG.E.64 R32, desc[UR8][R46.64] ;  /* 0x000000082e207981 */ /* 0x001ee2000c1e1b00 */
[----:B------:R-:W-:Y:S02]  /*0a20*/  IADD3 R48, P2, PT, R46, R23, RZ ;  /* 0x000000172e307210 */ /* 0x000fe40007f5e0ff */
[----:B------:R-:W-:-:S03]  /*0a30*/  IADD3.X R39, PT, PT, R45, R3, RZ, P1, !PT ;  /* 0x000000032d277210 */ /* 0x000fc60000ffe4ff */
[----:B------:R-:W-:Y:S01]  /*0a40*/  IMAD.X R49, R47, 0x1, R5, P2 ;  /* 0x000000012f317824 */ /* 0x000fe200010e0605 */
[----:B-1----:R-:W-:Y:S01]  /*0a50*/  IADD3 R40, P1, PT, R38, R21, RZ ;  /* 0x0000001526287210 */ /* 0x002fe20007f3e0ff */
[----:B---3--:R0:W-:Y:S04]  /*0a60*/  STG.E.64 desc[UR8][R38.64], R32 ;  /* 0x0000002026007986 */ /* 0x0081e8000c101b08 */
[----:B------:R-:W3:Y:S01]  /*0a70*/  LDG.E.64 R34, desc[UR8][R48.64] ;  /* 0x0000000830227981 */ /* 0x000ee2000c1e1b00 */
[----:B------:R-:W-:Y:S02]  /*0a80*/  IADD3 R42, P2, PT, R48, R23, RZ ;  /* 0x00000017302a7210 */ /* 0x000fe40007f5e0ff */
[----:B------:R-:W-:-:S03]  /*0a90*/  IADD3.X R41, PT, PT, R39, R3, RZ, P1, !PT ;  /* 0x0000000327297210 */ /* 0x000fc60000ffe4ff */
[----:B------:R-:W-:Y:S01]  /*0aa0*/  IMAD.X R43, R49, 0x1, R5, P2 ;  /* 0x00000001312b7824 */ /* 0x000fe200010e0605 */
[----:B--2---:R-:W-:Y:S01]  /*0ab0*/  IADD3 R44, P1, PT, R40, R21, RZ ;  /* 0x00000015282c7210 */ /* 0x004fe20007f3e0ff */
[----:B---3--:R1:W-:Y:S04]  /*0ac0*/  STG.E.64 desc[UR8][R40.64], R34 ;  /* 0x0000002228007986 */ /* 0x0083e8000c101b08 */
[----:B------:R-:W2:Y:S01]  /*0ad0*/  LDG.E.64 R36, desc[UR8][R42.64] ;  /* 0x000000082a247981 */ /* 0x000ea2000c1e1b00 */
[----:B------:R-:W-:Y:S02]  /*0ae0*/  IADD3 R46, P2, PT, R42, R23, RZ ;  /* 0x000000172a2e7210 */ /* 0x000fe40007f5e0ff */
[----:B------:R-:W-:-:S03]  /*0af0*/  IADD3.X R45, PT, PT, R41, R3, RZ, P1, !PT ;  /* 0x00000003292d7210 */ /* 0x000fc60000ffe4ff */
[----:B------:R-:W-:Y:S01]  /*0b00*/  IMAD.X R47, R43, 0x1, R5, P2 ;  /* 0x000000012b2f7824 */ /* 0x000fe200010e0605 */
[----:B0-----:R-:W-:Y:S01]  /*0b10*/  IADD3 R38, P1, PT, R44, R21, RZ ;  /* 0x000000152c267210 */ /* 0x001fe20007f3e0ff */
[----:B--2---:R0:W-:Y:S04]  /*0b20*/  STG.E.64 desc[UR8][R44.64], R36 ;  /* 0x000000242c007986 */ /* 0x0041e8000c101b08 */
[----:B------:R-:W2:Y:S01]  /*0b30*/  LDG.E.64 R32, desc[UR8][R46.64] ;  /* 0x000000082e207981 */ /* 0x000ea2000c1e1b00 */
[----:B------:R-:W-:Y:S02]  /*0b40*/  IADD3 R48, P2, PT, R46, R23, RZ ;  /* 0x000000172e307210 */ /* 0x000fe40007f5e0ff */
[----:B------:R-:W-:-:S03]  /*0b50*/  IADD3.X R39, PT, PT, R45, R3, RZ, P1, !PT ;  /* 0x000000032d277210 */ /* 0x000fc60000ffe4ff */
[----:B------:R-:W-:Y:S01]  /*0b60*/  IMAD.X R49, R47, 0x1, R5, P2 ;  /* 0x000000012f317824 */ /* 0x000fe200010e0605 */
[----:B-1----:R-:W-:Y:S01]  /*0b70*/  IADD3 R40, P1, PT, R38, R21, RZ ;  /* 0x0000001526287210 */ /* 0x002fe20007f3e0ff */
[----:B------:R-:W-:-:S03]  /*0b80*/  VIADD R16, R16, 0x8 ;  /* 0x0000000810107836 */ /* 0x000fc60000000000 */
[----:B------:R-:W-:Y:S01]  /*0b90*/  IADD3.X R41, PT, PT, R39, R3, RZ, P1, !PT ;  /* 0x0000000327297210 */ /* 0x000fe20000ffe4ff */
[----:B--2---:R0:W-:Y:S04]  /*0ba0*/  STG.E.64 desc[UR8][R38.64], R32 ;  /* 0x0000002026007986 */ /* 0x0041e8000c101b08 */
[----:B------:R-:W2:Y:S01]  /*0bb0*/  LDG.E.64 R34, desc[UR8][R48.64] ;  /* 0x0000000830227981 */ /* 0x000ea2000c1e1b00 */
[----:B------:R-:W-:Y:S02]  /*0bc0*/  ISETP.NE.AND P1, PT, R16, RZ, PT ;  /* 0x000000ff1000720c */ /* 0x000fe40003f25270 */
[----:B------:R-:W-:Y:S02]  /*0bd0*/  LEA R14, P3, R4, R14, 0x6 ;  /* 0x0000000e040e7211 */ /* 0x000fe400078630ff */
[----:B------:R-:W-:-:S03]  /*0be0*/  LEA R28, P2, R2, R28, 0x6 ;  /* 0x0000001c021c7211 */ /* 0x000fc600078430ff */
[----:B------:R-:W-:Y:S01]  /*0bf0*/  IMAD.X R31, R31, 0x1, R22, P3 ;  /* 0x000000011f1f7824 */ /* 0x000fe200018e0616 */
[----:B------:R-:W-:Y:S01]  /*0c00*/  IADD3.X R29, PT, PT, R29, R20, RZ, P2, !PT ;  /* 0x000000141d1d7210 */ /* 0x000fe200017fe4ff */
[----:B--2---:R0:W-:Y:S04]  /*0c10*/  STG.E.64 desc[UR8][R40.64], R34 ;  /* 0x0000002228007986 */ /* 0x0041e8000c101b08 */
[----:B------:R-:W-:Y:S05]  /*0c20*/  @P1 BRA `(.L_x_212) ;  /* 0xfffffffc00301947 */ /* 0x000fea000383ffff */
[----:B------:R-:W-:-:S07]  /*0c30*/  MOV R29, R0 ;  /* 0x00000000001d7202 */ /* 0x000fce0000000f00 */
.L_x_211:
[----:B------:R-:W-:-:S13]  /*0c40*/  ISETP.NE.AND P1, PT, R24, RZ, PT ;  /* 0x000000ff1800720c */ /* 0x000fda0003f25270 */
[----:B------:R-:W-:Y:S05]  /*0c50*/  @!P1 BRA `(.L_x_213) ;  /* 0x0000000400949947 */ /* 0x000fea0003800000 */
[----:B------:R-:W-:Y:S01]  /*0c60*/  ISETP.NE.AND P1, PT, R18, RZ, PT ;  /* 0x000000ff1200720c */ /* 0x000fe20003f25270 */
[----:B------:R-:W-:-:S12]  /*0c70*/  @!P0 BRA `(.L_x_214) ;  /* 0x0000000000c88947 */ /* 0x000fd80003800000 */
[----:B------:R-:W1:Y:S01]  /*0c80*/  LDCU.64 UR6, c[0x0][0x438] ;  /* 0x00008700ff0677ac */ /* 0x000e620008000a00 */
[----:B------:R-:W-:Y:S01]  /*0c90*/  IMAD.MOV.U32 R16, RZ, RZ, R10 ;  /* 0x000000ffff107224 */ /* 0x000fe200078e000a */
[----:B------:R-:W0:Y:S01]  /*0ca0*/  LDCU.64 UR10, c[0x0][0x400] ;  /* 0x00008000ff0a77ac */ /* 0x000e220008000a00 */
[----:B------:R-:W2:Y:S01]  /*0cb0*/  LDCU.64 UR12, c[0x0][0x3e0] ;  /* 0x00007c00ff0c77ac */ /* 0x000ea20008000a00 */
[----:B------:R-:W3:Y:S01]  /*0cc0*/  LDCU.64 UR14, c[0x0][0x3a8] ;  /* 0x00007500ff0e77ac */ /* 0x000ee20008000a00 */
[----:B-1----:R-:W-:-:S04]  /*0cd0*/  IMAD.WIDE.U32 R30, R29, UR6, R16 ;  /* 0x000000061d1e7c25 */ /* 0x002fc8000f8e0010 */
[----:B------:R-:W-:Y:S01]  /*0ce0*/  IMAD R31, R29, UR7, R31 ;  /* 0x000000071d1f7c24 */ /* 0x000fe2000f8e021f */
[----:B0-----:R-:W-:-:S04]  /*0cf0*/  LEA R34, P2, R30, UR10, 0x3 ;  /* 0x0000000a1e227c11 */ /* 0x001fc8000f8418ff */
[----:B------:R-:W-:-:S06]  /*0d00*/  LEA.HI.X R35, R30, UR11, R31, 0x3, P2 ;  /* 0x0000000b1e237c11 */ /* 0x000fcc00090f1c1f */
[----:B------:R-:W4:Y:S01]  /*0d10*/  LDG.E.64 R34, desc[UR8][R34.64] ;  /* 0x0000000822227981 */ /* 0x000f22000c1e1b00 */
[----:B------:R-:W-:Y:S01]  /*0d20*/  IADD3 R39, PT, PT, R29, 0x1, RZ ;  /* 0x000000011d277810 */ /* 0x000fe20007ffe0ff */
[----:B------:R-:W-:-:S04]  /*0d30*/  IMAD.MOV.U32 R14, RZ, RZ, R12 ;  /* 0x000000ffff0e7224 */ /* 0x000fc800078e000c */
        /* <DEDUP_REMOVED lines=8> */
[----:B----4-:R0:W-:Y:S04]  /*0dc0*/  STG.E.64 desc[UR8][R42.64], R34 ;  /* 0x000000222a007986 */ /* 0x0101e8000c101b08 */
[----:B------:R-:W2:Y:S01]  /*0dd0*/  LDG.E.64 R36, desc[UR8][R36.64] ;  /* 0x0000000824247981 */ /* 0x000ea2000c1e1b00 */
        /* <DEDUP_REMOVED lines=9> */
[----:B--2---:R1:W-:Y:S04]  /*0e70*/  STG.E.64 desc[UR8][R38.64], R36 ;  /* 0x0000002426007986 */ /* 0x0043e8000c101b08 */
[----:B------:R-:W2:Y:S01]  /*0e80*/  LDG.E.64 R30, desc[UR8][R40.64] ;  /* 0x00000008281e7981 */ /* 0x000ea2000c1e1b00 */
[----:B------:R-:W-:Y:S02]  /*0e90*/  VIADD R47, R29, 0x3 ;  /* 0x000000031d2f7836 */ /* 0x000fe40000000000 */
[----:B------:R-:W-:-:S04]  /*0ea0*/  IMAD.WIDE.U32 R32, R45, UR12, R14 ;  /* 0x0000000c2d207c25 */ /* 0x000fc8000f8e000e */
[----:B0-----:R-:W-:Y:S01]  /*0eb0*/  IMAD.WIDE.U32 R34, R47, UR6, R16 ;  /* 0x000000062f227c25 */ /* 0x001fe2000f8e0010 */
[----:B------:R-:W-:-:S03]  /*0ec0*/  LEA R42, P2, R32, UR14, 0x3 ;  /* 0x0000000e202a7c11 */ /* 0x000fc6000f8418ff */
[----:B------:R-:W-:Y:S01]  /*0ed0*/  IMAD R45, R45, UR13, R33 ;  /* 0x0000000d2d2d7c24 */ /* 0x000fe2000f8e0221 */
[----:B------:R-:W-:Y:S01]  /*0ee0*/  LEA R44, P3, R34, UR10, 0x3 ;  /* 0x0000000a222c7c11 */ /* 0x000fe2000f8618ff */
[----:B------:R-:W-:-:S03]  /*0ef0*/  IMAD R35, R47, UR7, R35 ;  /* 0x000000072f237c24 */ /* 0x000fc6000f8e0223 */
[----:B------:R-:W-:Y:S02]  /*0f00*/  LEA.HI.X R43, R32, UR15, R45, 0x3, P2 ;  /* 0x0000000f202b7c11 */ /* 0x000fe400090f1c2d */
[----:B------:R-:W-:-:S03]  /*0f10*/  LEA.HI.X R45, R34, UR11, R35, 0x3, P3 ;  /* 0x0000000b222d7c11 */ /* 0x000fc600098f1c23 */
[----:B--2---:R2:W-:Y:S04]  /*0f20*/  STG.E.64 desc[UR8][R42.64], R30 ;  /* 0x0000001e2a007986 */ /* 0x0045e8000c101b08 */
[----:B------:R-:W3:Y:S01]  /*0f30*/  LDG.E.64 R32, desc[UR8][R44.64] ;  /* 0x000000082c207981 */ /* 0x000ee2000c1e1b00 */
[----:B------:R-:W-:Y:S01]  /*0f40*/  IMAD.WIDE.U32 R34, R47, UR12, R14 ;  /* 0x0000000c2f227c25 */ /* 0x000fe2000f8e000e */
[----:B------:R-:W-:-:S03]  /*0f50*/  IADD3 R29, PT, PT, R29, 0x4, RZ ;  /* 0x000000041d1d7810 */ /* 0x000fc60007ffe0ff */
[----:B------:R-:W-:Y:S01]  /*0f60*/  IMAD R47, R47, UR13, R35 ;  /* 0x0000000d2f2f7c24 */ /* 0x000fe2000f8e0223 */
[----:B-1----:R-:W-:-:S04]  /*0f70*/  LEA R36, P2, R34, UR14, 0x3 ;  /* 0x0000000e22247c11 */ /* 0x002fc8000f8418ff */
[----:B------:R-:W-:-:S05]  /*0f80*/  LEA.HI.X R37, R34, UR15, R47, 0x3, P2 ;  /* 0x0000000f22257c11 */ /* 0x000fca00090f1c2f */
[----:B---3--:R2:W-:Y:S04]  /*0f90*/  STG.E.64 desc[UR8][R36.64], R32 ;  /* 0x0000002024007986 */ /* 0x0085e8000c101b08 */
.L_x_214:
[----:B------:R-:W-:Y:S05]  /*0fa0*/  @!P1 BRA `(.L_x_213) ;  /* 0x0000000000c09947 */ /* 0x000fea0003800000 */
[----:B------:R-:W-:Y:S01]  /*0fb0*/  ISETP.NE.AND P1, PT, R18, 0x1, PT ;  /* 0x000000011200780c */ /* 0x000fe20003f25270 */
[----:B------:R-:W-:-:S12]  /*0fc0*/  ULOP3.LUT UP0, URZ, UR5, 0x1, URZ, 0xc0, !UPT ;  /* 0x0000000105ff7892 */ /* 0x000fd8000f80c0ff */
[----:B------:R-:W-:Y:S05]  /*0fd0*/  @!P1 BRA `(.L_x_215) ;  /* 0x0000000000709947 */ /* 0x000fea0003800000 */
[----:B------:R-:W2:Y:S01]  /*0fe0*/  LDCU.64 UR6, c[0x0][0x438] ;  /* 0x00008700ff0677ac */ /* 0x000ea20008000a00 */
[----:B------:R-:W-:Y:S01]  /*0ff0*/  IMAD.MOV.U32 R16, RZ, RZ, R10 ;  /* 0x000000ffff107224 */ /* 0x000fe200078e000a */
[----:B------:R-:W0:Y:S01]  /*1000*/  LDCU.64 UR10, c[0x0][0x400] ;  /* 0x00008000ff0a77ac */ /* 0x000e220008000a00 */
[----:B------:R-:W1:Y:S01]  /*1010*/  LDCU.64 UR12, c[0x0][0x3e0] ;  /* 0x00007c00ff0c77ac */ /* 0x000e620008000a00 */
[----:B------:R-:W3:Y:S01]  /*1020*/  LDCU.64 UR14, c[0x0][0x3a8] ;  /* 0x00007500ff0e77ac */ /* 0x000ee20008000a00 */
[----:B--2---:R-:W-:-:S04]  /*1030*/  IMAD.WIDE.U32 R30, R29, UR6, R16 ;  /* 0x000000061d1e7c25 */ /* 0x004fc8000f8e0010 */
[----:B------:R-:W-:Y:S01]  /*1040*/  IMAD R31, R29, UR7, R31 ;  /* 0x000000071d1f7c24 */ /* 0x000fe2000f8e021f */
[----:B0-----:R-:W-:-:S04]  /*1050*/  LEA R32, P1, R30, UR10, 0x3 ;  /* 0x0000000a1e207c11 */ /* 0x001fc8000f8218ff */
[----:B------:R-:W-:-:S05]  /*1060*/  LEA.HI.X R33, R30, UR11, R31, 0x3, P1 ;  /* 0x0000000b1e217c11 */ /* 0x000fca00088f1c1f */
[----:B------:R-:W2:Y:S01]  /*1070*/  LDG.E.64 R30, desc[UR8][R32.64] ;  /* 0x00000008201e7981 */ /* 0x000ea2000c1e1b00 */
[----:B------:R-:W-:Y:S01]  /*1080*/  IADD3 R43, PT, PT, R29, 0x1, RZ ;  /* 0x000000011d2b7810 */ /* 0x000fe20007ffe0ff */
[----:B------:R-:W-:-:S04]  /*1090*/  IMAD.MOV.U32 R14, RZ, RZ, R12 ;  /* 0x000000ffff0e7224 */ /* 0x000fc800078e000c */
[----:B-1----:R-:W-:-:S04]  /*10a0*/  IMAD.WIDE.U32 R34, R29, UR12, R14 ;  /* 0x0000000c1d227c25 */ /* 0x002fc8000f8e000e */
[----:B------:R-:W-:Y:S01]  /*10b0*/  IMAD.WIDE.U32 R38, R43, UR6, R16 ;  /* 0x000000062b267c25 */ /* 0x000fe2000f8e0010 */
[----:B---3--:R-:W-:-:S03]  /*10c0*/  LEA R36, P1, R34, UR14, 0x3 ;  /* 0x0000000e22247c11 */ /* 0x008fc6000f8218ff */
[----:B------:R-:W-:Y:S01]  /*10d0*/  IMAD R35, R29, UR13, R35 ;  /* 0x0000000d1d237c24 */ /* 0x000fe2000f8e0223 */
[----:B------:R-:W-:Y:S01]  /*10e0*/  LEA R40, P2, R38, UR10, 0x3 ;  /* 0x0000000a26287c11 */ /* 0x000fe2000f8418ff */
[----:B------:R-:W-:-:S03]  /*10f0*/  IMAD R39, R43, UR7, R39 ;  /* 0x000000072b277c24 */ /* 0x000fc6000f8e0227 */
[----:B------:R-:W-:Y:S02]  /*1100*/  LEA.HI.X R37, R34, UR15, R35, 0x3, P1 ;  /* 0x0000000f22257c11 */ /* 0x000fe400088f1c23 */
[----:B------:R-:W-:-:S03]  /*1110*/  LEA.HI.X R41, R38, UR11, R39, 0x3, P2 ;  /* 0x0000000b26297c11 */ /* 0x000fc600090f1c27 */
[----:B--2---:R1:W-:Y:S04]  /*1120*/  STG.E.64 desc[UR8][R36.64], R30 ;  /* 0x0000001e24007986 */ /* 0x0043e8000c101b08 */
[----:B------:R-:W2:Y:S01]  /*1130*/  LDG.E.64 R32, desc[UR8][R40.64] ;  /* 0x0000000828207981 */ /* 0x000ea2000c1e1b00 */
[----:B------:R-:W-:Y:S01]  /*1140*/  IMAD.WIDE.U32 R34, R43, UR12, R14 ;  /* 0x0000000c2b227c25 */ /* 0x000fe2000f8e000e */
[----:B------:R-:W-:-:S03]  /*1150*/  IADD3 R29, PT, PT, R29, 0x2, RZ ;  /* 0x000000021d1d7810 */ /* 0x000fc60007ffe0ff */
[----:B------:R-:W-:Y:S01]  /*1160*/  IMAD R43, R43, UR13, R35 ;  /* 0x0000000d2b2b7c24 */ /* 0x000fe2000f8e0223 */
[----:B------:R-:W-:-:S04]  /*1170*/  LEA R38, P1, R34, UR14, 0x3 ;  /* 0x0000000e22267c11 */ /* 0x000fc8000f8218ff */
[----:B------:R-:W-:-:S05]  /*1180*/  LEA.HI.X R39, R34, UR15, R43, 0x3, P1 ;  /* 0x0000000f22277c11 */ /* 0x000fca00088f1c2b */
[----:B--2---:R1:W-:Y:S04]  /*1190*/  STG.E.64 desc[UR8][R38.64], R32 ;  /* 0x0000002026007986 */ /* 0x0043e8000c101b08 */
.L_x_215:
        /* <DEDUP_REMOVED lines=9> */
[----:B------:R-:W4:Y:S04]  /*1230*/  LDCU.64 UR10, c[0x0][0x3a8] ;  /* 0x00007500ff0a77ac */ /* 0x000f280008000a00 */
[----:B------:R-:W5:Y:S01]  /*1240*/  LDG.E.64 R10, desc[UR8][R16.64] ;  /* 0x00000008100a7981 */ /* 0x000f62000c1e1b00 */
[----:B------:R-:W-:-:S05]  /*1250*/  MOV R14, R12 ;  /* 0x0000000c000e7202 */ /* 0x000fca0000000f00 */
[----:B---3--:R-:W-:-:S04]  /*1260*/  IMAD.WIDE.U32 R12, R29, UR6, R14 ;  /* 0x000000061d0c7c25 */ /* 0x008fc8000f8e000e */
[----:B------:R-:W-:Y:S01]  /*1270*/  IMAD R13, R29, UR7, R13 ;  /* 0x000000071d0d7c24 */ /* 0x000fe2000f8e020d */
[----:B----4-:R-:W-:-:S04]  /*1280*/  LEA R14, P1, R12, UR10, 0x3 ;  /* 0x0000000a0c0e7c11 */ /* 0x010fc8000f8218ff */
[----:B------:R-:W-:-:S05]  /*1290*/  LEA.HI.X R15, R12, UR11, R13, 0x3, P1 ;  /* 0x0000000b0c0f7c11 */ /* 0x000fca00088f1c0d */
[----:B-----5:R3:W-:Y:S04]  /*12a0*/  STG.E.64 desc[UR8][R14.64], R10 ;  /* 0x0000000a0e007986 */ /* 0x0207e8000c101b08 */
.L_x_213:
[----:B---3--:R-:W3:Y:S01]  /*12b0*/  LDC R10, c[0x0][0x3b0] ;  /* 0x0000ec00ff0a7b82 */ /* 0x008ee20000000800 */
[----:B------:R-:W-:-:S06]  /*12c0*/  UIADD3 UR4, UPT, UPT, UR4, 0x1, URZ ;  /* 0x0000000104047890 */ /* 0x000fcc000fffe0ff */
[----:B---3--:R-:W-:-:S13]  /*12d0*/  ISETP.NE.AND P1, PT, R10, UR4, PT ;  /* 0x000000040a007c0c */ /* 0x008fda000bf25270 */
[----:B------:R-:W-:Y:S05]  /*12e0*/  @!P1 EXIT ;  /* 0x000000000000994d */ /* 0x000fea0003800000 */
[----:B------:R-:W-:Y:S05]  /*12f0*/  BRA `(.L_x_216) ;  /* 0xfffffff4002c7947 */ /* 0x000fea000383ffff */
.L_x_210:
[----:B------:R-:W0:Y:S01]  /*1300*/  LDCU.U8 UR4, c[0x0][0x3a0] ;  /* 0x00007400ff0477ac */ /* 0x000e220008000000 */
[----:B------:R-:W1:Y:S01]  /*1310*/  LDC R5, c[0x0][0x3b0] ;  /* 0x0000ec00ff057b82 */ /* 0x000e620000000800 */
[----:B0-----:R-:W-:-:S06]  /*1320*/  UPRMT UR4, UR4, 0x8880, URZ ;  /* 0x0000888004047896 */ /* 0x001fcc00080000ff */
[----:B------:R-:W-:-:S13]  /*1330*/  ISETP.NE.AND P0, PT, RZ, UR4, PT ;  /* 0x00000004ff007c0c */ /* 0x000fda000bf05270 */
[----:B------:R-:W0:Y:S01]  /*1340*/  @P0 LDC.64 R14, c[0x0][0x388] ;  /* 0x0000e200ff0e0b82 */ /* 0x000e220000000a00 */
[----:B------:R-:W0:Y:S07]  /*1350*/  @P0 I2F.F64 R6, R8 ;  /* 0x0000000800060312 */ /* 0x000e2e0000201c00 */
[----:B------:R-:W2:Y:S01]  /*1360*/  @P0 LDC.64 R16, c[0x0][0x390] ;  /* 0x0000e400ff100b82 */ /* 0x000ea20000000a00 */
[----:B------:R3:W4:Y:S07]  /*1370*/  @P0 I2F.F64 R10, R0 ;  /* 0x00000000000a0312 */ /* 0x00072e0000201c00 */
[----:B------:R-:W1:Y:S01]  /*1380*/  @P0 LDC.64 R18, c[0x0][0x398] ;  /* 0x0000e600ff120b82 */ /* 0x000e620000000a00 */
[----:B------:R3:W0:Y:S02]  /*1390*/  @P0 I2F.F64 R12, R4 ;  /* 0x00000004000c0312 */ /* 0x0006240000201c00 */
[----:B0-----:R-:W-:Y:S01]  /*13a0*/  @P0 DMUL R6, R6, R14 ;  /* 0x0000000e06060228 */ /* 0x001fe20000000000 */
[----:B---34-:R-:W-:Y:S10]  /*13b0*/  @P0 BRA `(.L_x_217) ;  /* 0x00000000001c0947 */ /* 0x018ff40003800000 */
[----:B------:R-:W0:Y:S01]  /*13c0*/  LDC.64 R14, c[0x0][0x388] ;  /* 0x0000e200ff0e7b82 */ /* 0x000e220000000a00 */
[----:B------:R-:W3:Y:S02]  /*13d0*/  I2F.F64 R6, R8 ;  /* 0x0000000800067312 */ /* 0x000ee40000201c00 */
[----:B---3--:R-:W-:-:S08]  /*13e0*/  DADD R6, R6, 0.5 ;  /* 0x3fe0000006067429 */ /* 0x008fd00000000000 */
[----:B0-----:R-:W-:-:S08]  /*13f0*/  DFMA R6, R6, R14, -0.5 ;  /* 0xbfe000000606742b */ /* 0x001fd0000000000e */
[----:B------:R-:W-:-:S06]  /*1400*/  DSETP.GEU.AND P1, PT, R6, RZ, PT ;  /* 0x000000ff0600722a */ /* 0x000fcc0003f2e000 */
[----:B------:R-:W-:Y:S02]  /*1410*/  FSEL R6, R6, RZ, P1 ;  /* 0x000000ff06067208 */ /* 0x000fe40000800000 */
[----:B------:R-:W-:-:S07]  /*1420*/  FSEL R7, R7, RZ, P1 ;  /* 0x000000ff07077208 */ /* 0x000fce0000800000 */
.L_x_217:
[----:B------:R0:W3:Y:S01]  /*1430*/  F2I.F64.TRUNC R30, R6 ;  /* 0x00000006001e7311 */ /* 0x0000e2000030d100 */
[----:B--2---:R-:W-:Y:S01]  /*1440*/  @P0 DMUL R10, R10, R16 ;  /* 0x000000100a0a0228 */ /* 0x004fe20000000000 */
[----:B------:R-:W-:Y:S10]  /*1450*/  @P0 BRA `(.L_x_218) ;  /* 0x00000000001c0947 */ /* 0x000ff40003800000 */
[----:B------:R-:W2:Y:S01]  /*1460*/  LDC.64 R14, c[0x0][0x390] ;  /* 0x0000e400ff0e7b82 */ /* 0x000ea20000000a00 */
[----:B------:R-:W4:Y:S02]  /*1470*/  I2F.F64 R10, R0 ;  /* 0x00000000000a7312 */ /* 0x000f240000201c00 */
[----:B----4-:R-:W-:-:S08]  /*1480*/  DADD R10, R10, 0.5 ;  /* 0x3fe000000a0a7429 */ /* 0x010fd00000000000 */
[----:B--2---:R-:W-:-:S08]  /*1490*/  DFMA R10, R10, R14, -0.5 ;  /* 0xbfe000000a0a742b */ /* 0x004fd0000000000e */
[----:B------:R-:W-:-:S06]  /*14a0*/  DSETP.GEU.AND P1, PT, R10, RZ, PT ;  /* 0x000000ff0a00722a */ /* 0x000fcc0003f2e000 */
[----:B------:R-:W-:Y:S02]  /*14b0*/  FSEL R10, R10, RZ, P1 ;  /* 0x000000ff0a0a7208 */ /* 0x000fe40000800000 */
[----:B------:R-:W-:-:S07]  /*14c0*/  FSEL R11, R11, RZ, P1 ;  /* 0x000000ff0b0b7208 */ /* 0x000fce0000800000 */
.L_x_218:
[----:B------:R2:W4:Y:S01]  /*14d0*/  F2I.F64.TRUNC R28, R10 ;  /* 0x0000000a001c7311 */ /* 0x000522000030d100 */
[----:B-1----:R-:W-:Y:S01]  /*14e0*/  @P0 DMUL R12, R12, R18 ;  /* 0x000000120c0c0228 */ /* 0x002fe20000000000 */
[----:B------:R-:W-:Y:S01]  /*14f0*/  ISETP.GE.AND P1, PT, R5, 0x1, PT ;  /* 0x000000010500780c */ /* 0x000fe20003f26270 */
[----:B------:R-:W-:-:S12]  /*1500*/  @P0 BRA `(.L_x_219) ;  /* 0x00000000001c0947 */ /* 0x000fd80003800000 */
[----:B------:R-:W1:Y:S01]  /*1510*/  LDC.64 R14, c[0x0][0x398] ;  /* 0x0000e600ff0e7b82 */ /* 0x000e620000000a00 */
[----:B------:R-:W5:Y:S02]  /*1520*/  I2F.F64 R12, R4 ;  /* 0x00000004000c7312 */ /* 0x000f640000201c00 */
[----:B-----5:R-:W-:-:S08]  /*1530*/  DADD R12, R12, 0.5 ;  /* 0x3fe000000c0c7429 */ /* 0x020fd00000000000 */
[----:B-1----:R-:W-:-:S08]  /*1540*/  DFMA R12, R12, R14, -0.5 ;  /* 0xbfe000000c0c742b */ /* 0x002fd0000000000e */
[----:B------:R-:W-:-:S06]  /*1550*/  DSETP.GEU.AND P0, PT, R12, RZ, PT ;  /* 0x000000ff0c00722a */ /* 0x000fcc0003f0e000 */
[----:B------:R-:W-:Y:S02]  /*1560*/  FSEL R12, R12, RZ, P0 ;  /* 0x000000ff0c0c7208 */ /* 0x000fe40000000000 */
[----:B------:R-:W-:-:S07]  /*1570*/  FSEL R13, R13, RZ, P0 ;  /* 0x000000ff0d0d7208 */ /* 0x000fce0000000000 */
.L_x_219:
[----:B------:R-:W-:Y:S05]  /*1580*/  @!P1 EXIT ;  /* 0x000000000000994d */ /* 0x000fea0003800000 */
[----:B------:R-:W1:Y:S01]  /*1590*/  F2I.F64.TRUNC R26, R12 ;  /* 0x0000000c001a7311 */ /* 0x000e62000030d100 */
[----:B------:R-:W5:Y:S01]  /*15a0*/  LDCU.64 UR6, c[0x0][0x450] ;  /* 0x00008a00ff0677ac */ /* 0x000f620008000a00 */
[----:B------:R-:W0:Y:S01]  /*15b0*/  LDC R34, c[0x0][0x3b8] ;  /* 0x0000ee00ff227b82 */ /* 0x000e220000000800 */
[----:B------:R-:W-:Y:S01]  /*15c0*/  SHF.R.S32.HI R5, RZ, 0x1f, R4 ;  /* 0x0000001fff057819 */ /* 0x000fe20000011404 */
[----:B------:R-:W-:Y:S01]  /*15d0*/  VIADD R9, R2, 0xffffffff ;  /* 0xffffffff02097836 */ /* 0x000fe20000000000 */
[----:B------:R-:W2:Y:S01]  /*15e0*/  LDCU.128 UR12, c[0x0][0x440] ;  /* 0x00008800ff0c77ac */ /* 0x000ea20008000c00 */
[----:B------:R-:W-:Y:S02]  /*15f0*/  SHF.R.S32.HI R2, RZ, 0x1f, R0 ;  /* 0x0000001fff027819 */ /* 0x000fe40000011400 */
[----:B---3--:R-:W3:Y:S01]  /*1600*/  I2F.F64 R18, R30 ;  /* 0x0000001e00127312 */ /* 0x008ee20000201c00 */
[----:B------:R-:W-:Y:S01]  /*1610*/  UIADD3 UR4, UPT, UPT, UR5, -0x1, URZ ;  /* 0xffffffff05047890 */ /* 0x000fe2000fffe0ff */
[----:B----4-:R-:W-:-:S02]  /*1620*/  ISETP.GE.AND P1, PT, R28, R9, PT ;  /* 0x000000091c00720c */ /* 0x010fc40003f26270 */
[----:B------:R-:W-:-:S03]  /*1630*/  IADD3 R9, PT, PT, R3, -0x1, RZ ;  /* 0xffffffff03097810 */ /* 0x000fc60007ffe0ff */
[----:B-1----:R-:W-:Y:S01]  /*1640*/  ISETP.GE.AND P0, PT, R26, UR4, PT ;  /* 0x000000041a007c0c */ /* 0x002fe2000bf06270 */
[----:B------:R-:W1:Y:S01]  /*1650*/  I2F.F64 R16, R28 ;  /* 0x0000001c00107312 */ /* 0x000e620000201c00 */
[----:B------:R-:W-:Y:S01]  /*1660*/  ISETP.GE.AND P2, PT, R30, R9, PT ;  /* 0x000000091e00720c */ /* 0x000fe20003f46270 */
[----:B-----5:R-:W-:Y:S01]  /*1670*/  IMAD R5, R5, UR6, RZ ;  /* 0x0000000605057c24 */ /* 0x020fe2000f8e02ff */
[----:B---3--:R-:W-:-:S05]  /*1680*/  DADD R18, -R18, R6 ;  /* 0x0000000012127229 */ /* 0x008fca0000000106 */
[----:B------:R-:W3:Y:S01]  /*1690*/  I2F.F64 R14, R26 ;  /* 0x0000001a000e7312 */ /* 0x000ee20000201c00 */
[----:B------:R-:W-:Y:S01]  /*16a0*/  IMAD R23, R4, UR7, R5 ;  /* 0x0000000704177c24 */ /* 0x000fe2000f8e0205 */
[----:B0-----:R-:W-:Y:S01]  /*16b0*/  ISETP.GE.AND P3, PT, R34, 0x1, PT ;  /* 0x000000012200780c */ /* 0x001fe20003f66270 */
[----:B------:R-:W-:Y:S01]  /*16c0*/  IMAD.WIDE.U32 R4, R4, UR6, RZ ;  /* 0x0000000604047c25 */ /* 0x000fe2000f8e00ff */
[----:B-1----:R-:W-:Y:S02]  /*16d0*/  DADD R16, -R16, R10 ;  /* 0x0000000010107229 */ /* 0x002fe4000000010a */
[----:B------:R-:W-:-:S06]  /*16e0*/  DADD R20, -R18, 1 ;  /* 0x3ff0000012147429 */ /* 0x000fcc0000000100 */
[----:B------:R-:W-:Y:S02]  /*16f0*/  DADD R6, -R16, 1 ;  /* 0x3ff0000010067429 */ /* 0x000fe40000000100 */
[----:B---3--:R-:W-:Y:S02]  /*1700*/  DADD R14, -R14, R12 ;  /* 0x000000000e0e7229 */ /* 0x008fe4000000010c */
[C---:B--2---:R-:W-:Y:S01]  /*1710*/  DMUL R10, R16.reuse, R18 ;  /* 0x00000012100a7228 */ /* 0x044fe20000000000 */
[----:B------:R-:W-:Y:S01]  /*1720*/  IADD3 R13, PT, PT, R5, R23, RZ ;  /* 0x00000017050d7210 */ /* 0x000fe20007ffe0ff */
[-C--:B------:R-:W-:Y:S01]  /*1730*/  DMUL R16, R16, R20.reuse ;  /* 0x0000001410107228 */ /* 0x080fe20000000000 */
[----:B------:R-:W-:Y:S01]  /*1740*/  IMAD.MOV.U32 R12, RZ, RZ, R4 ;  /* 0x000000ffff0c7224 */ /* 0x000fe200078e0004 */
[C---:B------:R-:W-:Y:S02]  /*1750*/  DMUL R20, R6.reuse, R20 ;  /* 0x0000001406147228 */ /* 0x040fe40000000000 */
[----:B------:R-:W-:Y:S01]  /*1760*/  DMUL R6, R6, R18 ;  /* 0x0000001206067228 */ /* 0x000fe20000000000 */
[----:B------:R-:W-:Y:S01]  /*1770*/  IMAD.WIDE.U32 R32, R0, UR14, R12 ;  /* 0x0000000e00207c25 */ /* 0x000fe2000f8e000c */
[----:B------:R-:W-:-:S02]  /*1780*/  DADD R4, -R14, 1 ;  /* 0x3ff000000e047429 */ /* 0x000fc40000000100 */
[C---:B------:R-:W-:Y:S01]  /*1790*/  DMUL R24, R14.reuse, R10 ;  /* 0x0000000a0e187228 */ /* 0x040fe20000000000 */
[----:B------:R-:W-:Y:S01]  /*17a0*/  IMAD R19, R2, UR14, RZ ;  /* 0x0000000e02137c24 */ /* 0x000fe2000f8e02ff */
[-C--:B------:R-:W-:Y:S01]  /*17b0*/  DMUL R22, R14, R20.reuse ;  /* 0x000000140e167228 */ /* 0x080fe20000000000 */
[----:B------:R-:W-:Y:S02]  /*17c0*/  VIADD R2, R26, 0x1 ;  /* 0x000000011a027836 */ /* 0x000fe40000000000 */
[----:B------:R-:W-:Y:S01]  /*17d0*/  IMAD R35, R0, UR15, R19 ;  /* 0x0000000f00237c24 */ /* 0x000fe2000f8e0213 */
[----:B------:R-:W-:Y:S01]  /*17e0*/  SHF.R.S32.HI R0, RZ, 0x1f, R8 ;  /* 0x0000001fff007819 */ /* 0x000fe20000011408 */
[C---:B------:R-:W-:Y:S01]  /*17f0*/  DMUL R20, R4.reuse, R20 ;  /* 0x0000001404147228 */ /* 0x040fe20000000000 */
[----:B------:R-:W-:Y:S01]  /*1800*/  @P0 IMAD.MOV R2, RZ, RZ, R26 ;  /* 0x000000ffff020224 */ /* 0x000fe200078e021a */
[C---:B------:R-:W-:Y:S01]  /*1810*/  DMUL R18, R4.reuse, R16 ;  /* 0x0000001004127228 */ /* 0x040fe20000000000 */
[----:B------:R-:W-:Y:S01]  /*1820*/  IMAD.IADD R33, R33, 0x1, R35 ;  /* 0x0000000121217824 */ /* 0x000fe200078e0223 */
[----:B------:R-:W-:-:S02]  /*1830*/  DMUL R12, R4, R6 ;  /* 0x00000006040c7228 */ /* 0x000fc40000000000 */
[----:B------:R-:W-:Y:S01]  /*1840*/  DMUL R10, R4, R10 ;  /* 0x0000000a040a7228 */ /* 0x000fe20000000000 */
[----:B------:R-:W-:Y:S01]  /*1850*/  IMAD R5, R0, UR12, RZ ;  /* 0x0000000c00057c24 */ /* 0x000fe2000f8e02ff */
[C---:B------:R-:W-:Y:S01]  /*1860*/  DMUL R16, R14.reuse, R16 ;  /* 0x000000100e107228 */ /* 0x040fe20000000000 */
[----:B------:R-:W-:Y:S01]  /*1870*/  IADD3 R0, PT, PT, R28, 0x1, RZ ;  /* 0x000000011c007810 */ /* 0x000fe20007ffe0ff */
[----:B------:R-:W-:Y:S01]  /*1880*/  DMUL R14, R14, R6 ;  /* 0x000000060e0e7228 */ /* 0x000fe20000000000 */
[----:B------:R-:W-:Y:S01]  /*1890*/  IMAD R59, R8, UR13, R5 ;  /* 0x0000000d083b7c24 */ /* 0x000fe2000f8e0205 */
[----:B------:R-:W-:Y:S01]  /*18a0*/  IADD3 R4, PT, PT, R30, 0x1, RZ ;  /* 0x000000011e047810 */ /* 0x000fe20007ffe0ff */
[----:B------:R-:W-:Y:S01]  /*18b0*/  IMAD.WIDE.U32 R8, R8, UR12, R32 ;  /* 0x0000000c08087c25 */ /* 0x000fe2000f8e0020 */
[----:B------:R-:W-:-:S03]  /*18c0*/  @P1 IADD3 R0, PT, PT, R28, RZ, RZ ;  /* 0x000000ff1c001210 */ /* 0x000fc60007ffe0ff */
[----:B------:R-:W-:Y:S01]  /*18d0*/  @P2 IMAD.MOV R4, RZ, RZ, R30 ;  /* 0x000000ffff042224 */ /* 0x000fe200078e021e */
[----:B------:R-:W-:Y:S06]  /*18e0*/  @!P3 EXIT ;  /* 0x000000000000b94d */ /* 0x000fec0003800000 */
[----:B------:R-:W-:Y:S01]  /*18f0*/  SHF.R.S32.HI R3, RZ, 0x1f, R3 ;  /* 0x0000001fff037819 */ /* 0x000fe20000011403 */
[----:B------:R-:W-:Y:S01]  /*1900*/  UMOV UR4, URZ ;  /* 0x000000ff00047c82 */ /* 0x000fe20008000000 */
[----:B------:R-:W-:Y:S02]  /*1910*/  SHF.R.S32.HI R5, RZ, 0x1f, R2 ;  /* 0x0000001fff057819 */ /* 0x000fe40000011402 */
[----:B------:R-:W-:Y:S02]  /*1920*/  SHF.R.S32.HI R7, RZ, 0x1f, R0 ;  /* 0x0000001fff077819 */ /* 0x000fe40000011400 */
[----:B------:R-:W-:Y:S02]  /*1930*/  SHF.R.S32.HI R57, RZ, 0x1f, R4 ;  /* 0x0000001fff397819 */ /* 0x000fe40000011404 */
[----:B------:R-:W-:-:S07]  /*1940*/  IADD3 R59, PT, PT, R59, R9, RZ ;  /* 0x000000093b3b7210 */ /* 0x000fce0007ffe0ff */
.L_x_223:
[----:B------:R-:W0:Y:S01]  /*1950*/  LDCU UR7, c[0x0][0x3b8] ;  /* 0x00007700ff0777ac */ /* 0x000e220008000800 */
[----:B-1----:R-:W1:Y:S01]  /*1960*/  LDC.64 R54, c[0x0][0x430] ;  /* 0x00010c00ff367b82 */ /* 0x002e620000000a00 */
[----:B------:R-:W-:Y:S01]  /*1970*/  IMAD.MOV.U32 R58, RZ, RZ, R8 ;  /* 0x000000ffff3a7224 */ /* 0x000fe200078e0008 */
[----:B------:R-:W-:Y:S01]  /*1980*/  UMOV UR5, URZ ;  /* 0x000000ff00057c82 */ /* 0x000fe20008000000 */
[----:B0-----:R-:W-:Y:S02]  /*1990*/  UISETP.NE.AND UP0, UPT, UR7, 0x1, UPT ;  /* 0x000000010700788c */ /* 0x001fe4000bf05270 */
[----:B-1----:R-:W-:-:S04]  /*19a0*/  IMAD.WIDE.U32 R32, R54, UR4, R58 ;  /* 0x0000000436207c25 */ /* 0x002fc8000f8e003a */
[----:B------:R-:W-:-:S03]  /*19b0*/  IMAD R55, R55, UR4, R33 ;  /* 0x0000000437377c24 */ /* 0x000fc6000f8e0221 */
[----:B------:R-:W-:Y:S05]  /*19c0*/  BRA.U !UP0, `(.L_x_220) ;  /* 0x0000000908c87547 */ /* 0x000fea000b800000 */
[----:B------:R-:W0:Y:S01]  /*19d0*/  LDCU UR16, c[0x0][0x3c8] ;  /* 0x00007900ff1077ac */ /* 0x000e220008000800 */
[----:B------:R-:W1:Y:S01]  /*19e0*/  LDCU UR17, c[0x0][0x3d0] ;  /* 0x00007a00ff1177ac */ /* 0x000e620008000800 */
[----:B------:R-:W2:Y:S01]  /*19f0*/  LDCU.64 UR14, c[0x0][0x400] ;  /* 0x00008000ff0e77ac */ /* 0x000ea20008000a00 */
[----:B------:R-:W3:Y:S01]  /*1a00*/  LDCU.64 UR12, c[0x0][0x458] ;  /* 0x00008b00ff0c77ac */ /* 0x000ee20008000a00 */
[----:B------:R-:W-:-:S05]  /*1a10*/  UMOV UR5, URZ ;  /* 0x000000ff00057c82 */ /* 0x000fca0008000000 */
.L_x_221:
[----:B------:R-:W4:Y:S01]  /*1a20*/  LDC.64 R34, c[0x0][0x438] ;  /* 0x00010e00ff227b82 */ /* 0x000f220000000a00 */
[----:B------:R-:W-:-:S07]  /*1a30*/  MOV R54, R32 ;  /* 0x0000002000367202 */ /* 0x000fce0000000f00 */
[----:B------:R-:W5:Y:S01]  /*1a40*/  LDC R49, c[0x0][0x3c0] ;  /* 0x0000f000ff317b82 */ /* 0x000f620000000800 */
[----:B----4-:R-:W-:-:S04]  /*1a50*/  IMAD.WIDE.U32 R36, R34, UR5, R54 ;  /* 0x0000000522247c25 */ /* 0x010fc8000f8e0036 */
[----:B------:R-:W-:Y:S01]  /*1a60*/  IMAD R27, R35, UR5, R37 ;  /* 0x00000005231b7c24 */ /* 0x000fe2000f8e0225 */
[----:B--2---:R-:W-:-:S04]  /*1a70*/  LEA R44, P0, R36, UR14, 0x3 ;  /* 0x0000000e242c7c11 */ /* 0x004fc8000f8018ff */
[----:B------:R-:W-:-:S05]  /*1a80*/  LEA.HI.X R45, R36, UR15, R27, 0x3, P0 ;  /* 0x0000000f242d7c11 */ /* 0x000fca00080f1c1b */
[----:B------:R-:W2:Y:S01]  /*1a90*/  LDG.E.64 R50, desc[UR8][R44.64] ;  /* 0x000000082c327981 */ /* 0x000ea2000c1e1b00 */
[----:B------:R-:W-:Y:S01]  /*1aa0*/  UIMAD UR6, UR4, UR7, UR5 ;  /* 0x00000007040672a4 */ /* 0x000fe2000f8e0205 */
[----:B------:R-:W-:Y:S01]  /*1ab0*/  SHF.R.S32.HI R31, RZ, 0x1f, R30 ;  /* 0x0000001fff1f7819 */ /* 0x000fe2000001141e */
[----:B0-----:R-:W-:Y:S01]  /*1ac0*/  USHF.R.S32.HI UR10, URZ, 0x1f, UR16 ;  /* 0x0000001fff0a7899 */ /* 0x001fe20008011410 */
[----:B------:R-:W-:Y:S01]  /*1ad0*/  SHF.R.S32.HI R29, RZ, 0x1f, R28 ;  /* 0x0000001fff1d7819 */ /* 0x000fe2000001141c */
[----:B-1----:R-:W-:Y:S01]  /*1ae0*/  USHF.R.S32.HI UR11, URZ, 0x1f, UR17 ;  /* 0x0000001fff0b7899 */ /* 0x002fe20008011411 */
[----:B------:R-:W-:Y:S01]  /*1af0*/  SHF.R.S32.HI R27, RZ, 0x1f, R26 ;  /* 0x0000001fff1b7819 */ /* 0x000fe2000001141a */
[----:B------:R-:W-:Y:S02]  /*1b00*/  IMAD R53, R3, UR6, RZ ;  /* 0x0000000603357c24 */ /* 0x000fe4000f8e02ff */
[----:B-----5:R-:W-:-:S04]  /*1b10*/  IMAD.WIDE.U32 R40, R49, UR6, R30 ;  /* 0x0000000631287c25 */ /* 0x020fc8000f8e001e */
[----:B------:R-:W-:Y:S02]  /*1b20*/  IMAD.IADD R6, R41, 0x1, R53 ;  /* 0x0000000129067824 */ /* 0x000fe400078e0235 */
[----:B------:R-:W-:-:S04]  /*1b30*/  IMAD.WIDE.U32 R36, R40, UR16, R28 ;  /* 0x0000001028247c25 */ /* 0x000fc8000f8e001c */
[----:B------:R-:W-:Y:S02]  /*1b40*/  IMAD R61, R6, UR16, RZ ;  /* 0x00000010063d7c24 */ /* 0x000fe4000f8e02ff */
[----:B------:R-:W-:-:S04]  /*1b50*/  IMAD.WIDE.U32 R42, R36, UR17, R26 ;  /* 0x00000011242a7c25 */ /* 0x000fc8000f8e001a */
[----:B------:R-:W-:Y:S01]  /*1b60*/  IMAD R61, R40, UR10, R61 ;  /* 0x0000000a283d7c24 */ /* 0x000fe2000f8e023d */
[----:B---3--:R-:W-:-:S04]  /*1b70*/  LEA R38, P0, R42, UR12, 0x3 ;  /* 0x0000000c2a267c11 */ /* 0x008fc8000f8018ff */
[----:B------:R-:W-:-:S05]  /*1b80*/  IADD3 R6, PT, PT, R37, R61, RZ ;  /* 0x0000003d25067210 */ /* 0x000fca0007ffe0ff */
[----:B------:R-:W-:-:S04]  /*1b90*/  IMAD R37, R6, UR17, RZ ;  /* 0x0000001106257c24 */ /* 0x000fc8000f8e02ff */
[----:B------:R-:W-:-:S04]  /*1ba0*/  IMAD R41, R36, UR11, R37 ;  /* 0x0000000b24297c24 */ /* 0x000fc8000f8e0225 */
[----:B------:R-:W-:-:S05]  /*1bb0*/  IMAD.IADD R37, R43, 0x1, R41 ;  /* 0x000000012b257824 */ /* 0x000fca00078e0229 */
[----:B------:R-:W-:Y:S01]  /*1bc0*/  LEA.HI.X R39, R42, UR13, R37, 0x3, P0 ;  /* 0x0000000d2a277c11 */ /* 0x000fe200080f1c25 */
[----:B------:R-:W-:Y:S02]  /*1bd0*/  IMAD.MOV.U32 R6, RZ, RZ, R0 ;  /* 0x000000ffff067224 */ /* 0x000fe400078e0000 */
[----:B------:R-:W-:Y:S01]  /*1be0*/  IMAD.MOV.U32 R56, RZ, RZ, R4 ;  /* 0x000000ffff387224 */ /* 0x000fe200078e0004 */
[----:B--2---:R-:W-:-:S07]  /*1bf0*/  DMUL R46, R20, R50 ;  /* 0x00000032142e7228 */ /* 0x004fce0000000000 */
[----:B------:R0:W-:Y:S02]  /*1c00*/  REDG.E.ADD.F64.RN.STRONG.GPU desc[UR8][R38.64], R46 ;  /* 0x0000002e260079a6 */ /* 0x0001e4000c12ff08 */
[----:B0-----:R-:W-:Y:S01]  /*1c10*/  MOV R46, R2 ;  /* 0x00000002002e7202 */ /* 0x001fe20000000f00 */
[----:B------:R-:W-:-:S04]  /*1c20*/  IMAD.MOV.U32 R47, RZ, RZ, R5 ;  /* 0x000000ffff2f7224 */ /* 0x000fc800078e0005 */
[----:B------:R-:W-:-:S05]  /*1c30*/  IMAD.WIDE.U32 R36, R36, UR17, R46 ;  /* 0x0000001124247c25 */ /* 0x000fca000f8e002e */
[----:B------:R-:W-:Y:S01]  /*1c40*/  IADD3 R37, PT, PT, R41, R37, RZ ;  /* 0x0000002529257210 */ /* 0x000fe20007ffe0ff */
[----:B------:R-:W-:Y:S01]  /*1c50*/  IMAD.WIDE.U32 R40, R40, UR16, R6 ;  /* 0x0000001028287c25 */ /* 0x000fe2000f8e0006 */
[----:B------:R-:W-:-:S04]  /*1c60*/  LEA R42, P0, R36, UR12, 0x3 ;  /* 0x0000000c242a7c11 */ /* 0x000fc8000f8018ff */
[----:B------:R-:W-:Y:S01]  /*1c70*/  LEA.HI.X R43, R36, UR13, R37, 0x3, P0 ;  /* 0x0000000d242b7c11 */ /* 0x000fe200080f1c25 */
[----:B------:R-:W-:Y:S01]  /*1c80*/  DMUL R36, R22, R50 ;  /* 0x0000003216247228 */ /* 0x000fe20000000000 */
[----:B------:R-:W-:-:S05]  /*1c90*/  IADD3 R61, PT, PT, R61, R41, RZ ;  /* 0x000000293d3d7210 */ /* 0x000fca0007ffe0ff */
[----:B------:R-:W-:Y:S01]  /*1ca0*/  IMAD R61, R61, UR17, RZ ;  /* 0x000000113d3d7c24 */ /* 0x000fe2000f8e02ff */
[----:B------:R0:W-:Y:S03]  /*1cb0*/  REDG.E.ADD.F64.RN.STRONG.GPU desc[UR8][R42.64], R36 ;  /* 0x000000242a0079a6 */ /* 0x0001e6000c12ff08 */
[C---:B------:R-:W-:Y:S02]  /*1cc0*/  IMAD R61, R40.reuse, UR11, R61 ;  /* 0x0000000b283d7c24 */ /* 0x040fe4000f8e023d */
[----:B0-----:R-:W-:-:S04]  /*1cd0*/  IMAD.WIDE.U32 R36, R40, UR17, R26 ;  /* 0x0000001128247c25 */ /* 0x001fc8000f8e001a */
[----:B------:R-:W-:Y:S01]  /*1ce0*/  IMAD.IADD R39, R37, 0x1, R61 ;  /* 0x0000000125277824 */ /* 0x000fe200078e023d */
[----:B------:R-:W-:Y:S01]  /*1cf0*/  LEA R38, P0, R36, UR12, 0x3 ;  /* 0x0000000c24267c11 */ /* 0x000fe2000f8018ff */
[----:B------:R-:W-:-:S03]  /*1d00*/  IMAD.WIDE.U32 R42, R40, UR17, R46 ;  /* 0x00000011282a7c25 */ /* 0x000fc6000f8e002e */
[----:B------:R-:W-:Y:S01]  /*1d10*/  LEA.HI.X R39, R36, UR13, R39, 0x3, P0 ;  /* 0x0000000d24277c11 */ /* 0x000fe200080f1c27 */
[----:B------:R-:W-:Y:S01]  /*1d20*/  DMUL R36, R18, R50 ;  /* 0x0000003212247228 */ /* 0x000fe20000000000 */
[----:B------:R-:W-:Y:S02]  /*1d30*/  LEA R40, P0, R42, UR12, 0x3 ;  /* 0x0000000c2a287c11 */ /* 0x000fe4000f8018ff */
[----:B------:R-:W-:-:S04]  /*1d40*/  IADD3 R41, PT, PT, R61, R43, RZ ;  /* 0x0000002b3d297210 */ /* 0x000fc80007ffe0ff */
[----:B------:R-:W-:Y:S01]  /*1d50*/  LEA.HI.X R41, R42, UR13, R41, 0x3, P0 ;  /* 0x0000000d2a297c11 */ /* 0x000fe200080f1c29 */
[----:B------:R-:W-:Y:S01]  /*1d60*/  IMAD.WIDE.U32 R42, R49, UR6, R56 ;  /* 0x00000006312a7c25 */ /* 0x000fe2000f8e0038 */
[----:B------:R0:W-:Y:S01]  /*1d70*/  REDG.E.ADD.F64.RN.STRONG.GPU desc[UR8][R38.64], R36 ;  /* 0x00000024260079a6 */ /* 0x0001e2000c12ff08 */
[----:B------:R-:W-:-:S03]  /*1d80*/  DMUL R60, R16, R50 ;  /* 0x00000032103c7228 */ /* 0x000fc60000000000 */
[----:B------:R-:W-:-:S04]  /*1d90*/  IADD3 R53, PT, PT, R53, R43, RZ ;  /* 0x0000002b35357210 */ /* 0x000fc80007ffe0ff */
[----:B------:R1:W-:Y:S01]  /*1da0*/  REDG.E.ADD.F64.RN.STRONG.GPU desc[UR8][R40.64], R60 ;  /* 0x0000003c280079a6 */ /* 0x0003e2000c12ff08 */
[----:B------:R-:W-:-:S04]  /*1db0*/  IMAD R43, R53, UR16, RZ ;  /* 0x00000010352b7c24 */ /* 0x000fc8000f8e02ff */
[C---:B------:R-:W-:Y:S02]  /*1dc0*/  IMAD R43, R42.reuse, UR10, R43 ;  /* 0x0000000a2a2b7c24 */ /* 0x040fe4000f8e022b */
[----:B0-----:R-:W-:-:S04]  /*1dd0*/  IMAD.WIDE.U32 R36, R42, UR16, R28 ;  /* 0x000000102a247c25 */ /* 0x001fc8000f8e001c */
[----:B------:R-:W-:Y:S02]  /*1de0*/  IMAD.IADD R37, R37, 0x1, R43 ;  /* 0x0000000125257824 */ /* 0x000fe400078e022b */
[----:B------:R-:W-:-:S04]  /*1df0*/  IMAD.WIDE.U32 R38, R36, UR17, R26 ;  /* 0x0000001124267c25 */ /* 0x000fc8000f8e001a */
[----:B------:R-:W-:Y:S01]  /*1e00*/  IMAD R37, R37, UR17, RZ ;  /* 0x0000001125257c24 */ /* 0x000fe2000f8e02ff */
[----:B-1----:R-:W-:-:S03]  /*1e10*/  LEA R40, P0, R38, UR12, 0x3 ;  /* 0x0000000c26287c11 */ /* 0x002fc6000f8018ff */
[----:B------:R-:W-:Y:S02]  /*1e20*/  IMAD R37, R36, UR11, R37 ;  /* 0x0000000b24257c24 */ /* 0x000fe4000f8e0225 */
[----:B------:R-:W-:-:S03]  /*1e30*/  IMAD.WIDE.U32 R60, R42, UR16, R6 ;  /* 0x000000102a3c7c25 */ /* 0x000fc6000f8e0006 */
[----:B------:R-:W-:Y:S01]  /*1e40*/  IADD3 R39, PT, PT, R39, R37, RZ ;  /* 0x0000002527277210 */ /* 0x000fe20007ffe0ff */
[----:B------:R-:W-:Y:S01]  /*1e50*/  IMAD.WIDE.U32 R52, R36, UR17, R46 ;  /* 0x0000001124347c25 */ /* 0x000fe2000f8e002e */
[----:B------:R-:W-:Y:S02]  /*1e60*/  IADD3 R43, PT, PT, R43, R61, RZ ;  /* 0x0000003d2b2b7210 */ /* 0x000fe40007ffe0ff */
[----:B------:R-:W-:Y:S01]  /*1e70*/  LEA.HI.X R41, R38, UR13, R39, 0x3, P0 ;  /* 0x0000000d26297c11 */ /* 0x000fe200080f1c27 */
[----:B------:R-:W-:Y:S01]  /*1e80*/  DMUL R38, R12, R50 ;  /* 0x000000320c267228 */ /* 0x000fe20000000000 */
[----:B------:R-:W-:Y:S01]  /*1e90*/  IMAD.IADD R37, R37, 0x1, R53 ;  /* 0x0000000125257824 */ /* 0x000fe200078e0235 */
[----:B------:R-:W-:Y:S01]  /*1ea0*/  LEA R36, P0, R52, UR12, 0x3 ;  /* 0x0000000c34247c11 */ /* 0x000fe2000f8018ff */
[----:B------:R-:W-:-:S03]  /*1eb0*/  IMAD R43, R43, UR17, RZ ;  /* 0x000000112b2b7c24 */ /* 0x000fc6000f8e02ff */
[----:B------:R-:W-:Y:S01]  /*1ec0*/  LEA.HI.X R37, R52, UR13, R37, 0x3, P0 ;  /* 0x0000000d34257c11 */ /* 0x000fe200080f1c25 */
[----:B------:R0:W-:Y:S01]  /*1ed0*/  REDG.E.ADD.F64.RN.STRONG.GPU desc[UR8][R40.64], R38 ;  /* 0x00000026280079a6 */ /* 0x0001e2000c12ff08 */
[----:B------:R-:W-:Y:S01]  /*1ee0*/  DMUL R52, R14, R50 ;  /* 0x000000320e347228 */ /* 0x000fe20000000000 */
[----:B------:R-:W-:-:S06]  /*1ef0*/  IMAD R43, R60, UR11, R43 ;  /* 0x0000000b3c2b7c24 */ /* 0x000fcc000f8e022b */
[----:B------:R1:W-:Y:S01]  /*1f00*/  REDG.E.ADD.F64.RN.STRONG.GPU desc[UR8][R36.64], R52 ;  /* 0x00000034240079a6 */ /* 0x0003e2000c12ff08 */
[----:B0-----:R-:W-:-:S04]  /*1f10*/  IMAD.WIDE.U32 R40, R60, UR17, R26 ;  /* 0x000000113c287c25 */ /* 0x001fc8000f8e001a */
[----:B------:R-:W-:Y:S01]  /*1f20*/  IMAD.IADD R39, R41, 0x1, R43 ;  /* 0x0000000129277824 */ /* 0x000fe200078e022b */
[----:B------:R-:W-:Y:S01]  /*1f30*/  LEA R38, P0, R40, UR12, 0x3 ;  /* 0x0000000c28267c11 */ /* 0x000fe2000f8018ff */
[----:B------:R-:W-:Y:S01]  /*1f40*/  IMAD.WIDE.U32 R60, R60, UR17, R46 ;  /* 0x000000113c3c7c25 */ /* 0x000fe2000f8e002e */
[----:B-1----:R-:W-:Y:S02]  /*1f50*/  LEA R52, P1, R34, R44, 0x3 ;  /* 0x0000002c22347211 */ /* 0x002fe400078218ff */
[----:B------:R-:W-:Y:S01]  /*1f60*/  LEA.HI.X R39, R40, UR13, R39, 0x3, P0 ;  /* 0x0000000d28277c11 */ /* 0x000fe200080f1c27 */
[-C--:B------:R-:W-:Y:S01]  /*1f70*/  DMUL R40, R10, R50.reuse ;  /* 0x000000320a287228 */ /* 0x080fe20000000000 */
[----:B------:R-:W-:Y:S02]  /*1f80*/  IADD3 R43, PT, PT, R43, R61, RZ ;  /* 0x0000003d2b2b7210 */ /* 0x000fe40007ffe0ff */
[----:B------:R-:W-:Y:S02]  /*1f90*/  LEA R42, P0, R60, UR12, 0x3 ;  /* 0x0000000c3c2a7c11 */ /* 0x000fe4000f8018ff */
[----:B------:R-:W-:Y:S01]  /*1fa0*/  LEA.HI.X R53, R34, R45, R35, 0x3, P1 ;  /* 0x0000002d22357211 */ /* 0x000fe200008f1c23 */
[----:B------:R-:W-:Y:S01]  /*1fb0*/  DMUL R34, R24, R50 ;  /* 0x0000003218227228 */ /* 0x000fe20000000000 */
[----:B------:R-:W-:Y:S01]  /*1fc0*/  LEA.HI.X R43, R60, UR13, R43, 0x3, P0 ;  /* 0x0000000d3c2b7c11 */ /* 0x000fe200080f1c2b */
[----:B------:R0:W-:Y:S05]  /*1fd0*/  REDG.E.ADD.F64.RN.STRONG.GPU desc[UR8][R38.64], R40 ;  /* 0x00000028260079a6 */ /* 0x0001ea000c12ff08 */
[----:B------:R1:W-:Y:S04]  /*1fe0*/  REDG.E.ADD.F64.RN.STRONG.GPU desc[UR8][R42.64], R34 ;  /* 0x000000222a0079a6 */ /* 0x0003e8000c12ff08 */
[----:B------:R-:W2:Y:S01]  /*1ff0*/  LDG.E.64 R52, desc[UR8][R52.64] ;  /* 0x0000000834347981 */ /* 0x000ea2000c1e1b00 */
[----:B------:R-:W-:-:S06]  /*2000*/  UIADD3 UR6, UPT, UPT, UR6, 0x1, URZ ;  /* 0x0000000106067890 */ /* 0x000fcc000fffe0ff */
[----:B0-----:R-:W-:Y:S02]  /*2010*/  IMAD R39, R3, UR6, RZ ;  /* 0x0000000603277c24 */ /* 0x001fe4000f8e02ff */
[----:B------:R-:W-:-:S04]  /*2020*/  IMAD.WIDE.U32 R36, R49, UR6, R30 ;  /* 0x0000000631247c25 */ /* 0x000fc8000f8e001e */
[----:B------:R-:W-:Y:S02]  /*2030*/  IMAD.IADD R37, R37, 0x1, R39 ;  /* 0x0000000125257824 */ /* 0x000fe400078e0227 */
[----:B------:R-:W-:-:S04]  /*2040*/  IMAD.WIDE.U32 R50, R36, UR16, R28 ;  /* 0x0000001024327c25 */ /* 0x000fc8000f8e001c */
[----:B------:R-:W-:Y:S02]  /*2050*/  IMAD R37, R37, UR16, RZ ;  /* 0x0000001025257c24 */ /* 0x000fe4000f8e02ff */
[----:B------:R-:W-:-:S04]  /*2060*/  IMAD.WIDE.U32 R48, R49, UR6, R56 ;  /* 0x0000000631307c25 */ /* 0x000fc8000f8e0038 */
[----:B------:R-:W-:Y:S01]  /*2070*/  IMAD R61, R36, UR10, R37 ;  /* 0x0000000a243d7c24 */ /* 0x000fe2000f8e0225 */
[----:B------:R-:W-:Y:S01]  /*2080*/  IADD3 R39, PT, PT, R39, R49, RZ ;  /* 0x0000003127277210 */ /* 0x000fe20007ffe0ff */
[----:B-1----:R-:W-:-:S03]  /*2090*/  IMAD.WIDE.U32 R34, R50, UR17, R26 ;  /* 0x0000001132227c25 */ /* 0x002fc6000f8e001a */
[----:B------:R-:W-:Y:S01]  /*20a0*/  IADD3 R37, PT, PT, R51, R61, RZ ;  /* 0x0000003d33257210 */ /* 0x000fe20007ffe0ff */
[----:B------:R-:W-:Y:S01]  /*20b0*/  IMAD R39, R39, UR16, RZ ;  /* 0x0000001027277c24 */ /* 0x000fe2000f8e02ff */
[----:B------:R-:W-:Y:S01]  /*20c0*/  LEA R44, P0, R34, UR12, 0x3 ;  /* 0x0000000c222c7c11 */ /* 0x000fe2000f8018ff */
[----:B------:R-:W-:-:S04]  /*20d0*/  IMAD.WIDE.U32 R40, R48, UR16, R28 ;  /* 0x0000001030287c25 */ /* 0x000fc8000f8e001c */
[----:B------:R-:W-:Y:S02]  /*20e0*/  IMAD R37, R37, UR17, RZ ;  /* 0x0000001125257c24 */ /* 0x000fe4000f8e02ff */
[----:B------:R-:W-:Y:S02]  /*20f0*/  IMAD R39, R48, UR10, R39 ;  /* 0x0000000a30277c24 */ /* 0x000fe4000f8e0227 */
[----:B------:R-:W-:Y:S02]  /*2100*/  IMAD R43, R50, UR11, R37 ;  /* 0x0000000b322b7c24 */ /* 0x000fe4000f8e0225 */
[----:B------:R-:W-:-:S04]  /*2110*/  IMAD.WIDE.U32 R36, R36, UR16, R6 ;  /* 0x0000001024247c25 */ /* 0x000fc8000f8e0006 */
[----:B------:R-:W-:Y:S02]  /*2120*/  IMAD.IADD R35, R35, 0x1, R43 ;  /* 0x0000000123237824 */ /* 0x000fe400078e022b */
[----:B------:R-:W-:-:S03]  /*2130*/  IMAD.WIDE.U32 R48, R48, UR16, R6 ;  /* 0x0000001030307c25 */ /* 0x000fc6000f8e0006 */
[----:B------:R-:W-:Y:S01]  /*2140*/  LEA.HI.X R45, R34, UR13, R35, 0x3, P0 ;  /* 0x0000000d222d7c11 */ /* 0x000fe200080f1c23 */
[----:B------:R-:W-:Y:S01]  /*2150*/  IMAD.IADD R61, R61, 0x1, R37 ;  /* 0x000000013d3d7824 */ /* 0x000fe200078e0225 */
[----:B------:R-:W-:Y:S01]  /*2160*/  IADD3 R37, PT, PT, R41, R39, RZ ;  /* 0x0000002729257210 */ /* 0x000fe20007ffe0ff */
[----:B------:R-:W-:-:S04]  /*2170*/  IMAD.WIDE.U32 R50, R50, UR17, R46 ;  /* 0x0000001132327c25 */ /* 0x000fc8000f8e002e */
[----:B------:R-:W-:Y:S02]  /*2180*/  IMAD R61, R61, UR17, RZ ;  /* 0x000000113d3d7c24 */ /* 0x000fe4000f8e02ff */
[----:B------:R-:W-:Y:S02]  /*2190*/  IMAD.IADD R6, R39, 0x1, R49 ;  /* 0x0000000127067824 */ /* 0x000fe400078e0231 */
[----:B------:R-:W-:Y:S01]  /*21a0*/  IMAD R41, R37, UR17, RZ ;  /* 0x0000001125297c24 */ /* 0x000fe2000f8e02ff */
[----:B------:R-:W-:Y:S01]  /*21b0*/  IADD3 R43, PT, PT, R43, R51, RZ ;  /* 0x000000332b2b7210 */ /* 0x000fe20007ffe0ff */
[----:B------:R-:W-:Y:S01]  /*21c0*/  IMAD R49, R36, UR11, R61 ;  /* 0x0000000b24317c24 */ /* 0x000fe2000f8e023d */
[----:B------:R-:W-:Y:S01]  /*21d0*/  LEA R42, P0, R50, UR12, 0x3 ;  /* 0x0000000c322a7c11 */ /* 0x000fe2000f8018ff */
[----:B------:R-:W-:Y:S02]  /*21e0*/  IMAD R6, R6, UR17, RZ ;  /* 0x0000001106067c24 */ /* 0x000fe4000f8e02ff */
[----:B------:R-:W-:Y:S01]  /*21f0*/  IMAD.WIDE.U32 R38, R40, UR17, R26 ;  /* 0x0000001128267c25 */ /* 0x000fe2000f8e001a */
[----:B------:R-:W-:-:S03]  /*2200*/  LEA.HI.X R43, R50, UR13, R43, 0x3, P0 ;  /* 0x0000000d322b7c11 */ /* 0x000fc600080f1c2b */
[C---:B------:R-:W-:Y:S02]  /*2210*/  IMAD R61, R40.reuse, UR11, R41 ;  /* 0x0000000b283d7c24 */ /* 0x040fe4000f8e0229 */
[----:B------:R-:W-:-:S04]  /*2220*/  IMAD.WIDE.U32 R40, R40, UR17, R46 ;  /* 0x0000001128287c25 */ /* 0x000fc8000f8e002e */
[----:B------:R-:W-:Y:S01]  /*2230*/  IMAD R6, R48, UR11, R6 ;  /* 0x0000000b30067c24 */ /* 0x000fe2000f8e0206 */
[----:B--2---:R-:W-:-:S07]  /*2240*/  DMUL R34, R20, R52 ;  /* 0x0000003414227228 */ /* 0x004fce0000000000 */
[----:B------:R0:W-:Y:S02]  /*2250*/  REDG.E.ADD.F64.RN.STRONG.GPU desc[UR8][R44.64], R34 ;  /* 0x000000222c0079a6 */ /* 0x0001e4000c12ff08 */
[----:B0-----:R-:W-:-:S04]  /*2260*/  IMAD.WIDE.U32 R34, R36, UR17, R26 ;  /* 0x0000001124227c25 */ /* 0x001fc8000f8e001a */
[----:B------:R-:W-:-:S04]  /*2270*/  IMAD.WIDE.U32 R36, R36, UR17, R46 ;  /* 0x0000001124247c25 */ /* 0x000fc8000f8e002e */
[----:B------:R-:W-:Y:S01]  /*2280*/  IMAD.WIDE.U32 R44, R48, UR17, R26 ;  /* 0x00000011302c7c25 */ /* 0x000fe2000f8e001a */
[----:B------:R-:W-:-:S03]  /*2290*/  LEA R50, P1, R36, UR12, 0x3 ;  /* 0x0000000c24327c11 */ /* 0x000fc6000f8218ff */
[----:B------:R-:W-:Y:S01]  /*22a0*/  IMAD.WIDE.U32 R46, R48, UR17, R46 ;  /* 0x00000011302e7c25 */ /* 0x000fe2000f8e002e */
[----:B------:R-:W-:-:S03]  /*22b0*/  LEA R48, P0, R34, UR12, 0x3 ;  /* 0x0000000c22307c11 */ /* 0x000fc6000f8018ff */
[----:B------:R-:W-:Y:S01]  /*22c0*/  IMAD.IADD R51, R35, 0x1, R49 ;  /* 0x0000000123337824 */ /* 0x000fe200078e0231 */
[----:B------:R-:W-:-:S04]  /*22d0*/  IADD3 R35, PT, PT, R49, R37, RZ ;  /* 0x0000002531237210 */ /* 0x000fc80007ffe0ff */
[----:B------:R-:W-:Y:S02]  /*22e0*/  LEA.HI.X R49, R34, UR13, R51, 0x3, P0 ;  /* 0x0000000d22317c11 */ /* 0x000fe400080f1c33 */
[----:B------:R-:W-:Y:S01]  /*22f0*/  LEA.HI.X R51, R36, UR13, R35, 0x3, P1 ;  /* 0x0000000d24337c11 */ /* 0x000fe200088f1c23 */
[----:B------:R-:W-:Y:S01]  /*2300*/  IMAD.IADD R35, R39, 0x1, R61 ;  /* 0x0000000127237824 */ /* 0x000fe200078e023d */
[C---:B------:R-:W-:Y:S01]  /*2310*/  LEA R34, P0, R38.reuse, UR12, 0x3 ;  /* 0x0000000c26227c11 */ /* 0x040fe2000f8018ff */
[----:B------:R-:W-:Y:S01]  /*2320*/  DMUL R36, R22, R52 ;  /* 0x0000003416247228 */ /* 0x000fe20000000000 */
[----:B------:R-:W-:Y:S02]  /*2330*/  IADD3 R61, PT, PT, R61, R41, RZ ;  /* 0x000000293d3d7210 */ /* 0x000fe40007ffe0ff */
[----:B------:R-:W-:Y:S02]  /*2340*/  LEA.HI.X R35, R38, UR13, R35, 0x3, P0 ;  /* 0x0000000d26237c11 */ /* 0x000fe400080f1c23 */
[----:B------:R-:W-:-:S02]  /*2350*/  LEA R60, P0, R40, UR12, 0x3 ;  /* 0x0000000c283c7c11 */ /* 0x000fc4000f8018ff */
[----:B------:R0:W-:Y:S01]  /*2360*/  REDG.E.ADD.F64.RN.STRONG.GPU desc[UR8][R42.64], R36 ;  /* 0x000000242a0079a6 */ /* 0x0001e2000c12ff08 */
[----:B------:R-:W-:Y:S01]  /*2370*/  IMAD.IADD R39, R45, 0x1, R6 ;  /* 0x000000012d277824 */ /* 0x000fe200078e0206 */
[----:B------:R-:W-:Y:S01]  /*2380*/  LEA.HI.X R61, R40, UR13, R61, 0x3, P0 ;  /* 0x0000000d283d7c11 */ /* 0x000fe200080f1c3d */
[----:B------:R-:W-:Y:S01]  /*2390*/  DMUL R40, R16, R52 ;  /* 0x0000003410287228 */ /* 0x000fe20000000000 */
[----:B------:R-:W-:Y:S02]  /*23a0*/  IADD3 R45, PT, PT, R6, R47, RZ ;  /* 0x0000002f062d7210 */ /* 0x000fe40007ffe0ff */
[----:B------:R-:W-:-:S04]  /*23b0*/  LEA R38, P1, R44, UR12, 0x3 ;  /* 0x0000000c2c267c11 */ /* 0x000fc8000f8218ff */
[----:B------:R-:W-:Y:S01]  /*23c0*/  LEA.HI.X R39, R44, UR13, R39, 0x3, P1 ;  /* 0x0000000d2c277c11 */ /* 0x000fe200088f1c27 */
[----:B0-----:R-:W-:Y:S01]  /*23d0*/  DMUL R42, R18, R52 ;  /* 0x00000034122a7228 */ /* 0x001fe20000000000 */
[----:B------:R-:W-:-:S04]  /*23e0*/  LEA R36, P2, R46, UR12, 0x3 ;  /* 0x0000000c2e247c11 */ /* 0x000fc8000f8418ff */
[----:B------:R-:W-:Y:S01]  /*23f0*/  LEA.HI.X R37, R46, UR13, R45, 0x3, P2 ;  /* 0x0000000d2e257c11 */ /* 0x000fe200090f1c2d */
[-C--:B------:R-:W-:Y:S01]  /*2400*/  DMUL R46, R12, R52.reuse ;  /* 0x000000340c2e7228 */ /* 0x080fe20000000000 */
[----:B------:R-:W-:Y:S01]  /*2410*/  REDG.E.ADD.F64.RN.STRONG.GPU desc[UR8][R48.64], R42 ;  /* 0x0000002a300079a6 */ /* 0x000fe2000c12ff08 */
[----:B------:R-:W-:-:S03]  /*2420*/  DMUL R44, R14, R52 ;  /* 0x000000340e2c7228 */ /* 0x000fc60000000000 */
[----:B------:R0:W-:Y:S04]  /*2430*/  REDG.E.ADD.F64.RN.STRONG.GPU desc[UR8][R50.64], R40 ;  /* 0x00000028320079a6 */ /* 0x0001e8000c12ff08 */
[----:B------:R4:W-:Y:S04]  /*2440*/  REDG.E.ADD.F64.RN.STRONG.GPU desc[UR8][R34.64], R46 ;  /* 0x0000002e220079a6 */ /* 0x0009e8000c12ff08 */
[----:B------:R4:W-:Y:S01]  /*2450*/  REDG.E.ADD.F64.RN.STRONG.GPU desc[UR8][R60.64], R44 ;  /* 0x0000002c3c0079a6 */ /* 0x0009e2000c12ff08 */
[-C--:B0-----:R-:W-:Y:S02]  /*2460*/  DMUL R40, R10, R52.reuse ;  /* 0x000000340a287228 */ /* 0x081fe40000000000 */
[----:B------:R-:W-:-:S05]  /*2470*/  DMUL R52, R24, R52 ;  /* 0x0000003418347228 */ /* 0x000fca0000000000 */
[----:B------:R4:W-:Y:S04]  /*2480*/  REDG.E.ADD.F64.RN.STRONG.GPU desc[UR8][R38.64], R40 ;  /* 0x00000028260079a6 */ /* 0x0009e8000c12ff08 */
[----:B------:R4:W-:Y:S01]  /*2490*/  REDG.E.ADD.F64.RN.STRONG.GPU desc[UR8][R36.64], R52 ;  /* 0x00000034240079a6 */ /* 0x0009e2000c12ff08 */
[----:B------:R-:W-:Y:S02]  /*24a0*/  ULOP3.LUT UR6, UR7, 0x7ffffffe, URZ, 0xc0, !UPT ;  /* 0x7ffffffe07067892 */ /* 0x000fe4000f8ec0ff */
[----:B------:R-:W-:-:S04]  /*24b0*/  UIADD3 UR5, UPT, UPT, UR5, 0x2, URZ ;  /* 0x0000000205057890 */ /* 0x000fc8000fffe0ff */
[----:B------:R-:W-:-:S09]  /*24c0*/  UISETP.NE.AND UP0, UPT, UR5, UR6, UPT ;  /* 0x000000060500728c */ /* 0x000fd2000bf05270 */
[----:B----4-:R-:W-:Y:S05]  /*24d0*/  BRA.U UP0, `(.L_x_221) ;  /* 0xfffffff500507547 */ /* 0x010fea000b83ffff */
[----:B------:R-:W-:-:S05]  /*24e0*/  UMOV UR5, UR6 ;  /* 0x0000000600057c82 */ /* 0x000fca0008000000 */
.L_x_220:
[----:B------:R-:W-:-:S04]  /*24f0*/  ULOP3.LUT UR6, UR7, 0x1, URZ, 0xc0, !UPT ;  /* 0x0000000107067892 */ /* 0x000fc8000f8ec0ff */
[----:B------:R-:W-:-:S09]  /*2500*/  UISETP.NE.U32.AND UP0, UPT, UR6, 0x1, UPT ;  /* 0x000000010600788c */ /* 0x000fd2000bf05070 */
[----:B------:R-:W-:Y:S05]  /*2510*/  BRA.U UP0, `(.L_x_222) ;  /* 0x0000000500887547 */ /* 0x000fea000b800000 */
[----:B------:R-:W0:Y:S01]  /*2520*/  LDC.64 R34, c[0x0][0x438] ;  /* 0x00010e00ff227b82 */ /* 0x000e220000000a00 */
[----:B------:R-:W1:Y:S01]  /*2530*/  LDCU.64 UR10, c[0x0][0x400] ;  /* 0x00008000ff0a77ac */ /* 0x000e620008000a00 */
[----:B------:R-:W-:Y:S01]  /*2540*/  IMAD.MOV.U32 R54, RZ, RZ, R32 ;  /* 0x000000ffff367224 */ /* 0x000fe200078e0020 */
[----:B------:R-:W2:Y:S05]  /*2550*/  LDCU UR6, c[0x0][0x3c8] ;  /* 0x00007900ff0677ac */ /* 0x000eaa0008000800 */
[----:B------:R-:W3:Y:S01]  /*2560*/  LDC R43, c[0x0][0x3c0] ;  /* 0x0000f000ff2b7b82 */ /* 0x000ee20000000800 */
[----:B0-----:R-:W-:-:S04]  /*2570*/  IMAD.WIDE.U32 R32, R34, UR5, R54 ;  /* 0x0000000522207c25 */ /* 0x001fc8000f8e0036 */
[----:B------:R-:W-:Y:S01]  /*2580*/  IMAD R33, R35, UR5, R33 ;  /* 0x0000000523217c24 */ /* 0x000fe2000f8e0221 */
[----:B-1----:R-:W-:-:S04]  /*2590*/  LEA R34, P0, R32, UR10, 0x3 ;  /* 0x0000000a20227c11 */ /* 0x002fc8000f8018ff */
[----:B------:R-:W-:Y:S01]  /*25a0*/  LEA.HI.X R35, R32, UR11, R33, 0x3, P0 ;  /* 0x0000000b20237c11 */ /* 0x000fe200080f1c21 */
[----:B------:R-:W-:Y:S01]  /*25b0*/  UIMAD UR5, UR4, UR7, UR5 ;  /* 0x00000007040572a4 */ /* 0x000fe2000f8e0205 */
[----:B------:R-:W-:Y:S01]  /*25c0*/  MOV R56, R4 ;  /* 0x0000000400387202 */ /* 0x000fe20000000f00 */
[--C-:B------:R-:W-:Y:S01]  /*25d0*/  IMAD.MOV.U32 R36, RZ, RZ, R30.reuse ;  /* 0x000000ffff247224 */ /* 0x100fe200078e001e */
[----:B------:R-:W-:Y:S01]  /*25e0*/  SHF.R.S32.HI R37, RZ, 0x1f, R30 ;  /* 0x0000001fff257819 */ /* 0x000fe2000001141e */
[----:B------:R0:W4:Y:S01]  /*25f0*/  LDG.E.64 R32, desc[UR8][R34.64] ;  /* 0x0000000822207981 */ /* 0x000122000c1e1b00 */
[----:B------:R-:W1:Y:S01]  /*2600*/  LDCU UR7, c[0x0][0x3d0] ;  /* 0x00007a00ff0777ac */ /* 0x000e620008000800 */
[----:B------:R-:W-:Y:S01]  /*2610*/  IMAD R41, R3, UR5, RZ ;  /* 0x0000000503297c24 */ /* 0x000fe2000f8e02ff */
[----:B------:R-:W-:Y:S01]  /*2620*/  SHF.R.S32.HI R47, RZ, 0x1f, R28 ;  /* 0x0000001fff2f7819 */ /* 0x000fe2000001141c */
[C---:B---3--:R-:W-:Y:S01]  /*2630*/  IMAD.WIDE.U32 R38, R43.reuse, UR5, R56 ;  /* 0x000000052b267c25 */ /* 0x048fe2000f8e0038 */
[----:B------:R-:W-:Y:S01]  /*2640*/  MOV R6, R0 ;  /* 0x0000000000067202 */ /* 0x000fe20000000f00 */
[----:B------:R-:W3:Y:S02]  /*2650*/  LDCU.64 UR10, c[0x0][0x458] ;  /* 0x00008b00ff0a77ac */ /* 0x000ee40008000a00 */
[----:B------:R-:W-:Y:S01]  /*2660*/  IMAD.WIDE.U32 R36, R43, UR5, R36 ;  /* 0x000000052b247c25 */ /* 0x000fe2000f8e0024 */
[----:B------:R-:W-:Y:S01]  /*2670*/  MOV R43, R5 ;  /* 0x00000005002b7202 */ /* 0x000fe20000000f00 */
[----:B--2---:R-:W-:Y:S01]  /*2680*/  USHF.R.S32.HI UR5, URZ, 0x1f, UR6 ;  /* 0x0000001fff057899 */ /* 0x004fe20008011406 */
[----:B0-----:R-:W-:Y:S01]  /*2690*/  IADD3 R34, PT, PT, R41, R39, RZ ;  /* 0x0000002729227210 */ /* 0x001fe20007ffe0ff */
[----:B------:R-:W-:-:S02]  /*26a0*/  IMAD.MOV.U32 R46, RZ, RZ, R28 ;  /* 0x000000ffff2e7224 */ /* 0x000fc400078e001c */
[----:B------:R-:W-:Y:S01]  /*26b0*/  IMAD.IADD R37, R37, 0x1, R41 ;  /* 0x0000000125257824 */ /* 0x000fe200078e0229 */
[----:B------:R-:W-:Y:S01]  /*26c0*/  SHF.R.S32.HI R41, RZ, 0x1f, R26 ;  /* 0x0000001fff297819 */ /* 0x000fe2000001141a */
[----:B------:R-:W-:Y:S02]  /*26d0*/  IMAD R39, R34, UR6, RZ ;  /* 0x0000000622277c24 */ /* 0x000fe4000f8e02ff */
[----:B------:R-:W-:-:S04]  /*26e0*/  IMAD.WIDE.U32 R34, R38, UR6, R46 ;  /* 0x0000000626227c25 */ /* 0x000fc8000f8e002e */
[C---:B------:R-:W-:Y:S02]  /*26f0*/  IMAD R49, R38.reuse, UR5, R39 ;  /* 0x0000000526317c24 */ /* 0x040fe4000f8e0227 */
[----:B------:R-:W-:Y:S02]  /*2700*/  IMAD R37, R37, UR6, RZ ;  /* 0x0000000625257c24 */ /* 0x000fe4000f8e02ff */
[----:B------:R-:W-:-:S04]  /*2710*/  IMAD.WIDE.U32 R38, R38, UR6, R6 ;  /* 0x0000000626267c25 */ /* 0x000fc8000f8e0006 */
[----:B------:R-:W-:Y:S01]  /*2720*/  IMAD.WIDE.U32 R44, R36, UR6, R6 ;  /* 0x00000006242c7c25 */ /* 0x000fe2000f8e0006 */
[----:B------:R-:W-:-:S03]  /*2730*/  IADD3 R6, PT, PT, R35, R49, RZ ;  /* 0x0000003123067210 */ /* 0x000fc60007ffe0ff */
[----:B------:R-:W-:-:S04]  /*2740*/  IMAD.WIDE.U32 R46, R36, UR6, R46 ;  /* 0x00000006242e7c25 */ /* 0x000fc8000f8e002e */
[----:B------:R-:W-:Y:S01]  /*2750*/  IMAD R61, R36, UR5, R37 ;  /* 0x00000005243d7c24 */ /* 0x000fe2000f8e0225 */
[----:B-1----:R-:W-:Y:S02]  /*2760*/  USHF.R.S32.HI UR5, URZ, 0x1f, UR7 ;  /* 0x0000001fff057899 */ /* 0x002fe40008011407 */
[----:B------:R-:W-:Y:S01]  /*2770*/  IMAD R51, R6, UR7, RZ ;  /* 0x0000000706337c24 */ /* 0x000fe2000f8e02ff */
[----:B------:R-:W-:Y:S01]  /*2780*/  IADD3 R6, PT, PT, R49, R39, RZ ;  /* 0x0000002731067210 */ /* 0x000fe20007ffe0ff */
[----:B------:R-:W-:Y:S01]  /*2790*/  IMAD.IADD R39, R47, 0x1, R61 ;  /* 0x000000012f277824 */ /* 0x000fe200078e023d */
[----:B------:R-:W-:Y:S01]  /*27a0*/  IADD3 R61, PT, PT, R61, R45, RZ ;  /* 0x0000002d3d3d7210 */ /* 0x000fe20007ffe0ff */
[----:B------:R-:W-:Y:S02]  /*27b0*/  IMAD.MOV.U32 R40, RZ, RZ, R26 ;  /* 0x000000ffff287224 */ /* 0x000fe400078e001a */
[----:B------:R-:W-:Y:S02]  /*27c0*/  IMAD R47, R6, UR7, RZ ;  /* 0x00000007062f7c24 */ /* 0x000fe4000f8e02ff */
[----:B------:R-:W-:-:S02]  /*27d0*/  IMAD R45, R39, UR7, RZ ;  /* 0x00000007272d7c24 */ /* 0x000fc4000f8e02ff */
[----:B------:R-:W-:Y:S02]  /*27e0*/  IMAD.MOV.U32 R42, RZ, RZ, R2 ;  /* 0x000000ffff2a7224 */ /* 0x000fe400078e0002 */
[----:B------:R-:W-:Y:S02]  /*27f0*/  IMAD R6, R38, UR5, R47 ;  /* 0x0000000526067c24 */ /* 0x000fe4000f8e022f */
[----:B------:R-:W-:-:S04]  /*2800*/  IMAD.WIDE.U32 R52, R46, UR7, R40 ;  /* 0x000000072e347c25 */ /* 0x000fc8000f8e0028 */
[----:B------:R-:W-:Y:S01]  /*2810*/  IMAD R45, R46, UR5, R45 ;  /* 0x000000052e2d7c24 */ /* 0x000fe2000f8e022d */
[----:B---3--:R-:W-:Y:S01]  /*2820*/  LEA R54, P0, R52, UR10, 0x3 ;  /* 0x0000000a34367c11 */ /* 0x008fe2000f8018ff */
[----:B------:R-:W-:Y:S02]  /*2830*/  IMAD R61, R61, UR7, RZ ;  /* 0x000000073d3d7c24 */ /* 0x000fe4000f8e02ff */
[----:B------:R-:W-:-:S04]  /*2840*/  IMAD.WIDE.U32 R46, R46, UR7, R42 ;  /* 0x000000072e2e7c25 */ /* 0x000fc8000f8e002a */
[----:B------:R-:W-:-:S04]  /*2850*/  IMAD.WIDE.U32 R48, R34, UR7, R40 ;  /* 0x0000000722307c25 */ /* 0x000fc8000f8e0028 */
[----:B------:R-:W-:Y:S02]  /*2860*/  IMAD R51, R34, UR5, R51 ;  /* 0x0000000522337c24 */ /* 0x000fe4000f8e0233 */
[----:B------:R-:W-:-:S04]  /*2870*/  IMAD.WIDE.U32 R36, R38, UR7, R40 ;  /* 0x0000000726247c25 */ /* 0x000fc8000f8e0028 */
[----:B------:R-:W-:-:S04]  /*2880*/  IMAD.WIDE.U32 R34, R34, UR7, R42 ;  /* 0x0000000722227c25 */ /* 0x000fc8000f8e002a */
[----:B------:R-:W-:-:S04]  /*2890*/  IMAD.WIDE.U32 R38, R38, UR7, R42 ;  /* 0x0000000726267c25 */ /* 0x000fc8000f8e002a */
[----:B------:R-:W-:-:S04]  /*28a0*/  IMAD.WIDE.U32 R40, R44, UR7, R40 ;  /* 0x000000072c287c25 */ /* 0x000fc8000f8e0028 */
[----:B------:R-:W-:-:S04]  /*28b0*/  IMAD.WIDE.U32 R42, R44, UR7, R42 ;  /* 0x000000072c2a7c25 */ /* 0x000fc8000f8e002a */
[----:B------:R-:W-:Y:S01]  /*28c0*/  IMAD R61, R44, UR5, R61 ;  /* 0x000000052c3d7c24 */ /* 0x000fe2000f8e023d */
[----:B------:R-:W-:Y:S01]  /*28d0*/  LEA R44, P1, R46, UR10, 0x3 ;  /* 0x0000000a2e2c7c11 */ /* 0x000fe2000f8218ff */
[----:B------:R-:W-:Y:S01]  /*28e0*/  IMAD.IADD R53, R53, 0x1, R45 ;  /* 0x0000000135357824 */ /* 0x000fe200078e022d */
[----:B------:R-:W-:Y:S01]  /*28f0*/  IADD3 R45, PT, PT, R45, R47, RZ ;  /* 0x0000002f2d2d7210 */ /* 0x000fe20007ffe0ff */
[----:B------:R-:W-:-:S03]  /*2900*/  IMAD.IADD R47, R49, 0x1, R51 ;  /* 0x00000001312f7824 */ /* 0x000fc600078e0233 */
[----:B------:R-:W-:Y:S02]  /*2910*/  LEA.HI.X R55, R52, UR11, R53, 0x3, P0 ;  /* 0x0000000b34377c11 */ /* 0x000fe400080f1c35 */
[----:B------:R-:W-:Y:S02]  /*2920*/  LEA.HI.X R45, R46, UR11, R45, 0x3, P1 ;  /* 0x0000000b2e2d7c11 */ /* 0x000fe400088f1c2d */
[C---:B------:R-:W-:Y:S02]  /*2930*/  LEA R46, P0, R48.reuse, UR10, 0x3 ;  /* 0x0000000a302e7c11 */ /* 0x040fe4000f8018ff */
[----:B------:R-:W-:Y:S01]  /*2940*/  IADD3 R51, PT, PT, R51, R35, RZ ;  /* 0x0000002333337210 */ /* 0x000fe20007ffe0ff */
[----:B------:R-:W-:Y:S01]  /*2950*/  IMAD.IADD R35, R37, 0x1, R6 ;  /* 0x0000000125237824 */ /* 0x000fe200078e0206 */
[----:B------:R-:W-:Y:S02]  /*2960*/  LEA.HI.X R47, R48, UR11, R47, 0x3, P0 ;  /* 0x0000000b302f7c11 */ /* 0x000fe400080f1c2f */
[----:B------:R-:W-:-:S02]  /*2970*/  LEA R48, P1, R34, UR10, 0x3 ;  /* 0x0000000a22307c11 */ /* 0x000fc4000f8218ff */
[----:B------:R-:W-:Y:S02]  /*2980*/  LEA R50, P2, R36, UR10, 0x3 ;  /* 0x0000000a24327c11 */ /* 0x000fe4000f8418ff */
[----:B------:R-:W-:Y:S02]  /*2990*/  IADD3 R37, PT, PT, R41, R61, RZ ;  /* 0x0000003d29257210 */ /* 0x000fe40007ffe0ff */
[----:B------:R-:W-:Y:S02]  /*29a0*/  LEA.HI.X R49, R34, UR11, R51, 0x3, P1 ;  /* 0x0000000b22317c11 */ /* 0x000fe400088f1c33 */
[----:B------:R-:W-:Y:S01]  /*29b0*/  LEA.HI.X R51, R36, UR11, R35, 0x3, P2 ;  /* 0x0000000b24337c11 */ /* 0x000fe200090f1c23 */
[----:B------:R-:W-:Y:S01]  /*29c0*/  IMAD.IADD R35, R6, 0x1, R39 ;  /* 0x0000000106237824 */ /* 0x000fe200078e0227 */
[----:B------:R-:W-:-:S04]  /*29d0*/  LEA R34, P1, R38, UR10, 0x3 ;  /* 0x0000000a26227c11 */ /* 0x000fc8000f8218ff */
[----:B------:R-:W-:Y:S01]  /*29e0*/  LEA.HI.X R35, R38, UR11, R35, 0x3, P1 ;  /* 0x0000000b26237c11 */ /* 0x000fe200088f1c23 */
[----:B----4-:R-:W-:-:S07]  /*29f0*/  DMUL R52, R20, R32 ;  /* 0x0000002014347228 */ /* 0x010fce0000000000 */
[----:B------:R0:W-:Y:S01]  /*2a00*/  REDG.E.ADD.F64.RN.STRONG.GPU desc[UR8][R54.64], R52 ;  /* 0x00000034360079a6 */ /* 0x0001e2000c12ff08 */
[-C--:B------:R-:W-:Y:S01]  /*2a10*/  DMUL R38, R12, R32.reuse ;  /* 0x000000200c267228 */ /* 0x080fe20000000000 */
[----:B0-----:R-:W-:Y:S01]  /*2a20*/  LEA R52, P0, R40, UR10, 0x3 ;  /* 0x0000000a28347c11 */ /* 0x001fe2000f8018ff */
[----:B------:R-:W-:-:S03]  /*2a30*/  DMUL R54, R22, R32 ;  /* 0x0000002016367228 */ /* 0x000fc60000000000 */
[----:B------:R-:W-:Y:S02]  /*2a40*/  LEA.HI.X R53, R40, UR11, R37, 0x3, P0 ;  /* 0x0000000b28357c11 */ /* 0x000fe400080f1c25 */
[C---:B------:R-:W-:Y:S02]  /*2a50*/  LEA R36, P0, R42.reuse, UR10, 0x3 ;  /* 0x0000000a2a247c11 */ /* 0x040fe4000f8018ff */
[----:B------:R-:W-:Y:S01]  /*2a60*/  IADD3 R37, PT, PT, R61, R43, RZ ;  /* 0x0000002b3d257210 */ /* 0x000fe20007ffe0ff */
[-C--:B------:R-:W-:Y:S01]  /*2a70*/  DMUL R40, R18, R32.reuse ;  /* 0x0000002012287228 */ /* 0x080fe20000000000 */
[----:B------:R0:W-:Y:S01]  /*2a80*/  REDG.E.ADD.F64.RN.STRONG.GPU desc[UR8][R44.64], R54 ;  /* 0x000000362c0079a6 */ /* 0x0001e2000c12ff08 */
[-C--:B------:R-:W-:Y:S01]  /*2a90*/  DMUL R60, R16, R32.reuse ;  /* 0x00000020103c7228 */ /* 0x080fe20000000000 */
[----:B------:R-:W-:Y:S01]  /*2aa0*/  LEA.HI.X R37, R42, UR11, R37, 0x3, P0 ;  /* 0x0000000b2a257c11 */ /* 0x000fe200080f1c25 */
[----:B------:R-:W-:-:S03]  /*2ab0*/  DMUL R42, R14, R32 ;  /* 0x000000200e2a7228 */ /* 0x000fc60000000000 */
[----:B------:R1:W-:Y:S04]  /*2ac0*/  REDG.E.ADD.F64.RN.STRONG.GPU desc[UR8][R52.64], R40 ;  /* 0x00000028340079a6 */ /* 0x0003e8000c12ff08 */
[----:B------:R1:W-:Y:S01]  /*2ad0*/  REDG.E.ADD.F64.RN.STRONG.GPU desc[UR8][R36.64], R60 ;  /* 0x0000003c240079a6 */ /* 0x0003e2000c12ff08 */
[----:B0-----:R-:W-:-:S03]  /*2ae0*/  DMUL R44, R10, R32 ;  /* 0x000000200a2c7228 */ /* 0x001fc60000000000 */
[----:B------:R1:W-:Y:S01]  /*2af0*/  REDG.E.ADD.F64.RN.STRONG.GPU desc[UR8][R46.64], R38 ;  /* 0x000000262e0079a6 */ /* 0x0003e2000c12ff08 */
[----:B------:R-:W-:-:S03]  /*2b00*/  DMUL R32, R24, R32 ;  /* 0x0000002018207228 */ /* 0x000fc60000000000 */
[----:B------:R1:W-:Y:S04]  /*2b10*/  REDG.E.ADD.F64.RN.STRONG.GPU desc[UR8][R48.64], R42 ;  /* 0x0000002a300079a6 */ /* 0x0003e8000c12ff08 */
[----:B------:R1:W-:Y:S04]  /*2b20*/  REDG.E.ADD.F64.RN.STRONG.GPU desc[UR8][R50.64], R44 ;  /* 0x0000002c320079a6 */ /* 0x0003e8000c12ff08 */
[----:B------:R1:W-:Y:S02]  /*2b30*/  REDG.E.ADD.F64.RN.STRONG.GPU desc[UR8][R34.64], R32 ;  /* 0x00000020220079a6 */ /* 0x0003e4000c12ff08 */
.L_x_222:
[----:B------:R-:W0:Y:S01]  /*2b40*/  LDCU UR5, c[0x0][0x3b0] ;  /* 0x00007600ff0577ac */ /* 0x000e220008000800 */
[----:B------:R-:W-:-:S04]  /*2b50*/  UIADD3 UR4, UPT, UPT, UR4, 0x1, URZ ;  /* 0x0000000104047890 */ /* 0x000fc8000fffe0ff */
[----:B0-----:R-:W-:-:S09]  /*2b60*/  UISETP.NE.AND UP0, UPT, UR4, UR5, UPT ;  /* 0x000000050400728c */ /* 0x001fd2000bf05270 */
[----:B------:R-:W-:Y:S05]  /*2b70*/  BRA.U UP0, `(.L_x_223) ;  /* 0xffffffed00747547 */ /* 0x000fea000b83ffff */
[----:B------:R-:W-:Y:S05]  /*2b80*/  EXIT ;  /* 0x000000000000794d */ /* 0x000fea0003800000 */
.L_x_224:
        /* <DEDUP_REMOVED lines=15> */
.L_x_279:


//--------------------- .text._ZN2at6native55_GLOBAL__N__c1b0da0d_22_UpSampleTrilinear3d_cu_efb54c9330upsample_trilinear3d_out_frameIN3c108BFloat16EfEEviT0_S5_S5_bNS_27GenericPackedTensorAccessorIKT_Lm5ENS_16DefaultPtrTraitsElEENS6_IS7_Lm5ES9_lEE --------------------------
	.section	.text._ZN2at6native55_GLOBAL__N__c1b0da0d_22_UpSampleTrilinear3d_cu_efb54c9330upsample_trilinear3d_out_frameIN3c108BFloat16EfEEviT0_S5_S5_bNS_27GenericPackedTensorAccessorIKT_Lm5ENS_16DefaultPtrTraitsElEENS6_IS7_Lm5ES9_lEE,"ax",@progbits
	.align	128
.text._ZN2at6native55_GLOBAL__N__c1b0da0d_22_UpSampleTrilinear3d_cu_efb54c9330upsample_trilinear3d_out_frameIN3c108BFloat16EfEEviT0_S5_S5_bNS_27GenericPackedTensorAccessorIKT_Lm5ENS_16DefaultPtrTraitsElEENS6_IS7_Lm5ES9_lEE:
        .type           _ZN2at6native55_GLOBAL__N__c1b0da0d_22_UpSampleTrilinear3d_cu_efb54c9330upsample_trilinear3d_out_frameIN3c108BFloat16EfEEviT0_S5_S5_bNS_27GenericPackedTensorAccessorIKT_Lm5ENS_16DefaultPtrTraitsElEENS6_IS7_Lm5ES9_lEE,@function
        .size           _ZN2at6native55_GLOBAL__N__c1b0da0d_22_UpSampleTrilinear3d_cu_efb54c9330upsample_trilinear3d_out_frameIN3c108BFloat16EfEEviT0_S5_S5_bNS_27GenericPackedTensorAccessorIKT_Lm5ENS_16DefaultPtrTraitsElEENS6_IS7_Lm5ES9_lEE,(.L_x_280 - _ZN2at6native55_GLOBAL__N__c1b0da0d_22_UpSampleTrilinear3d_cu_efb54c9330upsample_trilinear3d_out_frameIN3c108BFloat16EfEEviT0_S5_S5_bNS_27GenericPackedTensorAccessorIKT_Lm5ENS_16DefaultPtrTraitsElEENS6_IS7_Lm5ES9_lEE)
        .other          _ZN2at6native55_GLOBAL__N__c1b0da0d_22_UpSampleTrilinear3d_cu_efb54c9330upsample_trilinear3d_out_frameIN3c108BFloat16EfEEviT0_S5_S5_bNS_27GenericPackedTensorAccessorIKT_Lm5ENS_16DefaultPtrTraitsElEENS6_IS7_Lm5ES9_lEE,@"STO_CUDA_ENTRY STV_DEFAULT"
_ZN2at6native55_GLOBAL__N__c1b0da0d_22_UpSampleTrilinear3d_cu_efb54c9330upsample_trilinear3d_out_frameIN3c108BFloat16EfEEviT0_S5_S5_bNS_27GenericPackedTensorAccessorIKT_Lm5ENS_16DefaultPtrTraitsElEENS6_IS7_Lm5ES9_lEE:
[----:B------:R-:W0:Y:S01]  /*0000*/  LDC R1, c[0x0][0x37c] ;  /* 0x0000df00ff017b82 */ /* 0x000e220000000800 */
[----:B------:R-:W1:Y:S07]  /*0010*/  S2R R0, SR_TID.X ;  /* 0x0000000000007919 */ /* 0x000e6e0000002100 */
[----:B------:R-:W1:Y:S01]  /*0020*/  S2UR UR4, SR_CTAID.X ;  /* 0x00000000000479c3 */ /* 0x000e620000002500 */
[----:B------:R-:W2:Y:S01]  /*0030*/  LDCU UR5, c[0x0][0x380] ;  /* 0x00007000ff0577ac */ /* 0x000ea20008000800 */
[----:B0-----:R-:W-:-:S06]  /*0040*/  IADD3 R1, PT, PT, R1, -0x18, RZ ;  /* 0xffffffe801017810 */ /* 0x001fcc0007ffe0ff */
[----:B------:R-:W1:Y:S02]  /*0050*/  LDC R3, c[0x0][0x360] ;  /* 0x0000d800ff037b82 */ /* 0x000e640000000800 */
[----:B-1----:R-:W-:-:S05]  /*0060*/  IMAD R0, R3, UR4, R0 ;  /* 0x0000000403007c24 */ /* 0x002fca000f8e0200 */
[----:B--2---:R-:W-:-:S13]  /*0070*/  ISETP.GE.AND P0, PT, R0, UR5, PT ;  /* 0x0000000500007c0c */ /* 0x004fda000bf06270 */
[----:B------:R-:W-:Y:S05]  /*0080*/  @P0 EXIT ;  /* 0x000000000000094d */ /* 0x000fea0003800000 */
[----:B------:R-:W0:Y:S01]  /*0090*/  LDC R6, c[0x0][0x418] ;  /* 0x00010600ff067b82 */ /* 0x000e220000000800 */
[----:B------:R-:W0:Y:S01]  /*00a0*/  LDCU UR4, c[0x0][0x410] ;  /* 0x00008200ff0477ac */ /* 0x000e220008000800 */
[----:B------:R-:W-:Y:S01]  /*00b0*/  IABS R10, R0 ;  /* 0x00000000000a7213 */ /* 0x000fe20000000000 */
[----:B------:R-:W1:Y:S05]  /*00c0*/  LDCU UR5, c[0x0][0x3b0] ;  /* 0x00007600ff0577ac */ /* 0x000e6a0008000800 */
[----:B------:R-:W2:Y:S01]  /*00d0*/  LDC R14, c[0x0][0x3b8] ;  /* 0x0000ee00ff0e7b82 */ /* 0x000ea20000000800 */
[----:B------:R-:W3:Y:S01]  /*00e0*/  LDCU UR6, c[0x0][0x3c0] ;  /* 0x00007800ff0677ac */ /* 0x000ee20008000800 */
[----:B------:R-:W4:Y:S01]  /*00f0*/  LDCU.64 UR10, c[0x0][0x358] ;  /* 0x00006b00ff0a77ac */ /* 0x000f220008000a00 */
[----:B0-----:R-:W-:Y:S01]  /*0100*/  IMAD R5, R6, UR4, RZ ;  /* 0x0000000406057c24 */ /* 0x001fe2000f8e02ff */
[----:B------:R-:W-:-:S04]  /*0110*/  IABS R11, R6 ;  /* 0x00000006000b7213 */ /* 0x000fc80000000000 */
[----:B------:R-:W-:-:S04]  /*0120*/  IABS R7, R5 ;  /* 0x0000000500077213 */ /* 0x000fc80000000000 */
[----:B------:R-:W0:Y:S08]  /*0130*/  I2F.RP R4, R7 ;  /* 0x0000000700047306 */ /* 0x000e300000209400 */
[----:B0-----:R-:W0:Y:S02]  /*0140*/  MUFU.RCP R4, R4 ;  /* 0x0000000400047308 */ /* 0x001e240000001000 */
[----:B0-----:R-:W-:-:S06]  /*0150*/  VIADD R2, R4, 0xffffffe ;  /* 0x0ffffffe04027836 */ /* 0x001fcc0000000000 */
[----:B------:R-:W0:Y:S08]  /*0160*/  I2F.RP R4, R11 ;  /* 0x0000000b00047306 */ /* 0x000e300000209400 */
[----:B------:R5:W1:Y:S08]  /*0170*/  F2I.FTZ.U32.TRUNC.NTZ R3, R2 ;  /* 0x0000000200037305 */ /* 0x000a70000021f000 */
[----:B0-----:R-:W0:Y:S01]  /*0180*/  MUFU.RCP R4, R4 ;  /* 0x0000000400047308 */ /* 0x001e220000001000 */
[----:B-----5:R-:W-:Y:S01]  /*0190*/  IMAD.MOV.U32 R2, RZ, RZ, RZ ;  /* 0x000000ffff027224 */ /* 0x020fe200078e00ff */
[----:B-1----:R-:W-:-:S05]  /*01a0*/  IADD3 R8, PT, PT, RZ, -R3, RZ ;  /* 0x80000003ff087210 */ /* 0x002fca0007ffe0ff */
[----:B------:R-:W-:Y:S01]  /*01b0*/  IMAD R9, R8, R7, RZ ;  /* 0x0000000708097224 */ /* 0x000fe200078e02ff */
[----:B------:R-:W-:-:S03]  /*01c0*/  IABS R8, R5 ;  /* 0x0000000500087213 */ /* 0x000fc60000000000 */
[----:B------:R-:W-:Y:S01]  /*01d0*/  IMAD.HI.U32 R3, R3, R9, R2 ;  /* 0x0000000903037227 */ /* 0x000fe200078e0002 */
[----:B------:R-:W-:-:S05]  /*01e0*/  IADD3 R9, PT, PT, RZ, -R8, RZ ;  /* 0x80000008ff097210 */ /* 0x000fca0007ffe0ff */
        /* <DEDUP_REMOVED lines=10> */
[----:B------:R0:W1:Y:S01]  /*0290*/  F2I.FTZ.U32.TRUNC.NTZ R3, R2 ;  /* 0x0000000200037305 */ /* 0x000062000021f000 */
[----:B------:R-:W-:-:S06]  /*02a0*/  @P0 IADD3 R8, PT, PT, R8, 0x1, RZ ;  /* 0x0000000108080810 */ /* 0x000fcc0007ffe0ff */
[----:B------:R-:W-:Y:S01]  /*02b0*/  @!P2 IMAD.MOV R8, RZ, RZ, -R8 ;  /* 0x000000ffff08a224 */ /* 0x000fe200078e0a08 */
[----:B------:R-:W-:Y:S01]  /*02c0*/  @!P1 LOP3.LUT R8, RZ, R5, RZ, 0x33, !PT ;  /* 0x00000005ff089212 */ /* 0x000fe200078e33ff */
[----:B0-----:R-:W-:-:S04]  /*02d0*/  HFMA2 R2, -RZ, RZ, 0, 0 ;  /* 0x00000000ff027431 */ /* 0x001fc800000001ff */
[----:B------:R-:W-:Y:S01]  /*02e0*/  IMAD.MOV R4, RZ, RZ, -R8 ;  /* 0x000000ffff047224 */ /* 0x000fe200078e0a08 */
[----:B-1----:R-:W-:-:S03]  /*02f0*/  IADD3 R10, PT, PT, RZ, -R3, RZ ;  /* 0x80000003ff0a7210 */ /* 0x002fc60007ffe0ff */
[----:B------:R-:W-:Y:S02]  /*0300*/  IMAD R7, R5, R4, R0 ;  /* 0x0000000405077224 */ /* 0x000fe400078e0200 */
[----:B------:R-:W-:-:S03]  /*0310*/  IMAD R5, R10, R11, RZ ;  /* 0x0000000b0a057224 */ /* 0x000fc600078e02ff */
[----:B------:R-:W-:Y:S01]  /*0320*/  IABS R0, R7 ;  /* 0x0000000700007213 */ /* 0x000fe20000000000 */
[----:B------:R-:W-:-:S06]  /*0330*/  IMAD.HI.U32 R2, R3, R5, R2 ;  /* 0x0000000503027227 */ /* 0x000fcc00078e0002 */
[----:B------:R-:W-:-:S04]  /*0340*/  IMAD.HI.U32 R5, R2, R0, RZ ;  /* 0x0000000002057227 */ /* 0x000fc800078e00ff */
[----:B------:R-:W-:-:S04]  /*0350*/  IMAD.MOV R2, RZ, RZ, -R5 ;  /* 0x000000ffff027224 */ /* 0x000fc800078e0a05 */
[C---:B------:R-:W-:Y:S02]  /*0360*/  IMAD R0, R11.reuse, R2, R0 ;  /* 0x000000020b007224 */ /* 0x040fe400078e0200 */
[----:B------:R-:W0:Y:S03]  /*0370*/  LDC R2, c[0x0][0x408] ;  /* 0x00010200ff027b82 */ /* 0x000e260000000800 */
[----:B------:R-:W-:-:S13]  /*0380*/  ISETP.GT.U32.AND P1, PT, R11, R0, PT ;  /* 0x000000000b00720c */ /* 0x000fda0003f24070 */
[-C--:B------:R-:W-:Y:S01]  /*0390*/  @!P1 IADD3 R0, PT, PT, R0, -R11.reuse, RZ ;  /* 0x8000000b00009210 */ /* 0x080fe20007ffe0ff */
[----:B------:R-:W-:Y:S01]  /*03a0*/  @!P1 VIADD R5, R5, 0x1 ;  /* 0x0000000105059836 */ /* 0x000fe20000000000 */
[----:B------:R-:W-:Y:S02]  /*03b0*/  ISETP.NE.AND P1, PT, R6, RZ, PT ;  /* 0x000000ff0600720c */ /* 0x000fe40003f25270 */
[----:B------:R-:W-:Y:S02]  /*03c0*/  ISETP.GE.U32.AND P0, PT, R0, R11, PT ;  /* 0x0000000b0000720c */ /* 0x000fe40003f06070 */
[----:B------:R-:W-:-:S04]  /*03d0*/  LOP3.LUT R0, R7, R6, RZ, 0x3c, !PT ;  /* 0x0000000607007212 */ /* 0x000fc800078e3cff */
[----:B------:R-:W-:-:S07]  /*03e0*/  ISETP.GE.AND P2, PT, R0, RZ, PT ;  /* 0x000000ff0000720c */ /* 0x000fce0003f46270 */
[----:B------:R-:W-:Y:S02]  /*03f0*/  @P0 IADD3 R5, PT, PT, R5, 0x1, RZ ;  /* 0x0000000105050810 */ /* 0x000fe40007ffe0ff */
[----:B--2---:R-:W-:-:S04]  /*0400*/  ISETP.NE.AND P0, PT, R14, UR4, PT ;  /* 0x000000040e007c0c */ /* 0x004fc8000bf05270 */
[----:B0-----:R-:W-:Y:S01]  /*0410*/  ISETP.NE.OR P0, PT, R2, UR5, P0 ;  /* 0x0000000502007c0c */ /* 0x001fe20008705670 */
[----:B------:R-:W-:Y:S01]  /*0420*/  @!P2 IMAD.MOV R5, RZ, RZ, -R5 ;  /* 0x000000ffff05a224 */ /* 0x000fe200078e0a05 */
[----:B------:R-:W-:Y:S02]  /*0430*/  @!P1 LOP3.LUT R5, RZ, R6, RZ, 0x33, !PT ;  /* 0x00000006ff059212 */ /* 0x000fe400078e33ff */
[----:B---3--:R-:W-:Y:S02]  /*0440*/  ISETP.NE.OR P0, PT, R6, UR6, P0 ;  /* 0x0000000606007c0c */ /* 0x008fe40008705670 */
[----:B------:R-:W-:-:S05]  /*0450*/  IADD3 R3, PT, PT, -R5, RZ, RZ ;  /* 0x000000ff05037210 */ /* 0x000fca0007ffe1ff */
[----:B------:R-:W-:-:S06]  /*0460*/  IMAD R13, R6, R3, R7 ;  /* 0x00000003060d7224 */ /* 0x000fcc00078e0207 */
[----:B----4-:R-:W-:Y:S05]  /*0470*/  @P0 BRA `(.L_x_225) ;  /* 0x0000000c00a80947 */ /* 0x010fea0003800000 */
[----:B------:R-:W0:Y:S02]  /*0480*/  LDC R0, c[0x0][0x3a0] ;  /* 0x0000e800ff007b82 */ /* 0x000e240000000800 */
[----:B0-----:R-:W-:-:S13]  /*0490*/  ISETP.GE.AND P0, PT, R0, 0x1, PT ;  /* 0x000000010000780c */ /* 0x001fda0003f06270 */
[----:B------:R-:W-:Y:S05]  /*04a0*/  @!P0 EXIT ;  /* 0x000000000000894d */ /* 0x000fea0003800000 */
[----:B------:R-:W0:Y:S01]  /*04b0*/  LDC R18, c[0x0][0x3a8] ;  /* 0x0000ea00ff127b82 */ /* 0x000e220000000800 */
[----:B------:R-:W1:Y:S01]  /*04c0*/  LDCU.128 UR4, c[0x0][0x3e0] ;  /* 0x00007c00ff0477ac */ /* 0x000e620008000c00 */
[----:B------:R-:W-:Y:S01]  /*04d0*/  SHF.R.S32.HI R0, RZ, 0x1f, R13 ;  /* 0x0000001fff007819 */ /* 0x000fe2000001140d */
[----:B------:R-:W2:Y:S01]  /*04e0*/  LDCU.64 UR8, c[0x0][0x440] ;  /* 0x00008800ff0877ac */ /* 0x000ea20008000a00 */
[----:B------:R-:W3:Y:S03]  /*04f0*/  LDCU.128 UR12, c[0x0][0x430] ;  /* 0x00008600ff0c77ac */ /* 0x000ee60008000c00 */
[----:B-1----:R-:W-:Y:S02]  /*0500*/  IMAD R4, R0, UR6, RZ ;  /* 0x0000000600047c24 */ /* 0x002fe4000f8e02ff */
[----:B------:R-:W-:Y:S01]  /*0510*/  IMAD.WIDE.U32 R2, R13, UR6, RZ ;  /* 0x000000060d027c25 */ /* 0x000fe2000f8e00ff */
[----:B0-----:R-:W-:-:S03]  /*0520*/  ISETP.GE.AND P0, PT, R18, 0x1, PT ;  /* 0x000000011200780c */ /* 0x001fc60003f06270 */
[----:B--2---:R-:W-:Y:S02]  /*0530*/  IMAD R0, R0, UR8, RZ ;  /* 0x0000000800007c24 */ /* 0x004fe4000f8e02ff */
[C---:B------:R-:W-:Y:S02]  /*0540*/  IMAD R9, R13.reuse, UR7, R4 ;  /* 0x000000070d097c24 */ /* 0x040fe4000f8e0204 */
[C---:B------:R-:W-:Y:S01]  /*0550*/  IMAD R11, R13.reuse, UR9, R0 ;  /* 0x000000090d0b7c24 */ /* 0x040fe2000f8e0200 */
[----:B------:R-:W-:Y:S01]  /*0560*/  SHF.R.S32.HI R0, RZ, 0x1f, R5 ;  /* 0x0000001fff007819 */ /* 0x000fe20000011405 */
[----:B------:R-:W-:-:S04]  /*0570*/  IMAD.WIDE.U32 R6, R13, UR8, RZ ;  /* 0x000000080d067c25 */ /* 0x000fc8000f8e00ff */
[----:B------:R-:W-:Y:S01]  /*0580*/  IMAD.IADD R3, R3, 0x1, R9 ;  /* 0x0000000103037824 */ /* 0x000fe200078e0209 */
[----:B------:R-:W-:Y:S01]  /*0590*/  IADD3 R11, PT, PT, R7, R11, RZ ;  /* 0x0000000b070b7210 */ /* 0x000fe20007ffe0ff */
[C---:B------:R-:W-:Y:S02]  /*05a0*/  IMAD R4, R0.reuse, UR4, RZ ;  /* 0x0000000400047c24 */ /* 0x040fe4000f8e02ff */
[----:B------:R-:W-:Y:S02]  /*05b0*/  IMAD.MOV.U32 R10, RZ, RZ, R6 ;  /* 0x000000ffff0a7224 */ /* 0x000fe400078e0006 */
[C---:B------:R-:W-:Y:S02]  /*05c0*/  IMAD R9, R5.reuse, UR5, R4 ;  /* 0x0000000505097c24 */ /* 0x040fe4000f8e0204 */
[----:B------:R-:W-:Y:S01]  /*05d0*/  IMAD.WIDE.U32 R6, R5, UR4, R2 ;  /* 0x0000000405067c25 */ /* 0x000fe2000f8e0002 */
[----:B------:R-:W0:Y:S03]  /*05e0*/  LDCU.64 UR4, c[0x0][0x3d8] ;  /* 0x00007b00ff0477ac */ /* 0x000e260008000a00 */
[----:B---3--:R-:W-:Y:S01]  /*05f0*/  IMAD R0, R0, UR14, RZ ;  /* 0x0000000e00007c24 */ /* 0x008fe2000f8e02ff */
[----:B0-----:R-:W-:Y:S06]  /*0600*/  @!P0 EXIT ;  /* 0x000000000000894d */ /* 0x001fec0003800000 */
[C---:B------:R-:W-:Y:S01]  /*0610*/  IMAD R13, R5.reuse, UR15, R0 ;  /* 0x0000000f050d7c24 */ /* 0x040fe2000f8e0200 */
[----:B------:R-:W0:Y:S01]  /*0620*/  LDC.64 R2, c[0x0][0x428] ;  /* 0x00010a00ff027b82 */ /* 0x000e220000000a00 */
[----:B------:R-:W-:Y:S01]  /*0630*/  IMAD.WIDE.U32 R10, R5, UR14, R10 ;  /* 0x0000000e050a7c25 */ /* 0x000fe2000f8e000a */
[----:B------:R-:W-:Y:S02]  /*0640*/  SHF.R.S32.HI R0, RZ, 0x1f, R8 ;  /* 0x0000001fff007819 */ /* 0x000fe40000011408 */
[----:B------:R-:W-:Y:S01]  /*0650*/  IADD3 R7, PT, PT, R7, R9, RZ ;  /* 0x0000000907077210 */ /* 0x000fe20007ffe0ff */
[----:B------:R-:W-:Y:S01]  /*0660*/  IMAD.IADD R11, R11, 0x1, R13 ;  /* 0x000000010b0b7824 */ /* 0x000fe200078e020d */
[----:B------:R-:W-:Y:S01]  /*0670*/  LOP3.LUT R24, R18, 0x7, RZ, 0xc0, !PT ;  /* 0x0000000712187812 */ /* 0x000fe200078ec0ff */
[C---:B------:R-:W-:Y:S01]  /*0680*/  IMAD R9, R0.reuse, UR4, RZ ;  /* 0x0000000400097c24 */ /* 0x040fe2000f8e02ff */
[----:B------:R-:W1:Y:S01]  /*0690*/  LDC.64 R4, c[0x0][0x3d0] ;  /* 0x0000f400ff047b82 */ /* 0x000e620000000a00 */
[----:B------:R-:W-:Y:S01]  /*06a0*/  IMAD R13, R0, UR12, RZ ;  /* 0x0000000c000d7c24 */ /* 0x000fe2000f8e02ff */
[----:B------:R-:W-:Y:S01]  /*06b0*/  LOP3.LUT R0, R18, 0x7ffffff8, RZ, 0xc0, !PT ;  /* 0x7ffffff812007812 */ /* 0x000fe200078ec0ff */
[----:B------:R-:W-:Y:S01]  /*06c0*/  IMAD R25, R8, UR5, R9 ;  /* 0x0000000508197c24 */ /* 0x000fe2000f8e0209 */
[----:B------:R-:W-:Y:S01]  /*06d0*/  IADD3 R12, PT, PT, R24, -0x1, RZ ;  /* 0xffffffff180c7810 */ /* 0x000fe20007ffe0ff */
[----:B------:R-:W-:Y:S01]  /*06e0*/  IMAD.WIDE.U32 R6, R8, UR4, R6 ;  /* 0x0000000408067c25 */ /* 0x000fe2000f8e0006 */
[----:B------:R-:W-:Y:S01]  /*06f0*/  LOP3.LUT R18, R18, 0x3, RZ, 0xc0, !PT ;  /* 0x0000000312127812 */ /* 0x000fe200078ec0ff */
[----:B------:R-:W-:Y:S01]  /*0700*/  UMOV UR4, URZ ;  /* 0x000000ff00047c82 */ /* 0x000fe20008000000 */
[----:B------:R-:W-:Y:S01]  /*0710*/  ISETP.GE.U32.AND P0, PT, R12, 0x3, PT ;  /* 0x000000030c00780c */ /* 0x000fe20003f06070 */
[C---:B------:R-:W-:Y:S01]  /*0720*/  IMAD R13, R8.reuse, UR13, R13 ;  /* 0x0000000d080d7c24 */ /* 0x040fe2000f8e020d */
[----:B------:R-:W-:Y:S01]  /*0730*/  IADD3 R25, PT, PT, R7, R25, RZ ;  /* 0x0000001907197210 */ /* 0x000fe20007ffe0ff */
[----:B------:R-:W-:-:S04]  /*0740*/  IMAD.WIDE.U32 R8, R8, UR12, R10 ;  /* 0x0000000c08087c25 */ /* 0x000fc8000f8e000a */
[----:B------:R-:W-:Y:S01]  /*0750*/  IMAD.MOV R19, RZ, RZ, -R0 ;  /* 0x000000ffff137224 */ /* 0x000fe200078e0a00 */
[C---:B0-----:R-:W-:Y:S01]  /*0760*/  SHF.L.U64.HI R20, R2.reuse, 0x4, R3 ;  /* 0x0000000402147819 */ /* 0x041fe20000010203 */
[----:B------:R-:W-:Y:S01]  /*0770*/  IMAD.IADD R27, R9, 0x1, R13 ;  /* 0x00000001091b7824 */ /* 0x000fe200078e020d */
[C---:B------:R-:W-:Y:S02]  /*0780*/  SHF.L.U64.HI R3, R2.reuse, 0x1, R3 ;  /* 0x0000000102037819 */ /* 0x040fe40000010203 */
[----:B------:R-:W-:Y:S02]  /*0790*/  SHF.L.U32 R21, R2, 0x1, RZ ;  /* 0x0000000102157819 */ /* 0x000fe400000006ff */
[C-C-:B-1----:R-:W-:Y:S01]  /*07a0*/  SHF.L.U64.HI R22, R4.reuse, 0x4, R5.reuse ;  /* 0x0000000404167819 */ /* 0x142fe20000010205 */
[C---:B------:R-:W-:Y:S01]  /*07b0*/  IMAD.SHL.U32 R23, R4.reuse, 0x2, RZ ;  /* 0x0000000204177824 */ /* 0x040fe200078e00ff */
[----:B------:R-:W-:-:S07]  /*07c0*/  SHF.L.U64.HI R5, R4, 0x1, R5 ;  /* 0x0000000104057819 */ /* 0x000fce0000010205 */
.L_x_231:
[----:B0-----:R-:W0:Y:S01]  /*07d0*/  LDCU UR5, c[0x0][0x3a8] ;  /* 0x00007500ff0577ac */ /* 0x001e220008000800 */
[----:B-1-3--:R-:W1:Y:S01]  /*07e0*/  LDC.64 R16, c[0x0][0x3c8] ;  /* 0x0000f200ff107b82 */ /* 0x00ae620000000a00 */
[----:B------:R-:W-:Y:S01]  /*07f0*/  MOV R10, R6 ;  /* 0x00000006000a7202 */ /* 0x000fe20000000f00 */
[----:B------:R-:W-:Y:S01]  /*0800*/  IMAD.MOV.U32 R11, RZ, RZ, R25 ;  /* 0x000000ffff0b7224 */ /* 0x000fe200078e0019 */
[----:B------:R-:W-:Y:S01]  /*0810*/  MOV R26, R8 ;  /* 0x00000008001a7202 */ /* 0x000fe20000000f00 */
[----:B------:R-:W-:-:S04]  /*0820*/  IMAD.MOV.U32 R29, RZ, RZ, RZ ;  /* 0x000000ffff1d7224 */ /* 0x000fc800078e00ff */
        /* <DEDUP_REMOVED lines=8> */
[----:B------:R-:W-:Y:S01]  /*08b0*/  MOV R16, R19 ;  /* 0x0000001300107202 */ /* 0x000fe20000000f00 */
[----:B------:R-:W1:Y:S01]  /*08c0*/  LDCU.64 UR8, c[0x0][0x398] ;  /* 0x00007300ff0877ac */ /* 0x000e620008000a00 */
[----:B0-----:R-:W-:Y:S02]  /*08d0*/  LEA R28, P1, R12, UR6, 0x1 ;  /* 0x000000060c1c7c11 */ /* 0x001fe4000f8208ff */
[----:B-1----:R-:W-:Y:S02]  /*08e0*/  LEA R14, P2, R10, UR8, 0x1 ;  /* 0x000000080a0e7c11 */ /* 0x002fe4000f8408ff */
[----:B------:R-:W-:Y:S02]  /*08f0*/  LEA.HI.X R29, R12, UR7, R15, 0x1, P1 ;  /* 0x000000070c1d7c11 */ /* 0x000fe400088f0c0f */
[----:B------:R-:W-:-:S09]  /*0900*/  LEA.HI.X R31, R10, UR9, R17, 0x1, P2 ;  /* 0x000000090a1f7c11 */ /* 0x000fd200090f0c11 */
.L_x_227:
[----:B------:R-:W-:-:S05]  /*0910*/  IMAD.MOV.U32 R30, RZ, RZ, R14 ;  /* 0x000000ffff1e7224 */ /* 0x000fca00078e000e */
[----:B0-----:R-:W2:Y:S01]  /*0920*/  LDG.E.U16 R43, desc[UR10][R30.64] ;  /* 0x0000000a1e2b7981 */ /* 0x001ea2000c1e1500 */
[----:B------:R-:W-:-:S04]  /*0930*/  IADD3 R32, P1, PT, R14, R23, RZ ;  /* 0x000000170e207210 */ /* 0x000fc80007f3e0ff */
[----:B------:R-:W-:Y:S02]  /*0940*/  IADD3.X R33, PT, PT, R31, R5, RZ, P1, !PT ;  /* 0x000000051f217210 */ /* 0x000fe40000ffe4ff */
[----:B------:R-:W-:Y:S01]  /*0950*/  IADD3 R34, P1, PT, R28, R21, RZ ;  /* 0x000000151c227210 */ /* 0x000fe20007f3e0ff */
[----:B--2---:R0:W-:Y:S04]  /*0960*/  STG.E.U16 desc[UR10][R28.64], R43 ;  /* 0x0000002b1c007986 */ /* 0x0041e8000c10150a */
[----:B------:R-:W2:Y:S01]  /*0970*/  LDG.E.U16 R45, desc[UR10][R32.64] ;  /* 0x0000000a202d7981 */ /* 0x000ea2000c1e1500 */
[----:B------:R-:W-:Y:S01]  /*0980*/  IADD3 R36, P2, PT, R32, R23, RZ ;  /* 0x0000001720247210 */ /* 0x000fe20007f5e0ff */
[----:B------:R-:W-:-:S03]  /*0990*/  IMAD.X R35, R29, 0x1, R3, P1 ;  /* 0x000000011d237824 */ /* 0x000fc600008e0603 */
        /* <DEDUP_REMOVED lines=9> */
[----:B------:R-:W3:Y:S01]  /*0a30*/  LDG.E.U16 R49, desc[UR10][R40.64] ;  /* 0x0000000a28317981 */ /* 0x000ee2000c1e1500 */
[----:B------:R-:W-:Y:S01]  /*0a40*/  IADD3 R42, P2, PT, R40, R23, RZ ;  /* 0x00000017282a7210 */ /* 0x000fe20007f5e0ff */
[----:B------:R-:W-:-:S03]  /*0a50*/  IMAD.X R33, R39, 0x1, R3, P1 ;  /* 0x0000000127217824 */ /* 0x000fc600008e0603 */
[----:B0-----:R-:W-:Y:S02]  /*0a60*/  IADD3.X R43, PT, PT, R41, R5, RZ, P2, !PT ;  /* 0x00000005292b7210 */ /* 0x001fe400017fe4ff */
[----:B-1----:R-:W-:Y:S01]  /*0a70*/  IADD3 R34, P1, PT, R32, R21, RZ ;  /* 0x0000001520227210 */ /* 0x002fe20007f3e0ff */
[----:B---3--:R0:W-:Y:S04]  /*0a80*/  STG.E.U16 desc[UR10][R32.64], R49 ;  /* 0x0000003120007986 */ /* 0x0081e8000c10150a */
[----:B------:R-:W3:Y:S01]  /*0a90*/  LDG.E.U16 R45, desc[UR10][R42.64] ;  /* 0x0000000a2a2d7981 */ /* 0x000ee2000c1e1500 */
[----:B------:R-:W-:Y:S01]  /*0aa0*/  IADD3 R36, P2, PT, R42, R23, RZ ;  /* 0x000000172a247210 */ /* 0x000fe20007f5e0ff */
[----:B------:R-:W-:-:S03]  /*0ab0*/  IMAD.X R35, R33, 0x1, R3, P1 ;  /* 0x0000000121237824 */ /* 0x000fc600008e0603 */
[----:B------:R-:W-:Y:S02]  /*0ac0*/  IADD3.X R37, PT, PT, R43, R5, RZ, P2, !PT ;  /* 0x000000052b257210 */ /* 0x000fe400017fe4ff */
[----:B--2---:R-:W-:Y:S01]  /*0ad0*/  IADD3 R38, P1, PT, R34, R21, RZ ;  /* 0x0000001522267210 */ /* 0x004fe20007f3e0ff */
[----:B---3--:R1:W-:Y:S04]  /*0ae0*/  STG.E.U16 desc[UR10][R34.64], R45 ;  /* 0x0000002d22007986 */ /* 0x0083e8000c10150a */
[----:B------:R-:W2:Y:S01]  /*0af0*/  LDG.E.U16 R47, desc[UR10][R36.64] ;  /* 0x0000000a242f7981 */ /* 0x000ea2000c1e1500 */
[----:B------:R-:W-:Y:S01]  /*0b00*/  IADD3 R40, P2, PT, R36, R23, RZ ;  /* 0x0000001724287210 */ /* 0x000fe20007f5e0ff */
[----:B------:R-:W-:-:S03]  /*0b10*/  IMAD.X R39, R35, 0x1, R3, P1 ;  /* 0x0000000123277824 */ /* 0x000fc600008e0603 */
[----:B------:R-:W-:Y:S02]  /*0b20*/  IADD3.X R41, PT, PT, R37, R5, RZ, P2, !PT ;  /* 0x0000000525297210 */ /* 0x000fe400017fe4ff */
[----:B0-----:R-:W-:Y:S01]  /*0b30*/  IADD3 R32, P1, PT, R38, R21, RZ ;  /* 0x0000001526207210 */ /* 0x001fe20007f3e0ff */
[----:B--2---:R0:W-:Y:S04]  /*0b40*/  STG.E.U16 desc[UR10][R38.64], R47 ;  /* 0x0000002f26007986 */ /* 0x0041e8000c10150a */
[----:B------:R-:W2:Y:S01]  /*0b50*/  LDG.E.U16 R49, desc[UR10][R40.64] ;  /* 0x0000000a28317981 */ /* 0x000ea2000c1e1500 */
[----:B------:R-:W-:Y:S01]  /*0b60*/  IADD3 R42, P2, PT, R40, R23, RZ ;  /* 0x00000017282a7210 */ /* 0x000fe20007f5e0ff */
[----:B------:R-:W-:-:S03]  /*0b70*/  IMAD.X R33, R39, 0x1, R3, P1 ;  /* 0x0000000127217824 */ /* 0x000fc600008e0603 */
[----:B------:R-:W-:Y:S02]  /*0b80*/  IADD3.X R43, PT, PT, R41, R5, RZ, P2, !PT ;  /* 0x00000005292b7210 */ /* 0x000fe400017fe4ff */
[----:B-1----:R-:W-:Y:S02]  /*0b90*/  IADD3 R34, P1, PT, R32, R21, RZ ;  /* 0x0000001520227210 */ /* 0x002fe40007f3e0ff */
[----:B------:R-:W-:-:S03]  /*0ba0*/  IADD3 R16, PT, PT, R16, 0x8, RZ ;  /* 0x0000000810107810 */ /* 0x000fc60007ffe0ff */
[----:B------:R-:W-:Y:S01]  /*0bb0*/  IMAD.X R35, R33, 0x1, R3, P1 ;  /* 0x0000000121237824 */ /* 0x000fe200008e0603 */
[----:B--2---:R0:W-:Y:S04]  /*0bc0*/  STG.E.U16 desc[UR10][R32.64], R49 ;  /* 0x0000003120007986 */ /* 0x0041e8000c10150a */
[----:B------:R-:W2:Y:S01]  /*0bd0*/  LDG.E.U16 R43, desc[UR10][R42.64] ;  /* 0x0000000a2a2b7981 */ /* 0x000ea2000c1e1500 */
[----:B------:R-:W-:Y:S02]  /*0be0*/  ISETP.NE.AND P1, PT, R16, RZ, PT ;  /* 0x000000ff1000720c */ /* 0x000fe40003f25270 */
[----:B------:R-:W-:Y:S02]  /*0bf0*/  LEA R28, P2, R2, R28, 0x4 ;  /* 0x0000001c021c7211 */ /* 0x000fe400078420ff */
[----:B------:R-:W-:-:S03]  /*0c00*/  LEA R14, P3, R4, R14, 0x4 ;  /* 0x0000000e040e7211 */ /* 0x000fc600078620ff */
[----:B------:R-:W-:Y:S01]  /*0c10*/  IMAD.X R29, R29, 0x1, R20, P2 ;  /* 0x000000011d1d7824 */ /* 0x000fe200010e0614 */
[----:B------:R-:W-:Y:S01]  /*0c20*/  IADD3.X R31, PT, PT, R31, R22, RZ, P3, !PT ;  /* 0x000000161f1f7210 */ /* 0x000fe20001ffe4ff */
[----:B--2---:R0:W-:Y:S04]  /*0c30*/  STG.E.U16 desc[UR10][R34.64], R43 ;  /* 0x0000002b22007986 */ /* 0x0041e8000c10150a */
[----:B------:R-:W-:Y:S05]  /*0c40*/  @P1 BRA `(.L_x_227) ;  /* 0xfffffffc00301947 */ /* 0x000fea000383ffff */
[----:B------:R-:W-:-:S07]  /*0c50*/  IMAD.MOV.U32 R29, RZ, RZ, R0 ;  /* 0x000000ffff1d7224 */ /* 0x000fce00078e0000 */
.L_x_226:
        /* <DEDUP_REMOVED lines=13> */
[----:B------:R-:W4:Y:S01]  /*0d30*/  LDG.E.U16 R43, desc[UR10][R34.64] ;  /* 0x0000000a222b7981 */ /* 0x000f22000c1e1500 */
        /* <DEDUP_REMOVED lines=22> */
[----:B------:R-:W2:Y:S01]  /*0ea0*/  LDG.E.U16 R37, desc[UR10][R36.64] ;  /* 0x0000000a24257981 */ /* 0x000ea2000c1e1500 */
[----:B0-----:R-:W-:Y:S01]  /*0eb0*/  IADD3 R43, PT, PT, R29, 0x3, RZ ;  /* 0x000000031d2b7810 */ /* 0x001fe20007ffe0ff */
        /* <DEDUP_REMOVED lines=16> */
.L_x_229:
        /* <DEDUP_REMOVED lines=13> */
[----:B------:R-:W2:Y:S01]  /*1090*/  LDG.E.U16 R41, desc[UR10][R32.64] ;  /* 0x0000000a20297981 */ /* 0x000ea2000c1e1500 */
        /* <DEDUP_REMOVED lines=12> */
[----:B------:R-:W-:-:S04]  /*1160*/  IMAD.WIDE.U32 R30, R43, UR12, R14 ;  /* 0x0000000c2b1e7c25 */ /* 0x000fc8000f8e000e */
[----:B------:R-:W-:Y:S01]  /*1170*/  IMAD R43, R43, UR13, R31 ;  /* 0x0000000d2b2b7c24 */ /* 0x000fe2000f8e021f */
[----:B------:R-:W-:Y:S01]  /*1180*/  LEA R32, P1, R30, UR14, 0x1 ;  /* 0x0000000e1e207c11 */ /* 0x000fe2000f8208ff */
[----:B------:R-:W-:-:S03]  /*1190*/  VIADD R29, R29, 0x2 ;  /* 0x000000021d1d7836 */ /* 0x000fc60000000000 */
[----:B------:R-:W-:-:S05]  /*11a0*/  LEA.HI.X R33, R30, UR15, R43, 0x1, P1 ;  /* 0x0000000f1e217c11 */ /* 0x000fca00088f0c2b */
[----:B---3--:R2:W-:Y:S04]  /*11b0*/  STG.E.U16 desc[UR10][R32.64], R39 ;  /* 0x0000002720007986 */ /* 0x0085e8000c10150a */
.L_x_230:
[----:B------:R-:W-:Y:S05]  /*11c0*/  BRA.U !UP0, `(.L_x_228) ;  /* 0x0000000108407547 */ /* 0x000fea000b800000 */
[----:B------:R-:W3:Y:S01]  /*11d0*/  LDCU.64 UR6, c[0x0][0x3d0] ;  /* 0x00007a00ff0677ac */ /* 0x000ee20008000a00 */
[----:B------:R-:W-:Y:S01]  /*11e0*/  MOV R16, R10 ;  /* 0x0000000a00107202 */ /* 0x000fe20000000f00 */
[----:B------:R-:W4:Y:S04]  /*11f0*/  LDCU.64 UR8, c[0x0][0x398] ;  /* 0x00007300ff0877ac */ /* 0x000f280008000a00 */
[----:B---3--:R-:W-:-:S04]  /*1200*/  IMAD.WIDE.U32 R10, R29, UR6, R16 ;  /* 0x000000061d0a7c25 */ /* 0x008fc8000f8e0010 */
[----:B------:R-:W-:Y:S01]  /*1210*/  IMAD R11, R29, UR7, R11 ;  /* 0x000000071d0b7c24 */ /* 0x000fe2000f8e020b */
[C---:B----4-:R-:W-:Y:S01]  /*1220*/  LEA R16, P1, R10.reuse, UR8, 0x1 ;  /* 0x000000080a107c11 */ /* 0x050fe2000f8208ff */
[----:B------:R-:W3:Y:S03]  /*1230*/  LDCU.64 UR6, c[0x0][0x428] ;  /* 0x00008500ff0677ac */ /* 0x000ee60008000a00 */
[----:B------:R-:W-:Y:S01]  /*1240*/  LEA.HI.X R17, R10, UR9, R11, 0x1, P1 ;  /* 0x000000090a117c11 */ /* 0x000fe200088f0c0b */
[----:B------:R-:W4:Y:S05]  /*1250*/  LDCU.64 UR8, c[0x0][0x3f0] ;  /* 0x00007e00ff0877ac */ /* 0x000f2a0008000a00 */
[----:B------:R-:W5:Y:S01]  /*1260*/  LDG.E.U16 R17, desc[UR10][R16.64] ;  /* 0x0000000a10117981 */ /* 0x000f62000c1e1500 */
[----:B------:R-:W-:-:S04]  /*1270*/  IMAD.MOV.U32 R14, RZ, RZ, R12 ;  /* 0x000000ffff0e7224 */ /* 0x000fc800078e000c */
[----:B---3--:R-:W-:-:S04]  /*1280*/  IMAD.WIDE.U32 R10, R29, UR6, R14 ;  /* 0x000000061d0a7c25 */ /* 0x008fc8000f8e000e */
[----:B------:R-:W-:Y:S01]  /*1290*/  IMAD R11, R29, UR7, R11 ;  /* 0x000000071d0b7c24 */ /* 0x000fe2000f8e020b */
[----:B----4-:R-:W-:-:S04]  /*12a0*/  LEA R12, P1, R10, UR8, 0x1 ;  /* 0x000000080a0c7c11 */ /* 0x010fc8000f8208ff */
[----:B------:R-:W-:-:S05]  /*12b0*/  LEA.HI.X R13, R10, UR9, R11, 0x1, P1 ;  /* 0x000000090a0d7c11 */ /* 0x000fca00088f0c0b */
[----:B-----5:R3:W-:Y:S04]  /*12c0*/  STG.E.U16 desc[UR10][R12.64], R17 ;  /* 0x000000110c007986 */ /* 0x0207e8000c10150a */
.L_x_228:
[----:B------:R-:W4:Y:S01]  /*12d0*/  LDC R10, c[0x0][0x3a0] ;  /* 0x0000e800ff0a7b82 */ /* 0x000f220000000800 */
[----:B------:R-:W-:-:S06]  /*12e0*/  UIADD3 UR4, UPT, UPT, UR4, 0x1, URZ ;  /* 0x0000000104047890 */ /* 0x000fcc000fffe0ff */
[----:B----4-:R-:W-:-:S13]  /*12f0*/  ISETP.NE.AND P1, PT, R10, UR4, PT ;  /* 0x000000040a007c0c */ /* 0x010fda000bf25270 */
[----:B------:R-:W-:Y:S05]  /*1300*/  @!P1 EXIT ;  /* 0x000000000000994d */ /* 0x000fea0003800000 */
[----:B------:R-:W-:Y:S05]  /*1310*/  BRA `(.L_x_231) ;  /* 0xfffffff4002c7947 */ /* 0x000fea000383ffff */
.L_x_225:
[----:B------:R-:W0:Y:S01]  /*1320*/  LDC R0, c[0x0][0x3a0] ;  /* 0x0000e800ff007b82 */ /* 0x000e220000000800 */
[----:B------:R-:W1:Y:S07]  /*1330*/  LDCU.U8 UR4, c[0x0][0x390] ;  /* 0x00007200ff0477ac */ /* 0x000e6e0008000000 */
[----:B------:R-:W2:Y:S08]  /*1340*/  LDC R7, c[0x0][0x384] ;  /* 0x0000e100ff077b82 */ /* 0x000eb00000000800 */
[----:B------:R-:W3:Y:S01]  /*1350*/  LDC R9, c[0x0][0x388] ;  /* 0x0000e200ff097b82 */ /* 0x000ee20000000800 */
[----:B-1----:R-:W-:Y:S01]  /*1360*/  UPRMT UR4, UR4, 0x8880, URZ ;  /* 0x0000888004047896 */ /* 0x002fe200080000ff */
[----:B0-----:R-:W-:-:S05]  /*1370*/  ISETP.GE.AND P1, PT, R0, 0x1, PT ;  /* 0x000000010000780c */ /* 0x001fca0003f26270 */
[----:B------:R-:W-:-:S08]  /*1380*/  ISETP.NE.AND P0, PT, RZ, UR4, PT ;  /* 0x00000004ff007c0c */ /* 0x000fd0000bf05270 */
[----:B--2---:R-:W-:Y:S05]  /*1390*/  @!P1 EXIT ;  /* 0x000000000000994d */ /* 0x004fea0003800000 */
[----:B------:R-:W0:Y:S01]  /*13a0*/  LDC R10, c[0x0][0x3a8] ;  /* 0x0000ea00ff0a7b82 */ /* 0x000e220000000800 */
[----:B------:R-:W-:Y:S01]  /*13b0*/  I2FP.F32.S32 R0, R8 ;  /* 0x0000000800007245 */ /* 0x000fe20000201400 */
[----:B------:R-:W1:Y:S01]  /*13c0*/  LDCU.64 UR12, c[0x0][0x440] ;  /* 0x00008800ff0c77ac */ /* 0x000e620008000a00 */
[----:B------:R-:W-:Y:S02]  /*13d0*/  I2FP.F32.S32 R3, R5 ;  /* 0x0000000500037245 */ /* 0x000fe40000201400 */
[----:B------:R-:W-:Y:S01]  /*13e0*/  I2FP.F32.S32 R6, R13 ;  /* 0x0000000d00067245 */ /* 0x000fe20000201400 */
[C---:B------:R-:W-:Y:S01]  /*13f0*/  @!P0 FADD.FTZ R2, R0.reuse, 0.5 ;  /* 0x3f00000000028421 */ /* 0x040fe20000010000 */
[-C--:B------:R-:W-:Y:S01]  /*1400*/  @P0 FMUL.FTZ R0, R0, R7.reuse ;  /* 0x0000000700000220 */ /* 0x080fe20000410000 */
[----:B------:R-:W2:Y:S01]  /*1410*/  LDC R12, c[0x0][0x38c] ;  /* 0x0000e300ff0c7b82 */ /* 0x000ea20000000800 */
[----:B------:R-:W-:Y:S01]  /*1420*/  @!P0 FADD.FTZ R4, R3, 0.5 ;  /* 0x3f00000003048421 */ /* 0x000fe20000010000 */
[----:B------:R-:W-:Y:S01]  /*1430*/  @!P0 FFMA.FTZ R2, R2, R7, -0.5 ;  /* 0xbf00000002028423 */ /* 0x000fe20000010007 */
[----:B------:R-:W-:Y:S01]  /*1440*/  SHF.R.S32.HI R7, RZ, 0x1f, R13 ;  /* 0x0000001fff077819 */ /* 0x000fe2000001140d */
[----:B------:R-:W4:Y:S01]  /*1450*/  LDCU.128 UR16, c[0x0][0x430] ;  /* 0x00008600ff1077ac */ /* 0x000f220008000c00 */
[----:B---3--:R-:W-:-:S02]  /*1460*/  @!P0 FFMA.FTZ R4, R4, R9, -0.5 ;  /* 0xbf00000004048423 */ /* 0x008fc40000010009 */
[----:B------:R-:W-:-:S04]  /*1470*/  @!P0 FSETP.GEU.FTZ.AND P1, PT, R2, RZ, PT ;  /* 0x000000ff0200820b */ /* 0x000fc80003f3e000 */
[----:B------:R-:W-:Y:S01]  /*1480*/  @!P0 FSEL R0, R2, RZ, P1 ;  /* 0x000000ff02008208 */ /* 0x000fe20000800000 */
[----:B------:R-:W-:Y:S01]  /*1490*/  @P0 FMUL.FTZ R2, R3, R9 ;  /* 0x0000000903020220 */ /* 0x000fe20000410000 */
[----:B------:R-:W-:Y:S01]  /*14a0*/  @!P0 FSETP.GEU.FTZ.AND P1, PT, R4, RZ, PT ;  /* 0x000000ff0400820b */ /* 0x000fe20003f3e000 */
[----:B------:R-:W-:Y:S01]  /*14b0*/  @!P0 FADD.FTZ R3, R6, 0.5 ;  /* 0x3f00000006038421 */ /* 0x000fe20000010000 */
[----:B------:R3:W0:Y:S02]  /*14c0*/  F2I.FTZ.TRUNC.NTZ R16, R0 ;  /* 0x0000000000107305 */ /* 0x000624000021f100 */
[----:B0-----:R-:W-:Y:S02]  /*14d0*/  ISETP.GE.AND P2, PT, R10, 0x1, PT ;  /* 0x000000010a00780c */ /* 0x001fe40003f46270 */
[----:B------:R-:W-:-:S04]  /*14e0*/  @!P0 FSEL R2, R4, RZ, P1 ;  /* 0x000000ff04028208 */ /* 0x000fc80000800000 */
[----:B------:R3:W0:Y:S01]  /*14f0*/  F2I.FTZ.TRUNC.NTZ R4, R2 ;  /* 0x0000000200047305 */ /* 0x000622000021f100 */
[-C--:B--2---:R-:W-:Y:S01]  /*1500*/  @!P0 FFMA.FTZ R3, R3, R12.reuse, -0.5 ;  /* 0xbf00000003038423 */ /* 0x084fe2000001000c */
[----:B------:R-:W-:Y:S01]  /*1510*/  @P0 FMUL.FTZ R12, R6, R12 ;  /* 0x0000000c060c0220 */ /* 0x000fe20000410000 */
[----:B-1----:R-:W-:-:S03]  /*1520*/  IMAD R6, R7, UR12, RZ ;  /* 0x0000000c07067c24 */ /* 0x002fc6000f8e02ff */
[----:B------:R-:W-:Y:S01]  /*1530*/  @!P0 FSETP.GEU.FTZ.AND P1, PT, R3, RZ, PT ;  /* 0x000000ff0300820b */ /* 0x000fe20003f3e000 */
[----:B----4-:R-:W-:-:S12]  /*1540*/  @!P2 EXIT ;  /* 0x000000000000a94d */ /* 0x010fd80003800000 */
[----:B------:R-:W-:Y:S01]  /*1550*/  UIADD3 UR4, UPT, UPT, UR5, -0x1, URZ ;  /* 0xffffffff05047890 */ /* 0x000fe2000fffe0ff */
[C---:B------:R-:W-:Y:S01]  /*1560*/  IMAD R9, R13.reuse, UR13, R6 ;  /* 0x0000000d0d097c24 */ /* 0x040fe2000f8e0206 */
[----:B------:R-:W-:Y:S01]  /*1570*/  SHF.R.S32.HI R10, RZ, 0x1f, R5 ;  /* 0x0000001fff0a7819 */ /* 0x000fe20000011405 */
[----:B------:R-:W-:Y:S01]  /*1580*/  IMAD.WIDE.U32 R6, R13, UR12, RZ ;  /* 0x0000000c0d067c25 */ /* 0x000fe2000f8e00ff */
[----:B------:R-:W-:Y:S01]  /*1590*/  @!P0 FSEL R12, R3, RZ, P1 ;  /* 0x000000ff030c8208 */ /* 0x000fe20000800000 */
[----:B------:R-:W1:Y:S01]  /*15a0*/  LDCU.64 UR8, c[0x0][0x3d8] ;  /* 0x00007b00ff0877ac */ /* 0x000e620008000a00 */
[----:B------:R-:W-:Y:S01]  /*15b0*/  ISETP.GE.AND P0, PT, R16, UR4, PT ;  /* 0x0000000410007c0c */ /* 0x000fe2000bf06270 */
[----:B------:R-:W-:Y:S01]  /*15c0*/  IMAD R10, R10, UR18, RZ ;  /* 0x000000120a0a7c24 */ /* 0x000fe2000f8e02ff */
[----:B------:R-:W-:Y:S01]  /*15d0*/  IADD3 R7, PT, PT, R7, R9, RZ ;  /* 0x0000000907077210 */ /* 0x000fe20007ffe0ff */
[----:B------:R-:W2:Y:S01]  /*15e0*/  LDCU.128 UR12, c[0x0][0x3e0] ;  /* 0x00007c00ff0c77ac */ /* 0x000ea20008000c00 */
[----:B------:R-:W-:Y:S01]  /*15f0*/  VIADD R13, R16, 0x1 ;  /* 0x00000001100d7836 */ /* 0x000fe20000000000 */
[----:B------:R-:W-:Y:S01]  /*1600*/  I2FP.F32.S32 R3, R16 ;  /* 0x0000001000037245 */ /* 0x000fe20000201400 */
[C---:B------:R-:W-:Y:S01]  /*1610*/  IMAD R57, R5.reuse, UR19, R10 ;  /* 0x0000001305397c24 */ /* 0x040fe2000f8e020a */
[----:B------:R-:W4:Y:S01]  /*1620*/  F2I.FTZ.TRUNC.NTZ R20, R12 ;  /* 0x0000000c00147305 */ /* 0x000f22000021f100 */
[----:B------:R-:W-:Y:S01]  /*1630*/  IMAD.WIDE.U32 R10, R5, UR18, R6 ;  /* 0x00000012050a7c25 */ /* 0x000fe2000f8e0006 */
[----:B0-----:R-:W-:-:S03]  /*1640*/  I2FP.F32.S32 R9, R4 ;  /* 0x0000000400097245 */ /* 0x001fc60000201400 */
[----:B---3--:R-:W-:Y:S01]  /*1650*/  FADD.FTZ R0, -R3, R0 ;  /* 0x0000000003007221 */ /* 0x008fe20000010100 */
[----:B------:R-:W-:Y:S01]  /*1660*/  SHF.R.S32.HI R3, RZ, 0x1f, R16 ;  /* 0x0000001fff037819 */ /* 0x000fe20000011410 */
[----:B------:R-:W-:Y:S01]  /*1670*/  VIADD R5, R14, 0xffffffff ;  /* 0xffffffff0e057836 */ /* 0x000fe20000000000 */
[----:B------:R-:W-:Y:S01]  /*1680*/  @P0 IADD3 R13, PT, PT, R16, RZ, RZ ;  /* 0x000000ff100d0210 */ /* 0x000fe20007ffe0ff */
[----:B------:R-:W-:Y:S01]  /*1690*/  UIADD3 UR4, UPT, UPT, UR6, -0x1, URZ ;  /* 0xffffffff06047890 */ /* 0x000fe2000fffe0ff */
[----:B------:R-:W-:Y:S01]  /*16a0*/  MOV R56, R10 ;  /* 0x0000000a00387202 */ /* 0x000fe20000000f00 */
[C---:B------:R-:W-:Y:S01]  /*16b0*/  VIADD R15, R4.reuse, 0x1 ;  /* 0x00000001040f7836 */ /* 0x040fe20000000000 */
[----:B------:R-:W-:Y:S01]  /*16c0*/  ISETP.GE.AND P0, PT, R4, R5, PT ;  /* 0x000000050400720c */ /* 0x000fe20003f06270 */
[----:B-1----:R-:W-:Y:S01]  /*16d0*/  IMAD R3, R3, UR8, RZ ;  /* 0x0000000803037c24 */ /* 0x002fe2000f8e02ff */
[----:B------:R-:W-:Y:S01]  /*16e0*/  SHF.R.S32.HI R5, RZ, 0x1f, R13 ;  /* 0x0000001fff057819 */ /* 0x000fe2000001140d */
[----:B------:R-:W-:Y:S01]  /*16f0*/  FADD.FTZ R2, -R9, R2 ;  /* 0x0000000209027221 */ /* 0x000fe20000010100 */
[----:B------:R-:W-:Y:S01]  /*1700*/  IADD3 R57, PT, PT, R11, R57, RZ ;  /* 0x000000390b397210 */ /* 0x000fe20007ffe0ff */
[C---:B------:R-:W-:Y:S01]  /*1710*/  IMAD R9, R16.reuse, UR9, R3 ;  /* 0x0000000910097c24 */ /* 0x040fe2000f8e0203 */
[----:B----4-:R-:W-:Y:S01]  /*1720*/  I2FP.F32.S32 R3, R20 ;  /* 0x0000001400037245 */ /* 0x010fe20000201400 */
[----:B------:R-:W-:Y:S01]  /*1730*/  IMAD R10, R5, UR8, RZ ;  /* 0x00000008050a7c24 */ /* 0x000fe2000f8e02ff */
[----:B------:R-:W-:Y:S01]  /*1740*/  SHF.R.S32.HI R5, RZ, 0x1f, R4 ;  /* 0x0000001fff057819 */ /* 0x000fe20000011404 */
[----:B------:R-:W-:Y:S01]  /*1750*/  IMAD.WIDE.U32 R6, R16, UR8, RZ ;  /* 0x0000000810067c25 */ /* 0x000fe2000f8e00ff */
[----:B------:R-:W-:-:S03]  /*1760*/  SHF.R.S32.HI R11, RZ, 0x1f, R8 ;  /* 0x0000001fff0b7819 */ /* 0x000fc60000011408 */
[----:B------:R-:W-:Y:S01]  /*1770*/  FADD.FTZ R3, -R3, R12 ;  /* 0x0000000c03037221 */ /* 0x000fe20000010100 */
[----:B------:R-:W-:Y:S01]  /*1780*/  @P0 IADD3 R15, PT, PT, R4, RZ, RZ ;  /* 0x000000ff040f0210 */ /* 0x000fe20007ffe0ff */
[----:B--2---:R-:W-:Y:S01]  /*1790*/  IMAD R5, R5, UR12, RZ ;  /* 0x0000000c05057c24 */ /* 0x004fe2000f8e02ff */
[----:B------:R-:W-:Y:S01]  /*17a0*/  ISETP.GE.AND P0, PT, R20, UR4, PT ;  /* 0x0000000414007c0c */ /* 0x000fe2000bf06270 */
[----:B------:R-:W-:Y:S01]  /*17b0*/  IMAD.IADD R7, R7, 0x1, R9 ;  /* 0x0000000107077824 */ /* 0x000fe200078e0209 */
[----:B------:R-:W-:Y:S01]  /*17c0*/  UMOV UR4, URZ ;  /* 0x000000ff00047c82 */ /* 0x000fe20008000000 */
[----:B------:R-:W-:Y:S01]  /*17d0*/  IMAD R17, R4, UR13, R5 ;  /* 0x0000000d04117c24 */ /* 0x000fe2000f8e0205 */
[----:B------:R-:W-:Y:S01]  /*17e0*/  SHF.R.S32.HI R5, RZ, 0x1f, R15 ;  /* 0x0000001fff057819 */ /* 0x000fe2000001140f */
[----:B------:R-:W-:Y:S02]  /*17f0*/  IMAD R9, R13, UR9, R10 ;  /* 0x000000090d097c24 */ /* 0x000fe4000f8e020a */
[----:B------:R-:W-:-:S02]  /*1800*/  IMAD R19, R11, UR16, RZ ;  /* 0x000000100b137c24 */ /* 0x000fc4000f8e02ff */
[----:B------:R-:W-:-:S04]  /*1810*/  IMAD.WIDE.U32 R12, R13, UR8, RZ ;  /* 0x000000080d0c7c25 */ /* 0x000fc8000f8e00ff */
[C---:B------:R-:W-:Y:S02]  /*1820*/  IMAD R25, R8.reuse, UR17, R19 ;  /* 0x0000001108197c24 */ /* 0x040fe4000f8e0213 */
[----:B------:R-:W-:-:S04]  /*1830*/  IMAD.WIDE.U32 R56, R8, UR16, R56 ;  /* 0x0000001008387c25 */ /* 0x000fc8000f8e0038 */
[----:B------:R-:W-:-:S04]  /*1840*/  IMAD.WIDE.U32 R10, R4, UR12, R6 ;  /* 0x0000000c040a7c25 */ /* 0x000fc8000f8e0006 */
[----:B------:R-:W-:Y:S01]  /*1850*/  IMAD.IADD R13, R13, 0x1, R9 ;  /* 0x000000010d0d7824 */ /* 0x000fe200078e0209 */
[----:B------:R-:W-:Y:S01]  /*1860*/  IADD3 R9, PT, PT, R11, R17, RZ ;  /* 0x000000110b097210 */ /* 0x000fe20007ffe0ff */
[----:B------:R-:W-:Y:S02]  /*1870*/  IMAD R8, R5, UR12, RZ ;  /* 0x0000000c05087c24 */ /* 0x000fe4000f8e02ff */
[----:B------:R-:W-:Y:S02]  /*1880*/  VIADD R19, R20, 0x1 ;  /* 0x0000000114137836 */ /* 0x000fe40000000000 */
[----:B------:R-:W-:Y:S02]  /*1890*/  @P0 IMAD.MOV R19, RZ, RZ, R20 ;  /* 0x000000ffff130224 */ /* 0x000fe400078e0214 */
[----:B------:R-:W-:Y:S01]  /*18a0*/  IMAD R21, R15, UR13, R8 ;  /* 0x0000000d0f157c24 */ /* 0x000fe2000f8e0208 */
[----:B------:R-:W-:Y:S01]  /*18b0*/  MOV R8, R10 ;  /* 0x0000000a00087202 */ /* 0x000fe20000000f00 */
[----:B------:R-:W-:Y:S01]  /*18c0*/  IMAD.WIDE.U32 R4, R4, UR12, R12 ;  /* 0x0000000c04047c25 */ /* 0x000fe2000f8e000c */
[----:B------:R-:W-:-:S02]  /*18d0*/  SHF.R.S32.HI R10, RZ, 0x1f, R20 ;  /* 0x0000001fff0a7819 */ /* 0x000fc40000011414 */
[----:B------:R-:W-:Y:S01]  /*18e0*/  SHF.R.S32.HI R11, RZ, 0x1f, R19 ;  /* 0x0000001fff0b7819 */ /* 0x000fe20000011413 */
[----:B------:R-:W-:-:S04]  /*18f0*/  IMAD.WIDE.U32 R12, R15, UR12, R12 ;  /* 0x0000000c0f0c7c25 */ /* 0x000fc8000f8e000c */
[----:B------:R-:W-:-:S04]  /*1900*/  IMAD.WIDE.U32 R6, R15, UR12, R6 ;  /* 0x0000000c0f067c25 */ /* 0x000fc8000f8e0006 */
[----:B------:R-:W-:Y:S01]  /*1910*/  IMAD.IADD R5, R17, 0x1, R5 ;  /* 0x0000000111057824 */ /* 0x000fe200078e0205 */
[----:B------:R-:W-:Y:S01]  /*1920*/  IADD3 R17, PT, PT, R21, R13, RZ ;  /* 0x0000000d15117210 */ /* 0x000fe20007ffe0ff */
[----:B------:R-:W-:Y:S01]  /*1930*/  IMAD R13, R10, UR14, RZ ;  /* 0x0000000e0a0d7c24 */ /* 0x000fe2000f8e02ff */
[----:B------:R-:W-:Y:S01]  /*1940*/  IADD3 R7, PT, PT, R7, R21, RZ ;  /* 0x0000001507077210 */ /* 0x000fe20007ffe0ff */
[----:B------:R-:W-:Y:S02]  /*1950*/  IMAD R10, R11, UR14, RZ ;  /* 0x0000000e0b0a7c24 */ /* 0x000fe4000f8e02ff */
[----:B------:R-:W-:Y:S02]  /*1960*/  IMAD.MOV.U32 R16, RZ, RZ, R12 ;  /* 0x000000ffff107224 */ /* 0x000fe400078e000c */
[----:B------:R-:W-:Y:S02]  /*1970*/  IMAD R23, R20, UR15, R13 ;  /* 0x0000000f14177c24 */ /* 0x000fe4000f8e020d */
[----:B------:R-:W-:-:S02]  /*1980*/  IMAD R53, R19, UR15, R10 ;  /* 0x0000000f13357c24 */ /* 0x000fc4000f8e020a */
[----:B------:R-:W-:-:S04]  /*1990*/  IMAD.WIDE.U32 R14, R19, UR14, R16 ;  /* 0x0000000e130e7c25 */ /* 0x000fc8000f8e0010 */
[----:B------:R-:W-:-:S04]  /*19a0*/  IMAD.WIDE.U32 R10, R19, UR14, R6 ;  /* 0x0000000e130a7c25 */ /* 0x000fc8000f8e0006 */
[----:B------:R-:W-:-:S04]  /*19b0*/  IMAD.WIDE.U32 R26, R20, UR14, R6 ;  /* 0x0000000e141a7c25 */ /* 0x000fc8000f8e0006 */
[--C-:B------:R-:W-:Y:S01]  /*19c0*/  IMAD.WIDE.U32 R58, R19, UR14, R8.reuse ;  /* 0x0000000e133a7c25 */ /* 0x100fe2000f8e0008 */
[----:B------:R-:W-:Y:S03]  /*19d0*/  STL.64 [R1], R26 ;  /* 0x0000001a01007387 */ /* 0x000fe60000100a00 */
[----:B------:R-:W-:Y:S01]  /*19e0*/  IMAD.WIDE.U32 R12, R20, UR14, R8 ;  /* 0x0000000e140c7c25 */ /* 0x000fe2000f8e0008 */
[----:B------:R-:W-:-:S03]  /*19f0*/  IADD3 R6, PT, PT, R53, R59, RZ ;  /* 0x0000003b35067210 */ /* 0x000fc60007ffe0ff */
[----:B------:R-:W-:Y:S01]  /*1a00*/  IMAD.WIDE.U32 R16, R20, UR14, R16 ;  /* 0x0000000e14107c25 */ /* 0x000fe2000f8e0010 */
[----:B------:R-:W-:-:S03]  /*1a10*/  IADD3 R61, PT, PT, R23, R13, RZ ;  /* 0x0000000d173d7210 */ /* 0x000fc60007ffe0ff */
[----:B------:R-:W-:-:S04]  /*1a20*/  IMAD.WIDE.U32 R18, R19, UR14, R4 ;  /* 0x0000000e13127c25 */ /* 0x000fc8000f8e0004 */
[----:B------:R-:W-:Y:S01]  /*1a30*/  IMAD.WIDE.U32 R20, R20, UR14, R4 ;  /* 0x0000000e14147c25 */ /* 0x000fe2000f8e0004 */
[----:B------:R-:W-:-:S03]  /*1a40*/  IADD3 R5, PT, PT, R25, R57, RZ ;  /* 0x0000003919057210 */ /* 0x000fc60007ffe0ff */
[----:B------:R-:W-:Y:S02]  /*1a50*/  IMAD.IADD R4, R53, 0x1, R11 ;  /* 0x0000000135047824 */ /* 0x000fe400078e020b */
[----:B------:R0:W-:Y:S01]  /*1a60*/  STL [R1+0x10], R5 ;  /* 0x0000100501007387 */ /* 0x0001e20000100800 */
[----:B------:R-:W-:Y:S01]  /*1a70*/  IMAD.IADD R55, R15, 0x1, R53 ;  /* 0x000000010f377824 */ /* 0x000fe200078e0235 */
[----:B------:R-:W-:Y:S01]  /*1a80*/  IADD3 R53, PT, PT, R53, R19, RZ ;  /* 0x0000001335357210 */ /* 0x000fe20007ffe0ff */
[----:B------:R-:W-:Y:S01]  /*1a90*/  IMAD.IADD R54, R17, 0x1, R23 ;  /* 0x0000000111367824 */ /* 0x000fe200078e0217 */
[----:B------:R-:W-:Y:S01]  /*1aa0*/  STL [R1+0x8], R6 ;  /* 0x0000080601007387 */ /* 0x000fe20000100800 */
[----:B0-----:R-:W-:-:S05]  /*1ab0*/  IMAD.IADD R5, R23, 0x1, R27 ;  /* 0x0000000117057824 */ /* 0x001fca00078e021b */
[----:B------:R0:W-:Y:S02]  /*1ac0*/  STL [R1+0xc], R5 ;  /* 0x00000c0501007387 */ /* 0x0001e40000100800 */
[----:B0-----:R-:W-:-:S07]  /*1ad0*/  IADD3 R5, PT, PT, R23, R21, RZ ;  /* 0x0000001517057210 */ /* 0x001fce0007ffe0ff */
.L_x_235:
[----:B0-----:R-:W2:Y:S01]  /*1ae0*/  LDL R8, [R1+0x10] ;  /* 0x0000100001087983 */ /* 0x001ea20000100800 */
[----:B------:R-:W0:Y:S01]  /*1af0*/  LDC.64 R6, c[0x0][0x420] ;  /* 0x00010800ff067b82 */ /* 0x000e220000000a00 */
[----:B------:R-:W1:Y:S02]  /*1b00*/  LDCU UR8, c[0x0][0x3a8] ;  /* 0x00007500ff0877ac */ /* 0x000e640008000800 */
[----:B---3--:R-:W3:Y:S01]  /*1b10*/  LDL R27, [R1+0x8] ;  /* 0x00000800011b7983 */ /* 0x008ee20000100800 */
[----:B------:R-:W4:Y:S03]  /*1b20*/  LDCU.64 UR12, c[0x0][0x3c8] ;  /* 0x00007900ff0c77ac */ /* 0x000f260008000a00 */
[----:B------:R-:W5:Y:S04]  /*1b30*/  LDL R26, [R1+0xc] ;  /* 0x00000c00011a7983 */ /* 0x000f680000100800 */
[----:B------:R-:W5:Y:S01]  /*1b40*/  LDL.64 R24, [R1] ;  /* 0x0000000001187983 */ /* 0x000f620000100a00 */
[----:B------:R-:W-:Y:S01]  /*1b50*/  IMAD.U32 R29, RZ, RZ, UR4 ;  /* 0x00000004ff1d7e24 */ /* 0x000fe2000f8e00ff */
[----:B------:R-:W-:Y:S01]  /*1b60*/  MOV R60, R12 ;  /* 0x0000000c003c7202 */ /* 0x000fe20000000f00 */
[----:B------:R-:W-:Y:S01]  /*1b70*/  UMOV UR6, URZ ;  /* 0x000000ff00067c82 */ /* 0x000fe20008000000 */
[----:B------:R-:W-:Y:S01]  /*1b80*/  UMOV UR7, URZ ;  /* 0x000000ff00077c82 */ /* 0x000fe20008000000 */
[----:B-1----:R-:W-:-:S02]  /*1b90*/  UISETP.NE.AND UP0, UPT, UR8, 0x1, UPT ;  /* 0x000000010800788c */ /* 0x002fc4000bf05270 */
[----:B----4-:R-:W-:Y:S01]  /*1ba0*/  UIMAD UR9, UR4, UR13, URZ ;  /* 0x0000000d040972a4 */ /* 0x010fe2000f8e02ff */
[----:B------:R-:W-:-:S04]  /*1bb0*/  IMAD.HI.U32 R28, R29, UR12, R60 ;  /* 0x0000000c1d1c7c27 */ /* 0x000fc8000f8e003c */
[----:B--2---:R-:W-:Y:S01]  /*1bc0*/  IMAD.MOV.U32 R9, RZ, RZ, R8 ;  /* 0x000000ffff097224 */ /* 0x004fe200078e0008 */
[----:B------:R-:W-:-:S05]  /*1bd0*/  MOV R8, R56 ;  /* 0x0000003800087202 */ /* 0x000fca0000000f00 */
[----:B0-----:R-:W-:Y:S01]  /*1be0*/  IMAD.WIDE.U32 R22, R6, UR4, R8 ;  /* 0x0000000406167c25 */ /* 0x001fe2000f8e0008 */
[----:B---3--:R-:W-:-:S03]  /*1bf0*/  MOV R9, R27 ;  /* 0x0000001b00097202 */ /* 0x008fc60000000f00 */
[----:B-----5:R-:W-:Y:S02]  /*1c00*/  IMAD.MOV.U32 R27, RZ, RZ, R26 ;  /* 0x000000ffff1b7224 */ /* 0x020fe400078e001a */
[----:B------:R-:W-:Y:S01]  /*1c10*/  IMAD.MOV.U32 R8, RZ, RZ, R58 ;  /* 0x000000ffff087224 */ /* 0x000fe200078e003a */
[----:B------:R-:W-:Y:S01]  /*1c20*/  MOV R26, R24 ;  /* 0x00000018001a7202 */ /* 0x000fe20000000f00 */
[----:B------:R-:W-:Y:S02]  /*1c30*/  IMAD R6, R7, UR4, R23 ;  /* 0x0000000407067c24 */ /* 0x000fe4000f8e0217 */
[----:B------:R-:W-:-:S04]  /*1c40*/  IMAD.WIDE.U32 R24, R29, UR12, R8 ;  /* 0x0000000c1d187c25 */ /* 0x000fc8000f8e0008 */
[----:B------:R-:W-:Y:S01]  /*1c50*/  IMAD.WIDE.U32 R26, R29, UR12, R26 ;  /* 0x0000000c1d1a7c25 */ /* 0x000fe2000f8e001a */
[----:B------:R-:W-:-:S03]  /*1c60*/  IADD3 R7, PT, PT, R25, UR9, RZ ;  /* 0x0000000919077c10 */ /* 0x000fc6000fffe0ff */
[----:B------:R-:W-:Y:S02]  /*1c70*/  VIADD R29, R28, UR9 ;  /* 0x000000091c1d7c36 */ /* 0x000fe40008000000 */
[----:B------:R-:W-:Y:S01]  /*1c80*/  VIADD R8, R27, UR9 ;  /* 0x000000091b087c36 */ /* 0x000fe20008000000 */
[----:B------:R-:W-:Y:S06]  /*1c90*/  BRA.U !UP0, `(.L_x_232) ;  /* 0x0000000908a07547 */ /* 0x000fec000b800000 */
[----:B------:R-:W0:Y:S01]  /*1ca0*/  LDCU.64 UR14, c[0x0][0x3d0] ;  /* 0x00007a00ff0e77ac */ /* 0x000e220008000a00 */
[----:B------:R-:W1:Y:S01]  /*1cb0*/  LDCU.64 UR16, c[0x0][0x398] ;  /* 0x00007300ff1077ac */ /* 0x000e620008000a00 */
[----:B------:R-:W2:Y:S01]  /*1cc0*/  LDCU.64 UR18, c[0x0][0x3f0] ;  /* 0x00007e00ff1277ac */ /* 0x000ea20008000a00 */
[----:B------:R-:W-:-:S05]  /*1cd0*/  UMOV UR5, URZ ;  /* 0x000000ff00057c82 */ /* 0x000fca0008000000 */
.L_x_233:
[----:B------:R-:W-:Y:S01]  /*1ce0*/  MOV R48, UR5 ;  /* 0x0000000500307c02 */ /* 0x000fe20008000f00 */
[----:B---3--:R-:W-:Y:S01]  /*1cf0*/  IMAD.MOV.U32 R30, RZ, RZ, R24 ;  /* 0x000000ffff1e7224 */ /* 0x008fe200078e0018 */
[----:B------:R-:W-:Y:S01]  /*1d00*/  MOV R31, R7 ;  /* 0x00000007001f7202 */ /* 0x000fe20000000f00 */
[----:B0-----:R-:W-:Y:S01]  /*1d10*/  UIMAD UR6, UR5, UR15, URZ ;  /* 0x0000000f050672a4 */ /* 0x001fe2000f8e02ff */
[----:B------:R-:W-:Y:S01]  /*1d20*/  MOV R33, UR4 ;  /* 0x0000000400217c02 */ /* 0x000fe20008000f00 */
[----:B------:R-:W-:Y:S01]  /*1d30*/  IMAD.MOV.U32 R28, RZ, RZ, R12 ;  /* 0x000000ffff1c7224 */ /* 0x000fe200078e000c */
[----:B------:R-:W-:Y:S01]  /*1d40*/  MOV R44, UR4 ;  /* 0x00000004002c7c02 */ /* 0x000fe20008000f00 */
[----:B------:R-:W-:Y:S01]  /*1d50*/  IMAD.WIDE.U32 R30, R48, UR14, R30 ;  /* 0x0000000e301e7c25 */ /* 0x000fe2000f8e001e */
[----:B------:R-:W-:Y:S01]  /*1d60*/  MOV R38, R20 ;  /* 0x0000001400267202 */ /* 0x000fe20000000f00 */
[----:B------:R-:W-:Y:S01]  /*1d70*/  UIMAD UR9, UR4, UR13, URZ ;  /* 0x0000000d040972a4 */ /* 0x000fe2000f8e02ff */
[----:B------:R-:W-:Y:S01]  /*1d80*/  MOV R36, R18 ;  /* 0x0000001200247202 */ /* 0x000fe20000000f00 */
[----:B------:R-:W-:Y:S01]  /*1d90*/  VIADD R9, R31, UR6 ;  /* 0x000000061f097c36 */ /* 0x000fe20008000000 */
[C---:B-1----:R-:W-:Y:S01]  /*1da0*/  LEA R34, P0, R30.reuse, UR16, 0x1 ;  /* 0x000000101e227c11 */ /* 0x042fe2000f8008ff */
[----:B------:R-:W-:Y:S01]  /*1db0*/  IMAD R28, R33, UR12, R28 ;  /* 0x0000000c211c7c24 */ /* 0x000fe2000f8e021c */
[----:B------:R-:W-:Y:S01]  /*1dc0*/  MOV R33, R8 ;  /* 0x0000000800217202 */ /* 0x000fe20000000f00 */
[----:B------:R-:W-:Y:S01]  /*1dd0*/  IMAD.MOV.U32 R32, RZ, RZ, R26 ;  /* 0x000000ffff207224 */ /* 0x000fe200078e001a */
[----:B------:R-:W-:Y:S01]  /*1de0*/  LEA.HI.X R35, R30, UR17, R9, 0x1, P0 ;  /* 0x000000111e237c11 */ /* 0x000fe200080f0c09 */
[----:B------:R-:W-:Y:S01]  /*1df0*/  IMAD.MOV.U32 R30, RZ, RZ, R10 ;  /* 0x000000ffff1e7224 */ /* 0x000fe200078e000a */
[----:B------:R-:W-:Y:S01]  /*1e00*/  MOV R31, R4 ;  /* 0x00000004001f7202 */ /* 0x000fe20000000f00 */
[----:B------:R-:W-:Y:S01]  /*1e10*/  IMAD.WIDE.U32 R32, R48, UR14, R32 ;  /* 0x0000000e30207c25 */ /* 0x000fe2000f8e0020 */
[----:B------:R-:W-:-:S03]  /*1e20*/  MOV R37, R53 ;  /* 0x0000003500257202 */ /* 0x000fc60000000f00 */
[----:B------:R-:W-:Y:S01]  /*1e30*/  IMAD.MOV.U32 R39, RZ, RZ, R5 ;  /* 0x000000ffff277224 */ /* 0x000fe200078e0005 */
[----:B------:R-:W-:Y:S01]  /*1e40*/  IADD3 R9, PT, PT, R33, UR6, RZ ;  /* 0x0000000621097c10 */ /* 0x000fe2000fffe0ff */
[----:B------:R-:W-:-:S04]  /*1e50*/  IMAD.WIDE.U32 R30, R44, UR12, R30 ;  /* 0x0000000c2c1e7c25 */ /* 0x000fc8000f8e001e */
[----:B------:R-:W-:Y:S01]  /*1e60*/  IMAD.WIDE.U32 R42, R44, UR12, R38 ;  /* 0x0000000c2c2a7c25 */ /* 0x000fe2000f8e0026 */
[----:B------:R-:W-:-:S03]  /*1e70*/  LEA R38, P0, R32, UR16, 0x1 ;  /* 0x0000001020267c11 */ /* 0x000fc6000f8008ff */
[----:B------:R-:W-:Y:S01]  /*1e80*/  IMAD.WIDE.U32 R46, R44, UR12, R36 ;  /* 0x0000000c2c2e7c25 */ /* 0x000fe2000f8e0024 */
[----:B------:R-:W-:Y:S02]  /*1e90*/  LEA.HI.X R39, R32, UR17, R9, 0x1, P0 ;  /* 0x0000001120277c11 */ /* 0x000fe400080f0c09 */
[----:B------:R-:W-:Y:S01]  /*1ea0*/  IADD3 R43, PT, PT, R43, UR9, RZ ;  /* 0x000000092b2b7c10 */ /* 0x000fe2000fffe0ff */
[----:B------:R-:W-:-:S04]  /*1eb0*/  IMAD.WIDE.U32 R36, R48, UR14, R28 ;  /* 0x0000000e30247c25 */ /* 0x000fc8000f8e001c */
[----:B------:R-:W-:Y:S01]  /*1ec0*/  VIADD R31, R31, UR9 ;  /* 0x000000091f1f7c36 */ /* 0x000fe20008000000 */
[----:B------:R-:W-:Y:S01]  /*1ed0*/  IADD3 R9, PT, PT, R37, UR6, RZ ;  /* 0x0000000625097c10 */ /* 0x000fe2000fffe0ff */
[----:B------:R-:W-:Y:S01]  /*1ee0*/  VIADD R47, R47, UR9 ;  /* 0x000000092f2f7c36 */ /* 0x000fe20008000000 */
[----:B------:R-:W-:Y:S01]  /*1ef0*/  LEA R32, P0, R36, UR16, 0x1 ;  /* 0x0000001024207c11 */ /* 0x000fe2000f8008ff */
[----:B------:R-:W-:-:S03]  /*1f00*/  IMAD.WIDE.U32 R30, R48, UR14, R30 ;  /* 0x0000000e301e7c25 */ /* 0x000fc6000f8e001e */
[----:B------:R-:W-:Y:S01]  /*1f10*/  LEA.HI.X R33, R36, UR17, R9, 0x1, P0 ;  /* 0x0000001124217c11 */ /* 0x000fe200080f0c09 */
[----:B------:R-:W-:Y:S01]  /*1f20*/  IMAD.WIDE.U32 R42, R48, UR14, R42 ;  /* 0x0000000e302a7c25 */ /* 0x000fe2000f8e002a */
[----:B------:R-:W-:Y:S01]  /*1f30*/  IADD3 R31, PT, PT, R31, UR6, RZ ;  /* 0x000000061f1f7c10 */ /* 0x000fe2000fffe0ff */
[----:B------:R-:W3:Y:S01]  /*1f40*/  LDG.E.U16 R9, desc[UR10][R34.64] ;  /* 0x0000000a22097981 */ /* 0x000ee2000c1e1500 */
[----:B------:R-:W-:Y:S01]  /*1f50*/  LEA R36, P0, R30, UR16, 0x1 ;  /* 0x000000101e247c11 */ /* 0x000fe2000f8008ff */
[----:B------:R-:W-:-:S03]  /*1f60*/  IMAD.WIDE.U32 R46, R48, UR14, R46 ;  /* 0x0000000e302e7c25 */ /* 0x000fc6000f8e002e */
[----:B------:R-:W-:Y:S01]  /*1f70*/  LEA.HI.X R37, R30, UR17, R31, 0x1, P0 ;  /* 0x000000111e257c11 */ /* 0x000fe200080f0c1f */
[----:B------:R-:W-:Y:S01]  /*1f80*/  VIADD R31, R43, UR6 ;  /* 0x000000062b1f7c36 */ /* 0x000fe20008000000 */
[----:B------:R-:W-:Y:S01]  /*1f90*/  LEA R40, P0, R42, UR16, 0x1 ;  /* 0x000000102a287c11 */ /* 0x000fe2000f8008ff */
[----:B------:R-:W4:Y:S01]  /*1fa0*/  LDG.E.U16 R43, desc[UR10][R38.64] ;  /* 0x0000000a262b7981 */ /* 0x000f22000c1e1500 */
[----:B------:R-:W-:Y:S02]  /*1fb0*/  IADD3 R45, PT, PT, R47, UR6, RZ ;  /* 0x000000062f2d7c10 */ /* 0x000fe4000fffe0ff */
[----:B------:R-:W-:Y:S01]  /*1fc0*/  LEA R30, P1, R46, UR16, 0x1 ;  /* 0x000000102e1e7c11 */ /* 0x000fe2000f8208ff */
[----:B------:R-:W5:Y:S01]  /*1fd0*/  LDG.E.U16 R47, desc[UR10][R32.64] ;  /* 0x0000000a202f7981 */ /* 0x000f62000c1e1500 */
[----:B------:R-:W-:Y:S02]  /*1fe0*/  LEA.HI.X R41, R42, UR17, R31, 0x1, P0 ;  /* 0x000000112a297c11 */ /* 0x000fe400080f0c1f */
[----:B------:R-:W-:-:S02]  /*1ff0*/  LEA.HI.X R31, R46, UR17, R45, 0x1, P1 ;  /* 0x000000112e1f7c11 */ /* 0x000fc400088f0c2d */
[----:B------:R-:W2:Y:S04]  /*2000*/  LDG.E.U16 R45, desc[UR10][R36.64] ;  /* 0x0000000a242d7981 */ /* 0x000ea8000c1e1500 */
[----:B------:R-:W5:Y:S04]  /*2010*/  LDG.E.U16 R46, desc[UR10][R30.64] ;  /* 0x0000000a1e2e7981 */ /* 0x000f68000c1e1500 */
[----:B------:R-:W5:Y:S01]  /*2020*/  LDG.E.U16 R52, desc[UR10][R40.64] ;  /* 0x0000000a28347981 */ /* 0x000f62000c1e1500 */
[----:B------:R-:W-:Y:S01]  /*2030*/  FADD.FTZ R49, -R2, 1 ;  /* 0x3f80000002317421 */ /* 0x000fe20000010100 */
[----:B---3--:R-:W-:-:S05]  /*2040*/  SHF.L.U32 R9, R9, 0x10, RZ ;  /* 0x0000001009097819 */ /* 0x008fca00000006ff */
[----:B------:R-:W-:Y:S01]  /*2050*/  FMUL.FTZ R9, R3, R9 ;  /* 0x0000000903097220 */ /* 0x000fe20000410000 */
[----:B----4-:R-:W-:Y:S02]  /*2060*/  IMAD.U32 R42, R43, 0x10000, RZ ;  /* 0x000100002b2a7824 */ /* 0x010fe400078e00ff */
[----:B------:R-:W-:Y:S01]  /*2070*/  FADD.FTZ R43, -R3, 1 ;  /* 0x3f800000032b7421 */ /* 0x000fe20000010100 */
[----:B--2---:R-:W-:Y:S02]  /*2080*/  SHF.L.U32 R45, R45, 0x10, RZ ;  /* 0x000000102d2d7819 */ /* 0x004fe400000006ff */
[----:B-----5:R-:W-:-:S03]  /*2090*/  SHF.L.U32 R46, R46, 0x10, RZ ;  /* 0x000000102e2e7819 */ /* 0x020fc600000006ff */
[----:B------:R-:W-:Y:S01]  /*20a0*/  FMUL.FTZ R45, R3, R45 ;  /* 0x0000002d032d7220 */ /* 0x000fe20000410000 */
[----:B------:R-:W-:Y:S01]  /*20b0*/  IMAD.U32 R47, R47, 0x10000, RZ ;  /* 0x000100002f2f7824 */ /* 0x000fe200078e00ff */
[----:B------:R-:W-:Y:S01]  /*20c0*/  SHF.L.U32 R52, R52, 0x10, RZ ;  /* 0x0000001034347819 */ /* 0x000fe200000006ff */
[----:B------:R-:W-:Y:S01]  /*20d0*/  FMUL.FTZ R46, R3, R46 ;  /* 0x0000002e032e7220 */ /* 0x000fe20000410000 */
[----:B------:R-:W-:Y:S01]  /*20e0*/  FFMA.FTZ R45, R43, R42, R45 ;  /* 0x0000002a2b2d7223 */ /* 0x000fe2000001002d */
[----:B------:R-:W-:Y:S01]  /*20f0*/  FFMA.FTZ R9, R47, R43, R9 ;  /* 0x0000002b2f097223 */ /* 0x000fe20000010009 */
[----:B------:R-:W-:Y:S01]  /*2100*/  MOV R42, R16 ;  /* 0x00000010002a7202 */ /* 0x000fe20000000f00 */
[----:B------:R-:W-:Y:S01]  /*2110*/  FFMA.FTZ R52, R43, R52, R46 ;  /* 0x000000342b347223 */ /* 0x000fe2000001002e */
[----:B------:R-:W-:Y:S02]  /*2120*/  IMAD.MOV.U32 R43, RZ, RZ, R54 ;  /* 0x000000ffff2b7224 */ /* 0x000fe400078e0036 */
[----:B------:R-:W-:Y:S01]  /*2130*/  FMUL.FTZ R45, R2, R45 ;  /* 0x0000002d022d7220 */ /* 0x000fe20000410000 */
[----:B------:R-:W-:Y:S01]  /*2140*/  IMAD.WIDE.U32 R46, R44, UR12, R42 ;  /* 0x0000000c2c2e7c25 */ /* 0x000fe2000f8e002a */
[----:B------:R-:W-:-:S02]  /*2150*/  MOV R42, R14 ;  /* 0x0000000e002a7202 */ /* 0x000fc40000000f00 */
[----:B------:R-:W-:Y:S01]  /*2160*/  MOV R43, R55 ;  /* 0x00000037002b7202 */ /* 0x000fe20000000f00 */
[----:B------:R-:W-:Y:S01]  /*2170*/  FFMA.FTZ R9, R9, R49, R45 ;  /* 0x0000003109097223 */ /* 0x000fe2000001002d */
[----:B------:R-:W-:Y:S02]  /*2180*/  VIADD R47, R47, UR9 ;  /* 0x000000092f2f7c36 */ /* 0x000fe40008000000 */
[----:B------:R-:W-:Y:S02]  /*2190*/  IMAD.WIDE.U32 R44, R44, UR12, R42 ;  /* 0x0000000c2c2c7c25 */ /* 0x000fe4000f8e002a */
[----:B------:R-:W0:Y:S02]  /*21a0*/  LDC.64 R42, c[0x0][0x428] ;  /* 0x00010a00ff2a7b82 */ /* 0x000e240000000a00 */
[----:B------:R-:W-:Y:S01]  /*21b0*/  IMAD.WIDE.U32 R46, R48, UR14, R46 ;  /* 0x0000000e302e7c25 */ /* 0x000fe2000f8e002e */
[----:B------:R-:W-:-:S03]  /*21c0*/  IADD3 R45, PT, PT, R45, UR9, RZ ;  /* 0x000000092d2d7c10 */ /* 0x000fc6000fffe0ff */
[----:B------:R-:W-:Y:S01]  /*21d0*/  IMAD.WIDE.U32 R48, R48, UR14, R44 ;  /* 0x0000000e30307c25 */ /* 0x000fe2000f8e002c */
[----:B------:R-:W-:Y:S02]  /*21e0*/  IADD3 R45, PT, PT, R47, UR6, RZ ;  /* 0x000000062f2d7c10 */ /* 0x000fe4000fffe0ff */
[----:B------:R-:W-:Y:S01]  /*21f0*/  LEA R44, P0, R46, UR16, 0x1 ;  /* 0x000000102e2c7c11 */ /* 0x000fe2000f8008ff */
[----:B------:R-:W-:-:S03]  /*2200*/  VIADD R47, R49, UR6 ;  /* 0x00000006312f7c36 */ /* 0x000fc60008000000 */
[----:B------:R-:W-:Y:S02]  /*2210*/  LEA.HI.X R45, R46, UR17, R45, 0x1, P0 ;  /* 0x000000112e2d7c11 */ /* 0x000fe400080f0c2d */
[C---:B------:R-:W-:Y:S02]  /*2220*/  LEA R46, P0, R48.reuse, UR16, 0x1 ;  /* 0x00000010302e7c11 */ /* 0x040fe4000f8008ff */
[----:B------:R-:W-:Y:S02]  /*2230*/  MOV R49, R6 ;  /* 0x0000000600317202 */ /* 0x000fe40000000f00 */
[----:B------:R-:W-:Y:S02]  /*2240*/  LEA.HI.X R47, R48, UR17, R47, 0x1, P0 ;  /* 0x00000011302f7c11 */ /* 0x000fe400080f0c2f */
[----:B------:R-:W-:-:S03]  /*2250*/  MOV R48, R22 ;  /* 0x0000001600307202 */ /* 0x000fc60000000f00 */
[----:B------:R-:W2:Y:S02]  /*2260*/  LDG.E.U16 R60, desc[UR10][R46.64] ;  /* 0x0000000a2e3c7981 */ /* 0x000ea4000c1e1500 */
[----:B0-----:R-:W-:-:S04]  /*2270*/  IMAD.WIDE.U32 R48, R42, UR5, R48 ;  /* 0x000000052a307c25 */ /* 0x001fc8000f8e0030 */
[----:B------:R-:W-:Y:S01]  /*2280*/  IMAD R49, R43, UR5, R49 ;  /* 0x000000052b317c24 */ /* 0x000fe2000f8e0231 */
[----:B------:R-:W-:-:S04]  /*2290*/  LEA R50, P0, R48, UR18, 0x1 ;  /* 0x0000001230327c11 */ /* 0x000fc8000f8008ff */
[----:B------:R-:W-:Y:S02]  /*22a0*/  LEA.HI.X R51, R48, UR19, R49, 0x1, P0 ;  /* 0x0000001330337c11 */ /* 0x000fe400080f0c31 */
[----:B------:R-:W3:Y:S01]  /*22b0*/  LDG.E.U16 R48, desc[UR10][R44.64] ;  /* 0x0000000a2c307981 */ /* 0x000ee2000c1e1500 */
[----:B------:R-:W-:Y:S01]  /*22c0*/  FADD.FTZ R49, -R3, 1 ;  /* 0x3f80000003317421 */ /* 0x000fe20000010100 */
[----:B------:R-:W-:Y:S02]  /*22d0*/  USHF.L.U32 UR7, UR14, 0x1, URZ ;  /* 0x000000010e077899 */ /* 0x000fe400080006ff */
[----:B------:R-:W-:-:S04]  /*22e0*/  USHF.L.U64.HI UR6, UR14, 0x1, UR15 ;  /* 0x000000010e067899 */ /* 0x000fc8000801020f */
[----:B------:R-:W-:-:S04]  /*22f0*/  IADD3 R38, P0, PT, R38, UR7, RZ ;  /* 0x0000000726267c10 */ /* 0x000fc8000ff1e0ff */
[----:B------:R-:W-:Y:S02]  /*2300*/  IADD3.X R39, PT, PT, R39, UR6, RZ, P0, !PT ;  /* 0x0000000627277c10 */ /* 0x000fe400087fe4ff */
[----:B------:R-:W-:Y:S02]  /*2310*/  IADD3 R36, P0, PT, R36, UR7, RZ ;  /* 0x0000000724247c10 */ /* 0x000fe4000ff1e0ff */
[----:B------:R-:W-:Y:S02]  /*2320*/  IADD3 R30, P1, PT, R30, UR7, RZ ;  /* 0x000000071e1e7c10 */ /* 0x000fe4000ff3e0ff */
[----:B------:R-:W-:Y:S02]  /*2330*/  IADD3.X R37, PT, PT, R37, UR6, RZ, P0, !PT ;  /* 0x0000000625257c10 */ /* 0x000fe400087fe4ff */
[----:B------:R-:W-:Y:S02]  /*2340*/  IADD3.X R31, PT, PT, R31, UR6, RZ, P1, !PT ;  /* 0x000000061f1f7c10 */ /* 0x000fe40008ffe4ff */
[----:B------:R-:W-:-:S04]  /*2350*/  IADD3 R40, P1, PT, R40, UR7, RZ ;  /* 0x0000000728287c10 */ /* 0x000fc8000ff3e0ff */
[----:B------:R-:W-:Y:S01]  /*2360*/  IADD3.X R41, PT, PT, R41, UR6, RZ, P1, !PT ;  /* 0x0000000629297c10 */ /* 0x000fe20008ffe4ff */
[----:B--2---:R-:W-:-:S04]  /*2370*/  IMAD.U32 R60, R60, 0x10000, RZ ;  /* 0x000100003c3c7824 */ /* 0x004fc800078e00ff */
[----:B------:R-:W-:Y:S01]  /*2380*/  FMUL.FTZ R60, R3, R60 ;  /* 0x0000003c033c7220 */ /* 0x000fe20000410000 */
[----:B---3--:R-:W-:-:S05]  /*2390*/  SHF.L.U32 R48, R48, 0x10, RZ ;  /* 0x0000001030307819 */ /* 0x008fca00000006ff */
[----:B------:R-:W-:Y:S01]  /*23a0*/  FFMA.FTZ R60, R49, R48, R60 ;  /* 0x00000030313c7223 */ /* 0x000fe2000001003c */
[----:B------:R-:W-:-:S03]  /*23b0*/  FADD.FTZ R48, -R2, 1 ;  /* 0x3f80000002307421 */ /* 0x000fc60000010100 */
[----:B------:R-:W-:-:S04]  /*23c0*/  FMUL.FTZ R60, R2, R60 ;  /* 0x0000003c023c7220 */ /* 0x000fc80000410000 */
[----:B------:R-:W-:Y:S01]  /*23d0*/  FFMA.FTZ R60, R48, R52, R60 ;  /* 0x00000034303c7223 */ /* 0x000fe2000001003c */
[----:B------:R-:W-:-:S03]  /*23e0*/  FADD.FTZ R52, -R0, 1 ;  /* 0x3f80000000347421 */ /* 0x000fc60000010100 */
[----:B------:R-:W-:-:S04]  /*23f0*/  FMUL.FTZ R60, R0, R60 ;  /* 0x0000003c003c7220 */ /* 0x000fc80000410000 */
[----:B------:R-:W-:-:S05]  /*2400*/  FFMA.FTZ R9, R9, R52, R60 ;  /* 0x0000003409097223 */ /* 0x000fca000001003c */
[----:B------:R-:W-:-:S05]  /*2410*/  F2FP.BF16.F32.PACK_AB R9, RZ, R9 ;  /* 0x00000009ff09723e */ /* 0x000fca00000010ff */
[----:B------:R0:W-:Y:S04]  /*2420*/  STG.E.U16 desc[UR10][R50.64], R9 ;  /* 0x0000000932007986 */ /* 0x0001e8000c10150a */
[----:B------:R-:W2:Y:S04]  /*2430*/  LDG.E.U16 R38, desc[UR10][R38.64] ;  /* 0x0000000a26267981 */ /* 0x000ea8000c1e1500 */
[----:B------:R-:W3:Y:S04]  /*2440*/  LDG.E.U16 R40, desc[UR10][R40.64] ;  /* 0x0000000a28287981 */ /* 0x000ee8000c1e1500 */
[----:B0-----:R0:W4:Y:S04]  /*2450*/  LDG.E.U16 R9, desc[UR10][R36.64] ;  /* 0x0000000a24097981 */ /* 0x001128000c1e1500 */
[----:B------:R1:W5:Y:S01]  /*2460*/  LDG.E.U16 R39, desc[UR10][R30.64] ;  /* 0x0000000a1e277981 */ /* 0x000362000c1e1500 */
[----:B0-----:R-:W-:-:S04]  /*2470*/  IADD3 R36, P0, PT, R46, UR7, RZ ;  /* 0x000000072e247c10 */ /* 0x001fc8000ff1e0ff */
[----:B------:R-:W-:Y:S02]  /*2480*/  IADD3.X R37, PT, PT, R47, UR6, RZ, P0, !PT ;  /* 0x000000062f257c10 */ /* 0x000fe400087fe4ff */
[----:B-1----:R-:W-:Y:S02]  /*2490*/  IADD3 R30, P2, PT, R44, UR7, RZ ;  /* 0x000000072c1e7c10 */ /* 0x002fe4000ff5e0ff */
[----:B------:R-:W-:Y:S01]  /*24a0*/  IADD3 R34, P0, PT, R34, UR7, RZ ;  /* 0x0000000722227c10 */ /* 0x000fe2000ff1e0ff */
[----:B------:R-:W5:Y:S01]  /*24b0*/  LDG.E.U16 R36, desc[UR10][R36.64] ;  /* 0x0000000a24247981 */ /* 0x000f62000c1e1500 */
[----:B------:R-:W-:Y:S02]  /*24c0*/  IADD3.X R31, PT, PT, R45, UR6, RZ, P2, !PT ;  /* 0x000000062d1f7c10 */ /* 0x000fe400097fe4ff */
[----:B------:R-:W-:Y:S02]  /*24d0*/  IADD3.X R35, PT, PT, R35, UR6, RZ, P0, !PT ;  /* 0x0000000623237c10 */ /* 0x000fe400087fe4ff */
[----:B------:R-:W-:Y:S01]  /*24e0*/  IADD3 R32, P0, PT, R32, UR7, RZ ;  /* 0x0000000720207c10 */ /* 0x000fe2000ff1e0ff */
[----:B------:R-:W5:Y:S03]  /*24f0*/  LDG.E.U16 R44, desc[UR10][R30.64] ;  /* 0x0000000a1e2c7981 */ /* 0x000f66000c1e1500 */
[----:B------:R-:W-:Y:S01]  /*2500*/  IADD3.X R33, PT, PT, R33, UR6, RZ, P0, !PT ;  /* 0x0000000621217c10 */ /* 0x000fe200087fe4ff */
[----:B------:R-:W5:Y:S04]  /*2510*/  LDG.E.U16 R34, desc[UR10][R34.64] ;  /* 0x0000000a22227981 */ /* 0x000f68000c1e1500 */
[----:B------:R0:W5:Y:S01]  /*2520*/  LDG.E.U16 R32, desc[UR10][R32.64] ;  /* 0x0000000a20207981 */ /* 0x000162000c1e1500 */
[----:B------:R-:W-:-:S02]  /*2530*/  ULOP3.LUT UR6, UR8, 0x7ffffffe, URZ, 0xc0, !UPT ;  /* 0x7ffffffe08067892 */ /* 0x000fc4000f8ec0ff */
[----:B------:R-:W-:-:S04]  /*2540*/  UIADD3 UR5, UPT, UPT, UR5, 0x2, URZ ;  /* 0x0000000205057890 */ /* 0x000fc8000fffe0ff */
[----:B------:R-:W-:Y:S01]  /*2550*/  UISETP.NE.AND UP0, UPT, UR5, UR6, UPT ;  /* 0x000000060500728c */ /* 0x000fe2000bf05270 */
[----:B--2---:R-:W-:Y:S01]  /*2560*/  IMAD.U32 R38, R38, 0x10000, RZ ;  /* 0x0001000026267824 */ /* 0x004fe200078e00ff */
[----:B---3--:R-:W-:Y:S02]  /*2570*/  SHF.L.U32 R40, R40, 0x10, RZ ;  /* 0x0000001028287819 */ /* 0x008fe400000006ff */
[----:B----4-:R-:W-:-:S05]  /*2580*/  SHF.L.U32 R46, R9, 0x10, RZ ;  /* 0x00000010092e7819 */ /* 0x010fca00000006ff */
[----:B------:R-:W-:Y:S01]  /*2590*/  FMUL.FTZ R46, R3, R46 ;  /* 0x0000002e032e7220 */ /* 0x000fe20000410000 */
[----:B-----5:R-:W-:Y:S02]  /*25a0*/  SHF.L.U32 R60, R36, 0x10, RZ ;  /* 0x00000010243c7819 */ /* 0x020fe400000006ff */
[----:B------:R-:W-:-:S03]  /*25b0*/  SHF.L.U32 R36, R39, 0x10, RZ ;  /* 0x0000001027247819 */ /* 0x000fc600000006ff */
[C---:B------:R-:W-:Y:S01]  /*25c0*/  FMUL.FTZ R60, R3.reuse, R60 ;  /* 0x0000003c033c7220 */ /* 0x040fe20000410000 */
[----:B------:R-:W-:Y:S02]  /*25d0*/  IMAD.U32 R44, R44, 0x10000, RZ ;  /* 0x000100002c2c7824 */ /* 0x000fe400078e00ff */
[----:B0-----:R-:W-:Y:S01]  /*25e0*/  FMUL.FTZ R33, R3, R36 ;  /* 0x0000002403217220 */ /* 0x001fe20000410000 */
[----:B------:R-:W-:Y:S01]  /*25f0*/  SHF.L.U32 R34, R34, 0x10, RZ ;  /* 0x0000001022227819 */ /* 0x000fe200000006ff */
[C---:B------:R-:W-:Y:S01]  /*2600*/  FFMA.FTZ R35, R49.reuse, R44, R60 ;  /* 0x0000002c31237223 */ /* 0x040fe2000001003c */
[C---:B------:R-:W-:Y:S01]  /*2610*/  FFMA.FTZ R9, R49.reuse, R38, R46 ;  /* 0x0000002631097223 */ /* 0x040fe2000001002e */
[----:B------:R-:W-:Y:S01]  /*2620*/  FFMA.FTZ R33, R49, R40, R33 ;  /* 0x0000002831217223 */ /* 0x000fe20000010021 */
[----:B------:R-:W-:Y:S02]  /*2630*/  IMAD.U32 R32, R32, 0x10000, RZ ;  /* 0x0001000020207824 */ /* 0x000fe400078e00ff */
[----:B------:R-:W-:Y:S01]  /*2640*/  FMUL.FTZ R31, R3, R34 ;  /* 0x00000022031f7220 */ /* 0x000fe20000410000 */
[C---:B------:R-:W-:Y:S01]  /*2650*/  FMUL.FTZ R35, R2.reuse, R35 ;  /* 0x0000002302237220 */ /* 0x040fe20000410000 */
[----:B------:R-:W-:-:S02]  /*2660*/  FMUL.FTZ R30, R2, R9 ;  /* 0x00000009021e7220 */ /* 0x000fc40000410000 */
[----:B------:R-:W-:Y:S01]  /*2670*/  FFMA.FTZ R31, R49, R32, R31 ;  /* 0x00000020311f7223 */ /* 0x000fe2000001001f */
[----:B------:R-:W-:-:S03]  /*2680*/  FFMA.FTZ R33, R48, R33, R35 ;  /* 0x0000002130217223 */ /* 0x000fc60000010023 */
[----:B------:R-:W-:Y:S01]  /*2690*/  FFMA.FTZ R31, R48, R31, R30 ;  /* 0x0000001f301f7223 */ /* 0x000fe2000001001e */
[----:B------:R-:W-:Y:S01]  /*26a0*/  FMUL.FTZ R33, R0, R33 ;  /* 0x0000002100217220 */ /* 0x000fe20000410000 */
[----:B------:R-:W-:-:S03]  /*26b0*/  LEA R30, P0, R42, R50, 0x1 ;  /* 0x000000322a1e7211 */ /* 0x000fc600078008ff */
[----:B------:R-:W-:-:S05]  /*26c0*/  FFMA.FTZ R31, R52, R31, R33 ;  /* 0x0000001f341f7223 */ /* 0x000fca0000010021 */
[----:B------:R-:W-:Y:S02]  /*26d0*/  F2FP.BF16.F32.PACK_AB R9, RZ, R31 ;  /* 0x0000001fff09723e */ /* 0x000fe400000010ff */
[----:B------:R-:W-:-:S05]  /*26e0*/  LEA.HI.X R31, R42, R51, R43, 0x1, P0 ;  /* 0x000000332a1f7211 */ /* 0x000fca00000f0c2b */
[----:B------:R3:W-:Y:S01]  /*26f0*/  STG.E.U16 desc[UR10][R30.64], R9 ;  /* 0x000000091e007986 */ /* 0x0007e2000c10150a */
[----:B------:R-:W-:Y:S05]  /*2700*/  BRA.U UP0, `(.L_x_233) ;  /* 0xfffffff500747547 */ /* 0x000fea000b83ffff */
[----:B------:R-:W-:-:S05]  /*2710*/  UMOV UR7, URZ ;  /* 0x000000ff00077c82 */ /* 0x000fca0008000000 */
.L_x_232:
[----:B------:R-:W-:-:S04]  /*2720*/  ULOP3.LUT UR5, UR8, 0x1, URZ, 0xc0, !UPT ;  /* 0x0000000108057892 */ /* 0x000fc8000f8ec0ff */
[----:B------:R-:W-:-:S09]  /*2730*/  UISETP.NE.U32.AND UP0, UPT, UR5, 0x1, UPT ;  /* 0x000000010500788c */ /* 0x000fd2000bf05070 */
[----:B------:R-:W-:Y:S05]  /*2740*/  BRA.U UP0, `(.L_x_234) ;  /* 0x0000000500b47547 */ /* 0x000fea000b800000 */
[----:B---3--:R-:W0:Y:S01]  /*2750*/  LDC.64 R30, c[0x0][0x3d0] ;  /* 0x0000f400ff1e7b82 */ /* 0x008e220000000a00 */
[----:B------:R-:W-:Y:S01]  /*2760*/  MOV R9, R12 ;  /* 0x0000000c00097202 */ /* 0x000fe20000000f00 */
[----:B------:R-:W-:Y:S01]  /*2770*/  IMAD.MOV.U32 R36, RZ, RZ, R24 ;  /* 0x000000ffff247224 */ /* 0x000fe200078e0018 */
[----:B------:R-:W-:Y:S01]  /*2780*/  MOV R28, UR4 ;  /* 0x00000004001c7c02 */ /* 0x000fe20008000f00 */
[----:B------:R-:W-:Y:S01]  /*2790*/  IMAD.MOV.U32 R35, RZ, RZ, R8 ;  /* 0x000000ffff237224 */ /* 0x000fe200078e0008 */
[----:B------:R-:W-:Y:S01]  /*27a0*/  MOV R42, UR4 ;  /* 0x00000004002a7c02 */ /* 0x000fe20008000f00 */
[----:B------:R-:W-:Y:S01]  /*27b0*/  IMAD.MOV.U32 R25, RZ, RZ, R4 ;  /* 0x000000ffff197224 */ /* 0x000fe200078e0004 */
[----:B------:R-:W-:Y:S01]  /*27c0*/  MOV R24, R10 ;  /* 0x0000000a00187202 */ /* 0x000fe20000000f00 */
[----:B------:R-:W-:Y:S01]  /*27d0*/  IMAD R28, R28, UR12, R9 ;  /* 0x0000000c1c1c7c24 */ /* 0x000fe2000f8e0209 */
[----:B------:R-:W-:Y:S01]  /*27e0*/  MOV R8, R20 ;  /* 0x0000001400087202 */ /* 0x000fe20000000f00 */
[----:B------:R-:W1:Y:S01]  /*27f0*/  LDCU.64 UR14, c[0x0][0x398] ;  /* 0x00007300ff0e77ac */ /* 0x000e620008000a00 */
[----:B------:R-:W-:Y:S01]  /*2800*/  MOV R9, R5 ;  /* 0x0000000500097202 */ /* 0x000fe20000000f00 */
[----:B------:R-:W-:Y:S01]  /*2810*/  IMAD.WIDE.U32 R32, R42, UR12, R24 ;  /* 0x0000000c2a207c25 */ /* 0x000fe2000f8e0018 */
[----:B------:R-:W-:-:S02]  /*2820*/  MOV R34, R26 ;  /* 0x0000001a00227202 */ /* 0x000fc40000000f00 */
[----:B------:R-:W-:Y:S01]  /*2830*/  MOV R27, R53 ;  /* 0x00000035001b7202 */ /* 0x000fe20000000f00 */
[C---:B------:R-:W-:Y:S01]  /*2840*/  IMAD.WIDE.U32 R24, R42.reuse, UR12, R8 ;  /* 0x0000000c2a187c25 */ /* 0x040fe2000f8e0008 */
[----:B------:R-:W-:Y:S02]  /*2850*/  MOV R8, R16 ;  /* 0x0000001000087202 */ /* 0x000fe40000000f00 */
[----:B------:R-:W-:Y:S01]  /*2860*/  MOV R38, R14 ;  /* 0x0000000e00267202 */ /* 0x000fe20000000f00 */
[----:B------:R-:W-:Y:S01]  /*2870*/  IMAD.MOV.U32 R26, RZ, RZ, R18 ;  /* 0x000000ffff1a7224 */ /* 0x000fe200078e0012 */
[----:B------:R-:W-:Y:S01]  /*2880*/  MOV R39, R55 ;  /* 0x0000003700277202 */ /* 0x000fe20000000f00 */
[----:B------:R-:W-:Y:S01]  /*2890*/  IMAD.MOV.U32 R9, RZ, RZ, R54 ;  /* 0x000000ffff097224 */ /* 0x000fe200078e0036 */
[----:B------:R-:W-:Y:S01]  /*28a0*/  MOV R37, R7 ;  /* 0x0000000700257202 */ /* 0x000fe20000000f00 */
[----:B------:R-:W-:Y:S01]  /*28b0*/  IMAD.WIDE.U32 R26, R42, UR12, R26 ;  /* 0x0000000c2a1a7c25 */ /* 0x000fe2000f8e001a */
[----:B------:R-:W-:-:S03]  /*28c0*/  IADD3 R25, PT, PT, R25, UR9, RZ ;  /* 0x0000000919197c10 */ /* 0x000fc6000fffe0ff */
[----:B------:R-:W-:Y:S01]  /*28d0*/  IMAD.WIDE.U32 R8, R42, UR12, R8 ;  /* 0x0000000c2a087c25 */ /* 0x000fe2000f8e0008 */
[----:B------:R-:W-:-:S03]  /*28e0*/  IADD3 R27, PT, PT, R27, UR9, RZ ;  /* 0x000000091b1b7c10 */ /* 0x000fc6000fffe0ff */
[----:B------:R-:W-:-:S04]  /*28f0*/  IMAD.WIDE.U32 R42, R42, UR12, R38 ;  /* 0x0000000c2a2a7c25 */ /* 0x000fc8000f8e0026 */
[C---:B0-----:R-:W-:Y:S01]  /*2900*/  IMAD R38, R30.reuse, UR7, RZ ;  /* 0x000000071e267c24 */ /* 0x041fe2000f8e02ff */
[----:B------:R-:W-:Y:S01]  /*2910*/  IADD3 R43, PT, PT, R43, UR9, RZ ;  /* 0x000000092b2b7c10 */ /* 0x000fe2000fffe0ff */
[----:B------:R-:W-:-:S04]  /*2920*/  IMAD.WIDE.U32 R36, R30, UR6, R36 ;  /* 0x000000061e247c25 */ /* 0x000fc8000f8e0024 */
[----:B------:R-:W-:Y:S01]  /*2930*/  IMAD R7, R31, UR6, R38 ;  /* 0x000000061f077c24 */ /* 0x000fe2000f8e0226 */
[----:B-1----:R-:W-:Y:S01]  /*2940*/  LEA R38, P0, R36, UR14, 0x1 ;  /* 0x0000000e24267c11 */ /* 0x002fe2000f8008ff */
[----:B------:R-:W-:-:S03]  /*2950*/  IMAD.WIDE.U32 R34, R30, UR6, R34 ;  /* 0x000000061e227c25 */ /* 0x000fc6000f8e0022 */
[----:B------:R-:W-:Y:S01]  /*2960*/  IADD3 R23, PT, PT, R7, R37, RZ ;  /* 0x0000002507177210 */ /* 0x000fe20007ffe0ff */
[----:B------:R-:W-:Y:S01]  /*2970*/  VIADD R33, R33, UR9 ;  /* 0x0000000921217c36 */ /* 0x000fe20008000000 */
[----:B------:R-:W-:Y:S01]  /*2980*/  LEA R40, P1, R34, UR14, 0x1 ;  /* 0x0000000e22287c11 */ /* 0x000fe2000f8208ff */
[----:B------:R-:W-:Y:S01]  /*2990*/  VIADD R9, R9, UR9 ;  /* 0x0000000909097c36 */ /* 0x000fe20008000000 */
[----:B------:R-:W-:Y:S01]  /*29a0*/  LEA.HI.X R39, R36, UR15, R23, 0x1, P0 ;  /* 0x0000000f24277c11 */ /* 0x000fe200080f0c17 */
[----:B------:R-:W-:Y:S01]  /*29b0*/  IMAD.IADD R31, R7, 0x1, R35 ;  /* 0x00000001071f7824 */ /* 0x000fe200078e0223 */
[----:B------:R-:W0:Y:S01]  /*29c0*/  LDCU.64 UR8, c[0x0][0x3f0] ;  /* 0x00007e00ff0877ac */ /* 0x000e220008000a00 */
[----:B------:R-:W-:Y:S02]  /*29d0*/  IMAD.WIDE.U32 R28, R30, UR6, R28 ;  /* 0x000000061e1c7c25 */ /* 0x000fe4000f8e001c */
[----:B------:R-:W2:Y:S01]  /*29e0*/  LDG.E.U16 R38, desc[UR10][R38.64] ;  /* 0x0000000a26267981 */ /* 0x000ea2000c1e1500 */
[----:B------:R-:W-:Y:S01]  /*29f0*/  LEA.HI.X R41, R34, UR15, R31, 0x1, P1 ;  /* 0x0000000f22297c11 */ /* 0x000fe200088f0c1f */
[----:B------:R-:W-:Y:S01]  /*2a00*/  IMAD.WIDE.U32 R32, R30, UR6, R32 ;  /* 0x000000061e207c25 */ /* 0x000fe2000f8e0020 */
[----:B------:R-:W-:-:S02]  /*2a10*/  IADD3 R23, PT, PT, R29, R7, RZ ;  /* 0x000000071d177210 */ /* 0x000fc40007ffe0ff */
[----:B------:R-:W-:Y:S01]  /*2a20*/  LEA R34, P0, R28, UR14, 0x1 ;  /* 0x0000000e1c227c11 */ /* 0x000fe2000f8008ff */
[----:B------:R-:W-:Y:S01]  /*2a30*/  IMAD.WIDE.U32 R26, R30, UR6, R26 ;  /* 0x000000061e1a7c25 */ /* 0x000fe2000f8e001a */
[C---:B------:R-:W-:Y:S01]  /*2a40*/  IADD3 R29, PT, PT, R7.reuse, R33, RZ ;  /* 0x00000021071d7210 */ /* 0x040fe20007ffe0ff */
[----:B------:R-:W3:Y:S01]  /*2a50*/  LDG.E.U16 R40, desc[UR10][R40.64] ;  /* 0x0000000a28287981 */ /* 0x000ee2000c1e1500 */
[----:B------:R-:W-:Y:S01]  /*2a60*/  LEA R36, P1, R32, UR14, 0x1 ;  /* 0x0000000e20247c11 */ /* 0x000fe2000f8208ff */
[----:B------:R-:W-:Y:S01]  /*2a70*/  IMAD.WIDE.U32 R8, R30, UR6, R8 ;  /* 0x000000061e087c25 */ /* 0x000fe2000f8e0008 */
[C---:B------:R-:W-:Y:S02]  /*2a80*/  IADD3 R27, PT, PT, R7.reuse, R27, RZ ;  /* 0x0000001b071b7210 */ /* 0x040fe40007ffe0ff */
[----:B------:R-:W-:Y:S01]  /*2a90*/  LEA R44, P3, R26, UR14, 0x1 ;  /* 0x0000000e1a2c7c11 */ /* 0x000fe2000f8608ff */
[----:B------:R-:W-:Y:S01]  /*2aa0*/  IMAD.WIDE.U32 R24, R30, UR6, R24 ;  /* 0x000000061e187c25 */ /* 0x000fe2000f8e0018 */
[----:B------:R-:W-:-:S02]  /*2ab0*/  IADD3 R9, PT, PT, R7, R9, RZ ;  /* 0x0000000907097210 */ /* 0x000fc40007ffe0ff */
[----:B------:R-:W-:Y:S01]  /*2ac0*/  LEA.HI.X R37, R32, UR15, R29, 0x1, P1 ;  /* 0x0000000f20257c11 */ /* 0x000fe200088f0c1d */
[----:B------:R-:W-:Y:S01]  /*2ad0*/  IMAD.WIDE.U32 R30, R30, UR6, R42 ;  /* 0x000000061e1e7c25 */ /* 0x000fe2000f8e002a */
[----:B------:R-:W-:Y:S02]  /*2ae0*/  LEA R42, P2, R24, UR14, 0x1 ;  /* 0x0000000e182a7c11 */ /* 0x000fe4000f8408ff */
[----:B------:R-:W-:Y:S01]  /*2af0*/  LEA.HI.X R45, R26, UR15, R27, 0x1, P3 ;  /* 0x0000000f1a2d7c11 */ /* 0x000fe200098f0c1b */
[C---:B------:R-:W-:Y:S01]  /*2b00*/  IMAD.IADD R25, R7.reuse, 0x1, R25 ;  /* 0x0000000107197824 */ /* 0x040fe200078e0219 */
[----:B------:R-:W-:Y:S01]  /*2b10*/  LEA R26, P1, R30, UR14, 0x1 ;  /* 0x0000000e1e1a7c11 */ /* 0x000fe2000f8208ff */
[----:B------:R-:W-:Y:S01]  /*2b20*/  IMAD.IADD R7, R7, 0x1, R31 ;  /* 0x0000000107077824 */ /* 0x000fe200078e021f */
[----:B------:R-:W-:Y:S01]  /*2b30*/  LEA.HI.X R35, R28, UR15, R23, 0x1, P0 ;  /* 0x0000000f1c237c11 */ /* 0x000fe200080f0c17 */
[----:B------:R-:W4:Y:S01]  /*2b40*/  LDG.E.U16 R36, desc[UR10][R36.64] ;  /* 0x0000000a24247981 */ /* 0x000f22000c1e1500 */
[----:B------:R-:W-:-:S02]  /*2b50*/  LEA.HI.X R43, R24, UR15, R25, 0x1, P2 ;  /* 0x0000000f182b7c11 */ /* 0x000fc400090f0c19 */
[----:B------:R-:W-:Y:S01]  /*2b60*/  LEA R24, P0, R8, UR14, 0x1 ;  /* 0x0000000e08187c11 */ /* 0x000fe2000f8008ff */
[----:B------:R-:W5:Y:S01]  /*2b70*/  LDG.E.U16 R44, desc[UR10][R44.64] ;  /* 0x0000000a2c2c7981 */ /* 0x000f62000c1e1500 */
[----:B------:R-:W-:Y:S02]  /*2b80*/  LEA.HI.X R27, R30, UR15, R7, 0x1, P1 ;  /* 0x0000000f1e1b7c11 */ /* 0x000fe400088f0c07 */
[----:B------:R-:W-:Y:S01]  /*2b90*/  LEA.HI.X R25, R8, UR15, R9, 0x1, P0 ;  /* 0x0000000f08197c11 */ /* 0x000fe200080f0c09 */
[----:B------:R-:W5:Y:S04]  /*2ba0*/  LDG.E.U16 R34, desc[UR10][R34.64] ;  /* 0x0000000a22227981 */ /* 0x000f68000c1e1500 */
[----:B------:R-:W5:Y:S04]  /*2bb0*/  LDG.E.U16 R26, desc[UR10][R26.64] ;  /* 0x0000000a1a1a7981 */ /* 0x000f68000c1e1500 */
[----:B------:R1:W5:Y:S04]  /*2bc0*/  LDG.E.U16 R24, desc[UR10][R24.64] ;  /* 0x0000000a18187981 */ /* 0x000368000c1e1500 */
[----:B------:R-:W5:Y:S01]  /*2bd0*/  LDG.E.U16 R42, desc[UR10][R42.64] ;  /* 0x0000000a2a2a7981 */ /* 0x000f62000c1e1500 */
[----:B------:R-:W-:Y:S01]  /*2be0*/  FADD.FTZ R29, -R3, 1 ;  /* 0x3f800000031d7421 */ /* 0x000fe20000010100 */
[----:B--2---:R-:W-:-:S05]  /*2bf0*/  SHF.L.U32 R8, R38, 0x10, RZ ;  /* 0x0000001026087819 */ /* 0x004fca00000006ff */
[C---:B------:R-:W-:Y:S02]  /*2c00*/  FMUL.FTZ R28, R3.reuse, R8 ;  /* 0x00000008031c7220 */ /* 0x040fe40000410000 */
[----:B------:R-:W2:Y:S01]  /*2c10*/  LDC.64 R8, c[0x0][0x428] ;  /* 0x00010a00ff087b82 */ /* 0x000ea20000000a00 */
[----:B---3--:R-:W-:Y:S01]  /*2c20*/  SHF.L.U32 R40, R40, 0x10, RZ ;  /* 0x0000001028287819 */ /* 0x008fe200000006ff */
[----:B----4-:R-:W-:Y:S02]  /*2c30*/  IMAD.U32 R36, R36, 0x10000, RZ ;  /* 0x0001000024247824 */ /* 0x010fe400078e00ff */
[----:B-----5:R-:W-:Y:S02]  /*2c40*/  IMAD.U32 R44, R44, 0x10000, RZ ;  /* 0x000100002c2c7824 */ /* 0x020fe400078e00ff */
[C---:B------:R-:W-:Y:S01]  /*2c50*/  FMUL.FTZ R23, R3.reuse, R36 ;  /* 0x0000002403177220 */ /* 0x040fe20000410000 */
[----:B------:R-:W-:Y:S01]  /*2c60*/  SHF.L.U32 R26, R26, 0x10, RZ ;  /* 0x000000101a1a7819 */ /* 0x000fe200000006ff */
[----:B-1----:R-:W-:Y:S01]  /*2c70*/  FMUL.FTZ R25, R3, R44 ;  /* 0x0000002c03197220 */ /* 0x002fe20000410000 */
[----:B------:R-:W-:-:S02]  /*2c80*/  SHF.L.U32 R7, R34, 0x10, RZ ;  /* 0x0000001022077819 */ /* 0x000fc400000006ff */
[----:B------:R-:W-:Y:S01]  /*2c90*/  SHF.L.U32 R24, R24, 0x10, RZ ;  /* 0x0000001018187819 */ /* 0x000fe200000006ff */
[----:B------:R-:W-:Y:S01]  /*2ca0*/  FMUL.FTZ R27, R3, R26 ;  /* 0x0000001a031b7220 */ /* 0x000fe20000410000 */
[C---:B------:R-:W-:Y:S01]  /*2cb0*/  FFMA.FTZ R23, R29.reuse, R40, R23 ;  /* 0x000000281d177223 */ /* 0x040fe20000010017 */
[----:B------:R-:W-:Y:S02]  /*2cc0*/  SHF.L.U32 R42, R42, 0x10, RZ ;  /* 0x000000102a2a7819 */ /* 0x000fe400000006ff */
[C---:B------:R-:W-:Y:S01]  /*2cd0*/  FFMA.FTZ R27, R29.reuse, R24, R27 ;  /* 0x000000181d1b7223 */ /* 0x040fe2000001001b */
[C---:B------:R-:W-:Y:S01]  /*2ce0*/  FFMA.FTZ R7, R29.reuse, R7, R28 ;  /* 0x000000071d077223 */ /* 0x040fe2000001001c */
[C---:B------:R-:W-:Y:S01]  /*2cf0*/  FMUL.FTZ R24, R2.reuse, R23 ;  /* 0x0000001702187220 */ /* 0x040fe20000410000 */
[----:B------:R-:W-:Y:S01]  /*2d00*/  FFMA.FTZ R25, R29, R42, R25 ;  /* 0x0000002a1d197223 */ /* 0x000fe20000010019 */
[C---:B------:R-:W-:Y:S01]  /*2d10*/  FADD.FTZ R29, -R2.reuse, 1 ;  /* 0x3f800000021d7421 */ /* 0x040fe20000010100 */
[----:B------:R-:W-:-:S03]  /*2d20*/  FMUL.FTZ R26, R2, R27 ;  /* 0x0000001b021a7220 */ /* 0x000fc60000410000 */
[C---:B------:R-:W-:Y:S01]  /*2d30*/  FFMA.FTZ R24, R29.reuse, R7, R24 ;  /* 0x000000071d187223 */ /* 0x040fe20000010018 */
[----:B------:R-:W-:Y:S02]  /*2d40*/  IMAD.MOV.U32 R7, RZ, RZ, R6 ;  /* 0x000000ffff077224 */ /* 0x000fe400078e0006 */
[----:B------:R-:W-:Y:S01]  /*2d50*/  FFMA.FTZ R25, R29, R25, R26 ;  /* 0x000000191d197223 */ /* 0x000fe2000001001a */
[----:B------:R-:W-:Y:S01]  /*2d60*/  MOV R6, R22 ;  /* 0x0000001600067202 */ /* 0x000fe20000000f00 */
[----:B--2---:R-:W-:Y:S02]  /*2d70*/  IMAD R26, R8, UR7, RZ ;  /* 0x00000007081a7c24 */ /* 0x004fe4000f8e02ff */
[C---:B------:R-:W-:Y:S01]  /*2d80*/  FADD.FTZ R28, -R0.reuse, 1 ;  /* 0x3f800000001c7421 */ /* 0x040fe20000010100 */
[----:B------:R-:W-:Y:S01]  /*2d90*/  FMUL.FTZ R25, R0, R25 ;  /* 0x0000001900197220 */ /* 0x000fe20000410000 */
[----:B------:R-:W-:-:S04]  /*2da0*/  IMAD.WIDE.U32 R6, R8, UR6, R6 ;  /* 0x0000000608067c25 */ /* 0x000fc8000f8e0006 */
[----:B------:R-:W-:Y:S02]  /*2db0*/  IMAD R9, R9, UR6, R26 ;  /* 0x0000000609097c24 */ /* 0x000fe4000f8e021a */
[----:B------:R-:W-:Y:S01]  /*2dc0*/  FFMA.FTZ R24, R28, R24, R25 ;  /* 0x000000181c187223 */ /* 0x000fe20000010019 */
[C---:B0-----:R-:W-:Y:S02]  /*2dd0*/  LEA R8, P0, R6.reuse, UR8, 0x1 ;  /* 0x0000000806087c11 */ /* 0x041fe4000f8008ff */
[----:B------:R-:W-:Y:S02]  /*2de0*/  IADD3 R7, PT, PT, R7, R9, RZ ;  /* 0x0000000907077210 */ /* 0x000fe40007ffe0ff */
[----:B------:R-:W-:Y:S02]  /*2df0*/  F2FP.BF16.F32.PACK_AB R24, RZ, R24 ;  /* 0x00000018ff18723e */ /* 0x000fe400000010ff */
[----:B------:R-:W-:-:S05]  /*2e00*/  LEA.HI.X R9, R6, UR9, R7, 0x1, P0 ;  /* 0x0000000906097c11 */ /* 0x000fca00080f0c07 */
[----:B------:R0:W-:Y:S02]  /*2e10*/  STG.E.U16 desc[UR10][R8.64], R24 ;  /* 0x0000001808007986 */ /* 0x0001e4000c10150a */
.L_x_234:
[----:B------:R-:W1:Y:S01]  /*2e20*/  LDCU UR5, c[0x0][0x3a0] ;  /* 0x00007400ff0577ac */ /* 0x000e620008000800 */
[----:B------:R-:W-:-:S04]  /*2e30*/  UIADD3 UR4, UPT, UPT, UR4, 0x1, URZ ;  /* 0x0000000104047890 */ /* 0x000fc8000fffe0ff */
[----:B-1----:R-:W-:-:S09]  /*2e40*/  UISETP.NE.AND UP0, UPT, UR4, UR5, UPT ;  /* 0x000000050400728c */ /* 0x002fd2000bf05270 */
[----:B------:R-:W-:Y:S05]  /*2e50*/  BRA.U UP0, `(.L_x_235) ;  /* 0xffffffed00207547 */ /* 0x000fea000b83ffff */
[----:B------:R-:W-:Y:S05]  /*2e60*/  EXIT ;  /* 0x000000000000794d */ /* 0x000fea0003800000 */
.L_x_236:
        /* <DEDUP_REMOVED lines=9> */
.L_x_280:


//--------------------- .text._ZN2at6native55_GLOBAL__N__c1b0da0d_22_UpSampleTrilinear3d_cu_efb54c9330upsample_trilinear3d_out_frameIN3c104HalfEfEEviT0_S5_S5_bNS_27GenericPackedTensorAccessorIKT_Lm5ENS_16DefaultPtrTraitsElEENS6_IS7_Lm5ES9_lEE --------------------------
	.section	.text._ZN2at6native55_GLOBAL__N__c1b0da0d_22_UpSampleTrilinear3d_cu_efb54c9330upsample_trilinear3d_out_frameIN3c104HalfEfEEviT0_S5_S5_bNS_27GenericPackedTensorAccessorIKT_Lm5ENS_16DefaultPtrTraitsElEENS6_IS7_Lm5ES9_lEE,"ax",@progbits
	.align	128
.text._ZN2at6native55_GLOBAL__N__c1b0da0d_22_UpSampleTrilinear3d_cu_efb54c9330upsample_trilinear3d_out_frameIN3c104HalfEfEEviT0_S5_S5_bNS_27GenericPackedTensorAccessorIKT_Lm5ENS_16DefaultPtrTraitsElEENS6_IS7_Lm5ES9_lEE:
        .type           _ZN2at6native55_GLOBAL__N__c1b0da0d_22_UpSampleTrilinear3d_cu_efb54c9330upsample_trilinear3d_out_frameIN3c104HalfEfEEviT0_S5_S5_bNS_27GenericPackedTensorAccessorIKT_Lm5ENS_16DefaultPtrTraitsElEENS6_IS7_Lm5ES9_lEE,@function
        .size           _ZN2at6native55_GLOBAL__N__c1b0da0d_22_UpSampleTrilinear3d_cu_efb54c9330upsample_trilinear3d_out_frameIN3c104HalfEfEEviT0_S5_S5_bNS_27GenericPackedTensorAccessorIKT_Lm5ENS_16DefaultPtrTraitsElEENS6_IS7_Lm5ES9_lEE,(.L_x_281 - _ZN2at6native55_GLOBAL__N__c1b0da0d_22_UpSampleTrilinear3d_cu_efb54c9330upsample_trilinear3d_out_frameIN3c104HalfEfEEviT0_S5_S5_bNS_27GenericPackedTensorAccessorIKT_Lm5ENS_16DefaultPtrTraitsElEENS6_IS7_Lm5ES9_lEE)
        .other          _ZN2at6native55_GLOBAL__N__c1b0da0d_22_UpSampleTrilinear3d_cu_efb54c9330upsample_trilinear3d_out_frameIN3c104HalfEfEEviT0_S5_S5_bNS_27GenericPackedTensorAccessorIKT_Lm5ENS_16DefaultPtrTraitsElEENS6_IS7_Lm5ES9_lEE,@"STO_CUDA_ENTRY STV_DEFAULT"
_ZN2at6native55_GLOBAL__N__c1b0da0d_22_UpSampleTrilinear3d_cu_efb54c9330upsample_trilinear3d_out_frameIN3c104HalfEfEEviT0_S5_S5_bNS_27GenericPackedTensorAccessorIKT_Lm5ENS_16DefaultPtrTraitsElEENS6_IS7_Lm5ES9_lEE:
        /* <DEDUP_REMOVED lines=87> */
[----:B------:R-:W-:Y:S01]  /*0570*/  IMAD.WIDE.U32 R6, R13, UR8, RZ ;  /* 0x000000080d067c25 */ /* 0x000fe2000f8e00ff */
[----:B------:R-:W-:-:S03]  /*0580*/  IADD3 R3, PT, PT, R3, R9, RZ ;  /* 0x0000000903037210 */ /* 0x000fc60007ffe0ff */
[C---:B------:R-:W-:Y:S01]  /*0590*/  IMAD R4, R0.reuse, UR4, RZ ;  /* 0x0000000400047c24 */ /* 0x040fe2000f8e02ff */
[----:B------:R-:W-:Y:S01]  /*05a0*/  MOV R10, R6 ;  /* 0x00000006000a7202 */ /* 0x000fe20000000f00 */
[----:B------:R-:W-:Y:S02]  /*05b0*/  IMAD.IADD R11, R7, 0x1, R11 ;  /* 0x00000001070b7824 */ /* 0x000fe400078e020b */
        /* <DEDUP_REMOVED lines=15> */
[----:B------:R-:W-:Y:S01]  /*06b0*/  IADD3 R12, PT, PT, R24, -0x1, RZ ;  /* 0xffffffff180c7810 */ /* 0x000fe20007ffe0ff */
[----:B------:R-:W-:Y:S01]  /*06c0*/  IMAD R25, R8, UR5, R9 ;  /* 0x0000000508197c24 */ /* 0x000fe2000f8e0209 */
[----:B------:R-:W-:Y:S01]  /*06d0*/  LOP3.LUT R0, R18, 0x7ffffff8, RZ, 0xc0, !PT ;  /* 0x7ffffff812007812 */ /* 0x000fe200078ec0ff */
[----:B------:R-:W-:Y:S01]  /*06e0*/  IMAD.WIDE.U32 R6, R8, UR4, R6 ;  /* 0x0000000408067c25 */ /* 0x000fe2000f8e0006 */
[----:B------:R-:W-:Y:S01]  /*06f0*/  ISETP.GE.U32.AND P0, PT, R12, 0x3, PT ;  /* 0x000000030c00780c */ /* 0x000fe20003f06070 */
[----:B------:R-:W-:Y:S01]  /*0700*/  UMOV UR4, URZ ;  /* 0x000000ff00047c82 */ /* 0x000fe20008000000 */
[----:B------:R-:W-:Y:S01]  /*0710*/  LOP3.LUT R18, R18, 0x3, RZ, 0xc0, !PT ;  /* 0x0000000312127812 */ /* 0x000fe200078ec0ff */
[----:B------:R-:W-:Y:S01]  /*0720*/  IMAD R13, R8, UR13, R13 ;  /* 0x0000000d080d7c24 */ /* 0x000fe2000f8e020d */
[----:B------:R-:W-:Y:S01]  /*0730*/  IADD3 R19, PT, PT, -R0, RZ, RZ ;  /* 0x000000ff00137210 */ /* 0x000fe20007ffe1ff */
[----:B------:R-:W-:Y:S01]  /*0740*/  IMAD.WIDE.U32 R8, R8, UR12, R10 ;  /* 0x0000000c08087c25 */ /* 0x000fe2000f8e000a */
[----:B------:R-:W-:-:S03]  /*0750*/  IADD3 R25, PT, PT, R7, R25, RZ ;  /* 0x0000001907197210 */ /* 0x000fc60007ffe0ff */
[----:B------:R-:W-:Y:S01]  /*0760*/  IMAD.IADD R27, R9, 0x1, R13 ;  /* 0x00000001091b7824 */ /* 0x000fe200078e020d */
[C-C-:B0-----:R-:W-:Y:S01]  /*0770*/  SHF.L.U64.HI R20, R2.reuse, 0x4, R3.reuse ;  /* 0x0000000402147819 */ /* 0x141fe20000010203 */
[C---:B------:R-:W-:Y:S01]  /*0780*/  IMAD.SHL.U32 R21, R2.reuse, 0x2, RZ ;  /* 0x0000000202157824 */ /* 0x040fe200078e00ff */
[----:B------:R-:W-:Y:S02]  /*0790*/  SHF.L.U64.HI R3, R2, 0x1, R3 ;  /* 0x0000000102037819 */ /* 0x000fe40000010203 */
[C-C-:B-1----:R-:W-:Y:S02]  /*07a0*/  SHF.L.U64.HI R22, R4.reuse, 0x4, R5.reuse ;  /* 0x0000000404167819 */ /* 0x142fe40000010205 */
[C---:B------:R-:W-:Y:S02]  /*07b0*/  SHF.L.U64.HI R5, R4.reuse, 0x1, R5 ;  /* 0x0000000104057819 */ /* 0x040fe40000010205 */
[----:B------:R-:W-:-:S07]  /*07c0*/  SHF.L.U32 R23, R4, 0x1, RZ ;  /* 0x0000000104177819 */ /* 0x000fce00000006ff */
.L_x_243:
        /* <DEDUP_REMOVED lines=20> */
.L_x_239:
[----:B------:R-:W-:-:S05]  /*0910*/  IMAD.MOV.U32 R30, RZ, RZ, R14 ;  /* 0x000000ffff1e7224 */ /* 0x000fca00078e000e */
[----:B0-----:R-:W2:Y:S01]  /*0920*/  LDG.E.U16 R43, desc[UR10][R30.64] ;  /* 0x0000000a1e2b7981 */ /* 0x001ea2000c1e1500 */
[----:B------:R-:W-:-:S04]  /*0930*/  IADD3 R32, P1, PT, R14, R23, RZ ;  /* 0x000000170e207210 */ /* 0x000fc80007f3e0ff */
[----:B------:R-:W-:Y:S02]  /*0940*/  IADD3.X R33, PT, PT, R31, R5, RZ, P1, !PT ;  /* 0x000000051f217210 */ /* 0x000fe40000ffe4ff */
[----:B------:R-:W-:Y:S01]  /*0950*/  IADD3 R34, P1, PT, R28, R21, RZ ;  /* 0x000000151c227210 */ /* 0x000fe20007f3e0ff */
[----:B--2---:R0:W-:Y:S04]  /*0960*/  STG.E.U16 desc[UR10][R28.64], R43 ;  /* 0x0000002b1c007986 */ /* 0x0041e8000c10150a */
[----:B------:R-:W2:Y:S01]  /*0970*/  LDG.E.U16 R45, desc[UR10][R32.64] ;  /* 0x0000000a202d7981 */ /* 0x000ea2000c1e1500 */
[----:B------:R-:W-:Y:S02]  /*0980*/  IADD3 R36, P2, PT, R32, R23, RZ ;  /* 0x0000001720247210 */ /* 0x000fe40007f5e0ff */
[----:B------:R-:W-:-:S03]  /*0990*/  IADD3.X R35, PT, PT, R29, R3, RZ, P1, !PT ;  /* 0x000000031d237210 */ /* 0x000fc60000ffe4ff */
[----:B------:R-:W-:Y:S01]  /*09a0*/  IMAD.X R37, R33, 0x1, R5, P2 ;  /* 0x0000000121257824 */ /* 0x000fe200010e0605 */
[----:B------:R-:W-:Y:S01]  /*09b0*/  IADD3 R38, P1, PT, R34, R21, RZ ;  /* 0x0000001522267210 */ /* 0x000fe20007f3e0ff */
[----:B--2---:R1:W-:Y:S04]  /*09c0*/  STG.E.U16 desc[UR10][R34.64], R45 ;  /* 0x0000002d22007986 */ /* 0x0043e8000c10150a */
[----:B------:R-:W2:Y:S01]  /*09d0*/  LDG.E.U16 R47, desc[UR10][R36.64] ;  /* 0x0000000a242f7981 */ /* 0x000ea2000c1e1500 */
[----:B------:R-:W-:Y:S02]  /*09e0*/  IADD3 R40, P2, PT, R36, R23, RZ ;  /* 0x0000001724287210 */ /* 0x000fe40007f5e0ff */
[----:B------:R-:W-:Y:S02]  /*09f0*/  IADD3.X R39, PT, PT, R35, R3, RZ, P1, !PT ;  /* 0x0000000323277210 */ /* 0x000fe40000ffe4ff */
[----:B------:R-:W-:-:S02]  /*0a00*/  IADD3.X R41, PT, PT, R37, R5, RZ, P2, !PT ;  /* 0x0000000525297210 */ /* 0x000fc400017fe4ff */
        /* <DEDUP_REMOVED lines=9> */
[----:B------:R-:W-:Y:S02]  /*0aa0*/  IADD3 R36, P2, PT, R42, R23, RZ ;  /* 0x000000172a247210 */ /* 0x000fe40007f5e0ff */
[----:B------:R-:W-:-:S03]  /*0ab0*/  IADD3.X R35, PT, PT, R33, R3, RZ, P1, !PT ;  /* 0x0000000321237210 */ /* 0x000fc60000ffe4ff */
[----:B------:R-:W-:Y:S01]  /*0ac0*/  IMAD.X R37, R43, 0x1, R5, P2 ;  /* 0x000000012b257824 */ /* 0x000fe200010e0605 */
[----:B--2---:R-:W-:Y:S01]  /*0ad0*/  IADD3 R38, P1, PT, R34, R21, RZ ;  /* 0x0000001522267210 */ /* 0x004fe20007f3e0ff */
[----:B---3--:R1:W-:Y:S04]  /*0ae0*/  STG.E.U16 desc[UR10][R34.64], R45 ;  /* 0x0000002d22007986 */ /* 0x0083e8000c10150a */
[----:B------:R-:W2:Y:S01]  /*0af0*/  LDG.E.U16 R47, desc[UR10][R36.64] ;  /* 0x0000000a242f7981 */ /* 0x000ea2000c1e1500 */
[----:B------:R-:W-:Y:S02]  /*0b00*/  IADD3 R40, P2, PT, R36, R23, RZ ;  /* 0x0000001724287210 */ /* 0x000fe40007f5e0ff */
[----:B------:R-:W-:Y:S02]  /*0b10*/  IADD3.X R39, PT, PT, R35, R3, RZ, P1, !PT ;  /* 0x0000000323277210 */ /* 0x000fe40000ffe4ff */
[----:B------:R-:W-:-:S02]  /*0b20*/  IADD3.X R41, PT, PT, R37, R5, RZ, P2, !PT ;  /* 0x0000000525297210 */ /* 0x000fc400017fe4ff */
[----:B0-----:R-:W-:Y:S01]  /*0b30*/  IADD3 R32, P1, PT, R38, R21, RZ ;  /* 0x0000001526207210 */ /* 0x001fe20007f3e0ff */
[----:B--2---:R0:W-:Y:S04]  /*0b40*/  STG.E.U16 desc[UR10][R38.64], R47 ;  /* 0x0000002f26007986 */ /* 0x0041e8000c10150a */
[----:B------:R-:W2:Y:S01]  /*0b50*/  LDG.E.U16 R49, desc[UR10][R40.64] ;  /* 0x0000000a28317981 */ /* 0x000ea2000c1e1500 */
[----:B------:R-:W-:Y:S01]  /*0b60*/  IADD3 R42, P2, PT, R40, R23, RZ ;  /* 0x00000017282a7210 */ /* 0x000fe20007f5e0ff */
[----:B------:R-:W-:-:S03]  /*0b70*/  IMAD.X R33, R39, 0x1, R3, P1 ;  /* 0x0000000127217824 */ /* 0x000fc600008e0603 */
[----:B------:R-:W-:Y:S01]  /*0b80*/  IADD3.X R43, PT, PT, R41, R5, RZ, P2, !PT ;  /* 0x00000005292b7210 */ /* 0x000fe200017fe4ff */
[----:B------:R-:W-:Y:S01]  /*0b90*/  VIADD R16, R16, 0x8 ;  /* 0x0000000810107836 */ /* 0x000fe20000000000 */
[----:B-1----:R-:W-:-:S04]  /*0ba0*/  IADD3 R34, P1, PT, R32, R21, RZ ;  /* 0x0000001520227210 */ /* 0x002fc80007f3e0ff */
[----:B------:R-:W-:Y:S01]  /*0bb0*/  IADD3.X R35, PT, PT, R33, R3, RZ, P1, !PT ;  /* 0x0000000321237210 */ /* 0x000fe20000ffe4ff */
[----:B--2---:R0:W-:Y:S04]  /*0bc0*/  STG.E.U16 desc[UR10][R32.64], R49 ;  /* 0x0000003120007986 */ /* 0x0041e8000c10150a */
[----:B------:R-:W2:Y:S01]  /*0bd0*/  LDG.E.U16 R43, desc[UR10][R42.64] ;  /* 0x0000000a2a2b7981 */ /* 0x000ea2000c1e1500 */
[----:B------:R-:W-:Y:S02]  /*0be0*/  ISETP.NE.AND P1, PT, R16, RZ, PT ;  /* 0x000000ff1000720c */ /* 0x000fe40003f25270 */
[----:B------:R-:W-:Y:S02]  /*0bf0*/  LEA R28, P2, R2, R28, 0x4 ;  /* 0x0000001c021c7211 */ /* 0x000fe400078420ff */
[----:B------:R-:W-:-:S02]  /*0c00*/  LEA R14, P3, R4, R14, 0x4 ;  /* 0x0000000e040e7211 */ /* 0x000fc400078620ff */
[----:B------:R-:W-:Y:S02]  /*0c10*/  IADD3.X R29, PT, PT, R29, R20, RZ, P2, !PT ;  /* 0x000000141d1d7210 */ /* 0x000fe400017fe4ff */
[----:B------:R-:W-:Y:S01]  /*0c20*/  IADD3.X R31, PT, PT, R31, R22, RZ, P3, !PT ;  /* 0x000000161f1f7210 */ /* 0x000fe20001ffe4ff */
[----:B--2---:R0:W-:Y:S04]  /*0c30*/  STG.E.U16 desc[UR10][R34.64], R43 ;  /* 0x0000002b22007986 */ /* 0x0041e8000c10150a */
[----:B------:R-:W-:Y:S05]  /*0c40*/  @P1 BRA `(.L_x_239) ;  /* 0xfffffffc00301947 */ /* 0x000fea000383ffff */
[----:B------:R-:W-:-:S07]  /*0c50*/  IMAD.MOV.U32 R29, RZ, RZ, R0 ;  /* 0x000000ffff1d7224 */ /* 0x000fce00078e0000 */
.L_x_238:
        /* <DEDUP_REMOVED lines=54> */
.L_x_241:
        /* <DEDUP_REMOVED lines=14> */
[----:B------:R-:W-:Y:S01]  /*10a0*/  IADD3 R43, PT, PT, R29, 0x1, RZ ;  /* 0x000000011d2b7810 */ /* 0x000fe20007ffe0ff */
[----:B------:R-:W-:-:S04]  /*10b0*/  IMAD.MOV.U32 R14, RZ, RZ, R12 ;  /* 0x000000ffff0e7224 */ /* 0x000fc800078e000c */
        /* <DEDUP_REMOVED lines=10> */
[----:B------:R-:W-:Y:S01]  /*1160*/  IMAD.WIDE.U32 R30, R43, UR12, R14 ;  /* 0x0000000c2b1e7c25 */ /* 0x000fe2000f8e000e */
[----:B------:R-:W-:-:S03]  /*1170*/  IADD3 R29, PT, PT, R29, 0x2, RZ ;  /* 0x000000021d1d7810 */ /* 0x000fc60007ffe0ff */
[----:B------:R-:W-:Y:S01]  /*1180*/  IMAD R43, R43, UR13, R31 ;  /* 0x0000000d2b2b7c24 */ /* 0x000fe2000f8e021f */
[----:B------:R-:W-:-:S04]  /*1190*/  LEA R32, P1, R30, UR14, 0x1 ;  /* 0x0000000e1e207c11 */ /* 0x000fc8000f8208ff */
[----:B------:R-:W-:-:S05]  /*11a0*/  LEA.HI.X R33, R30, UR15, R43, 0x1, P1 ;  /* 0x0000000f1e217c11 */ /* 0x000fca00088f0c2b */
[----:B---3--:R2:W-:Y:S04]  /*11b0*/  STG.E.U16 desc[UR10][R32.64], R39 ;  /* 0x0000002720007986 */ /* 0x0085e8000c10150a */
.L_x_242:
        /* <DEDUP_REMOVED lines=17> */
.L_x_240:
[----:B------:R-:W4:Y:S01]  /*12d0*/  LDC R10, c[0x0][0x3a0] ;  /* 0x0000e800ff0a7b82 */ /* 0x000f220000000800 */
[----:B------:R-:W-:-:S06]  /*12e0*/  UIADD3 UR4, UPT, UPT, UR4, 0x1, URZ ;  /* 0x0000000104047890 */ /* 0x000fcc000fffe0ff */
[----:B----4-:R-:W-:-:S13]  /*12f0*/  ISETP.NE.AND P1, PT, R10, UR4, PT ;  /* 0x000000040a007c0c */ /* 0x010fda000bf25270 */
[----:B------:R-:W-:Y:S05]  /*1300*/  @!P1 EXIT ;  /* 0x000000000000994d */ /* 0x000fea0003800000 */
[----:B------:R-:W-:Y:S05]  /*1310*/  BRA `(.L_x_243) ;  /* 0xfffffff4002c7947 */ /* 0x000fea000383ffff */
.L_x_237:
        /* <DEDUP_REMOVED lines=36> */
[----:B------:R-:W-:Y:S01]  /*1560*/  @!P0 FSEL R12, R3, RZ, P1 ;  /* 0x000000ff030c8208 */ /* 0x000fe20000800000 */
[C---:B------:R-:W-:Y:S01]  /*1570*/  IMAD R9, R13.reuse, UR13, R6 ;  /* 0x0000000d0d097c24 */ /* 0x040fe2000f8e0206 */
[----:B------:R-:W-:Y:S01]  /*1580*/  SHF.R.S32.HI R10, RZ, 0x1f, R5 ;  /* 0x0000001fff0a7819 */ /* 0x000fe20000011405 */
[----:B------:R-:W-:Y:S01]  /*1590*/  IMAD.WIDE.U32 R6, R13, UR12, RZ ;  /* 0x0000000c0d067c25 */ /* 0x000fe2000f8e00ff */
[----:B------:R-:W1:Y:S01]  /*15a0*/  LDCU.64 UR8, c[0x0][0x3d8] ;  /* 0x00007b00ff0877ac */ /* 0x000e620008000a00 */
[----:B------:R-:W-:Y:S01]  /*15b0*/  ISETP.GE.AND P0, PT, R16, UR4, PT ;  /* 0x0000000410007c0c */ /* 0x000fe2000bf06270 */
[----:B------:R-:W2:Y:S01]  /*15c0*/  F2I.FTZ.TRUNC.NTZ R20, R12 ;  /* 0x0000000c00147305 */ /* 0x000ea2000021f100 */
[----:B------:R-:W-:Y:S01]  /*15d0*/  IMAD R10, R10, UR18, RZ ;  /* 0x000000120a0a7c24 */ /* 0x000fe2000f8e02ff */
[----:B------:R-:W-:Y:S01]  /*15e0*/  IADD3 R7, PT, PT, R7, R9, RZ ;  /* 0x0000000907077210 */ /* 0x000fe20007ffe0ff */
[----:B------:R-:W4:Y:S01]  /*15f0*/  LDCU.128 UR12, c[0x0][0x3e0] ;  /* 0x00007c00ff0c77ac */ /* 0x000f220008000c00 */
[----:B------:R-:W-:Y:S01]  /*1600*/  I2FP.F32.S32 R3, R16 ;  /* 0x0000001000037245 */ /* 0x000fe20000201400 */
[C---:B------:R-:W-:Y:S01]  /*1610*/  IMAD R57, R5.reuse, UR19, R10 ;  /* 0x0000001305397c24 */ /* 0x040fe2000f8e020a */
[----:B------:R-:W-:Y:S01]  /*1620*/  IADD3 R13, PT, PT, R16, 0x1, RZ ;  /* 0x00000001100d7810 */ /* 0x000fe20007ffe0ff */
[----:B------:R-:W-:Y:S01]  /*1630*/  IMAD.WIDE.U32 R10, R5, UR18, R6 ;  /* 0x00000012050a7c25 */ /* 0x000fe2000f8e0006 */
[----:B------:R-:W-:-:S03]  /*1640*/  IADD3 R5, PT, PT, R14, -0x1, RZ ;  /* 0xffffffff0e057810 */ /* 0x000fc60007ffe0ff */
[----:B---3--:R-:W-:Y:S01]  /*1650*/  FADD.FTZ R0, -R3, R0 ;  /* 0x0000000003007221 */ /* 0x008fe20000010100 */
[--C-:B------:R-:W-:Y:S01]  /*1660*/  SHF.R.S32.HI R3, RZ, 0x1f, R16.reuse ;  /* 0x0000001fff037819 */ /* 0x100fe20000011410 */
[----:B------:R-:W-:Y:S01]  /*1670*/  UIADD3 UR4, UPT, UPT, UR6, -0x1, URZ ;  /* 0xffffffff06047890 */ /* 0x000fe2000fffe0ff */
[----:B------:R-:W-:Y:S01]  /*1680*/  @P0 IMAD.MOV R13, RZ, RZ, R16 ;  /* 0x000000ffff0d0224 */ /* 0x000fe200078e0210 */
[----:B0-----:R-:W-:Y:S02]  /*1690*/  ISETP.GE.AND P0, PT, R4, R5, PT ;  /* 0x000000050400720c */ /* 0x001fe40003f06270 */
[----:B------:R-:W-:Y:S01]  /*16a0*/  I2FP.F32.S32 R9, R4 ;  /* 0x0000000400097245 */ /* 0x000fe20000201400 */
[----:B-1----:R-:W-:Y:S01]  /*16b0*/  IMAD R3, R3, UR8, RZ ;  /* 0x0000000803037c24 */ /* 0x002fe2000f8e02ff */
[----:B------:R-:W-:Y:S01]  /*16c0*/  SHF.R.S32.HI R5, RZ, 0x1f, R13 ;  /* 0x0000001fff057819 */ /* 0x000fe2000001140d */
[----:B------:R-:W-:Y:S01]  /*16d0*/  IMAD.WIDE.U32 R6, R16, UR8, RZ ;  /* 0x0000000810067c25 */ /* 0x000fe2000f8e00ff */
[----:B------:R-:W-:-:S03]  /*16e0*/  MOV R56, R10 ;  /* 0x0000000a00387202 */ /* 0x000fc60000000f00 */
[----:B------:R-:W-:Y:S01]  /*16f0*/  FADD.FTZ R2, -R9, R2 ;  /* 0x0000000209027221 */ /* 0x000fe20000010100 */
[----:B------:R-:W-:Y:S01]  /*1700*/  IADD3 R15, PT, PT, R4, 0x1, RZ ;  /* 0x00000001040f7810 */ /* 0x000fe20007ffe0ff */
[----:B------:R-:W-:Y:S01]  /*1710*/  IMAD R10, R5, UR8, RZ ;  /* 0x00000008050a7c24 */ /* 0x000fe2000f8e02ff */
[--C-:B------:R-:W-:Y:S01]  /*1720*/  SHF.R.S32.HI R5, RZ, 0x1f, R4.reuse ;  /* 0x0000001fff057819 */ /* 0x100fe20000011404 */
[----:B------:R-:W-:Y:S01]  /*1730*/  IMAD R9, R16, UR9, R3 ;  /* 0x0000000910097c24 */ /* 0x000fe2000f8e0203 */
[----:B--2---:R-:W-:Y:S01]  /*1740*/  I2FP.F32.S32 R3, R20 ;  /* 0x0000001400037245 */ /* 0x004fe20000201400 */
[----:B------:R-:W-:Y:S01]  /*1750*/  @P0 IMAD.MOV R15, RZ, RZ, R4 ;  /* 0x000000ffff0f0224 */ /* 0x000fe200078e0204 */
[----:B------:R-:W-:Y:S01]  /*1760*/  IADD3 R57, PT, PT, R11, R57, RZ ;  /* 0x000000390b397210 */ /* 0x000fe20007ffe0ff */
[----:B----4-:R-:W-:Y:S01]  /*1770*/  IMAD R5, R5, UR12, RZ ;  /* 0x0000000c05057c24 */ /* 0x010fe2000f8e02ff */
[----:B------:R-:W-:Y:S01]  /*1780*/  SHF.R.S32.HI R11, RZ, 0x1f, R8 ;  /* 0x0000001fff0b7819 */ /* 0x000fe20000011408 */
[----:B------:R-:W-:Y:S01]  /*1790*/  IMAD.IADD R7, R7, 0x1, R9 ;  /* 0x0000000107077824 */ /* 0x000fe200078e0209 */
[----:B------:R-:W-:Y:S01]  /*17a0*/  ISETP.GE.AND P0, PT, R20, UR4, PT ;  /* 0x0000000414007c0c */ /* 0x000fe2000bf06270 */
[----:B------:R-:W-:Y:S01]  /*17b0*/  FADD.FTZ R3, -R3, R12 ;  /* 0x0000000c03037221 */ /* 0x000fe20000010100 */
[C---:B------:R-:W-:Y:S01]  /*17c0*/  IMAD R9, R13.reuse, UR9, R10 ;  /* 0x000000090d097c24 */ /* 0x040fe2000f8e020a */
[----:B------:R-:W-:Y:S01]  /*17d0*/  UMOV UR4, URZ ;  /* 0x000000ff00047c82 */ /* 0x000fe20008000000 */
[----:B------:R-:W-:-:S04]  /*17e0*/  IMAD.WIDE.U32 R12, R13, UR8, RZ ;  /* 0x000000080d0c7c25 */ /* 0x000fc8000f8e00ff */
[----:B------:R-:W-:Y:S01]  /*17f0*/  IMAD R17, R4, UR13, R5 ;  /* 0x0000000d04117c24 */ /* 0x000fe2000f8e0205 */
[----:B------:R-:W-:Y:S01]  /*1800*/  SHF.R.S32.HI R5, RZ, 0x1f, R15 ;  /* 0x0000001fff057819 */ /* 0x000fe2000001140f */
[----:B------:R-:W-:Y:S01]  /*1810*/  IMAD R19, R11, UR16, RZ ;  /* 0x000000100b137c24 */ /* 0x000fe2000f8e02ff */
[----:B------:R-:W-:Y:S01]  /*1820*/  IADD3 R13, PT, PT, R13, R9, RZ ;  /* 0x000000090d0d7210 */ /* 0x000fe20007ffe0ff */
[----:B------:R-:W-:-:S04]  /*1830*/  IMAD.WIDE.U32 R56, R8, UR16, R56 ;  /* 0x0000001008387c25 */ /* 0x000fc8000f8e0038 */
[----:B------:R-:W-:Y:S02]  /*1840*/  IMAD R25, R8, UR17, R19 ;  /* 0x0000001108197c24 */ /* 0x000fe4000f8e0213 */
[----:B------:R-:W-:-:S04]  /*1850*/  IMAD.WIDE.U32 R10, R4, UR12, R6 ;  /* 0x0000000c040a7c25 */ /* 0x000fc8000f8e0006 */
[----:B------:R-:W-:Y:S01]  /*1860*/  IMAD R8, R5, UR12, RZ ;  /* 0x0000000c05087c24 */ /* 0x000fe2000f8e02ff */
[----:B------:R-:W-:Y:S01]  /*1870*/  IADD3 R9, PT, PT, R11, R17, RZ ;  /* 0x000000110b097210 */ /* 0x000fe20007ffe0ff */
[C---:B------:R-:W-:Y:S01]  /*1880*/  VIADD R19, R20.reuse, 0x1 ;  /* 0x0000000114137836 */ /* 0x040fe20000000000 */
[----:B------:R-:W-:Y:S01]  /*1890*/  @P0 IADD3 R19, PT, PT, R20, RZ, RZ ;  /* 0x000000ff14130210 */ /* 0x000fe20007ffe0ff */
[C---:B------:R-:W-:Y:S01]  /*18a0*/  IMAD R21, R15.reuse, UR13, R8 ;  /* 0x0000000d0f157c24 */ /* 0x040fe2000f8e0208 */
[----:B------:R-:W-:Y:S01]  /*18b0*/  MOV R8, R10 ;  /* 0x0000000a00087202 */ /* 0x000fe20000000f00 */
[----:B------:R-:W-:Y:S01]  /*18c0*/  IMAD.WIDE.U32 R4, R4, UR12, R12 ;  /* 0x0000000c04047c25 */ /* 0x000fe2000f8e000c */
[----:B------:R-:W-:Y:S02]  /*18d0*/  SHF.R.S32.HI R10, RZ, 0x1f, R20 ;  /* 0x0000001fff0a7819 */ /* 0x000fe40000011414 */
[----:B------:R-:W-:Y:S01]  /*18e0*/  SHF.R.S32.HI R11, RZ, 0x1f, R19 ;  /* 0x0000001fff0b7819 */ /* 0x000fe20000011413 */
[----:B------:R-:W-:Y:S01]  /*18f0*/  IMAD.WIDE.U32 R12, R15, UR12, R12 ;  /* 0x0000000c0f0c7c25 */ /* 0x000fe2000f8e000c */
[----:B------:R-:W-:-:S03]  /*1900*/  IADD3 R5, PT, PT, R17, R5, RZ ;  /* 0x0000000511057210 */ /* 0x000fc60007ffe0ff */
[----:B------:R-:W-:Y:S01]  /*1910*/  IMAD.WIDE.U32 R6, R15, UR12, R6 ;  /* 0x0000000c0f067c25 */ /* 0x000fe2000f8e0006 */
[----:B------:R-:W-:-:S03]  /*1920*/  IADD3 R17, PT, PT, R21, R13, RZ ;  /* 0x0000000d15117210 */ /* 0x000fc60007ffe0ff */
[----:B------:R-:W-:Y:S02]  /*1930*/  IMAD R13, R10, UR14, RZ ;  /* 0x0000000e0a0d7c24 */ /* 0x000fe4000f8e02ff */
[----:B------:R-:W-:Y:S02]  /*1940*/  IMAD R10, R11, UR14, RZ ;  /* 0x0000000e0b0a7c24 */ /* 0x000fe4000f8e02ff */
[----:B------:R-:W-:Y:S02]  /*1950*/  IMAD.MOV.U32 R16, RZ, RZ, R12 ;  /* 0x000000ffff107224 */ /* 0x000fe400078e000c */
[----:B------:R-:W-:Y:S02]  /*1960*/  IMAD.IADD R7, R7, 0x1, R21 ;  /* 0x0000000107077824 */ /* 0x000fe400078e0215 */
[----:B------:R-:W-:Y:S02]  /*1970*/  IMAD R23, R20, UR15, R13 ;  /* 0x0000000f14177c24 */ /* 0x000fe4000f8e020d */
[----:B------:R-:W-:-:S02]  /*1980*/  IMAD R53, R19, UR15, R10 ;  /* 0x0000000f13357c24 */ /* 0x000fc4000f8e020a */
[----:B------:R-:W-:-:S04]  /*1990*/  IMAD.WIDE.U32 R14, R19, UR14, R16 ;  /* 0x0000000e130e7c25 */ /* 0x000fc8000f8e0010 */
[----:B------:R-:W-:-:S04]  /*19a0*/  IMAD.WIDE.U32 R10, R19, UR14, R6 ;  /* 0x0000000e130a7c25 */ /* 0x000fc8000f8e0006 */
[----:B------:R-:W-:-:S04]  /*19b0*/  IMAD.WIDE.U32 R26, R20, UR14, R6 ;  /* 0x0000000e141a7c25 */ /* 0x000fc8000f8e0006 */
[--C-:B------:R-:W-:Y:S01]  /*19c0*/  IMAD.WIDE.U32 R58, R19, UR14, R8.reuse ;  /* 0x0000000e133a7c25 */ /* 0x100fe2000f8e0008 */
[----:B------:R-:W-:Y:S03]  /*19d0*/  STL.64 [R1], R26 ;  /* 0x0000001a01007387 */ /* 0x000fe60000100a00 */
[----:B------:R-:W-:-:S04]  /*19e0*/  IMAD.WIDE.U32 R12, R20, UR14, R8 ;  /* 0x0000000e140c7c25 */ /* 0x000fc8000f8e0008 */
[----:B------:R-:W-:Y:S01]  /*19f0*/  IMAD.WIDE.U32 R16, R20, UR14, R16 ;  /* 0x0000000e14107c25 */ /* 0x000fe2000f8e0010 */
[----:B------:R-:W-:-:S03]  /*1a00*/  IADD3 R61, PT, PT, R23, R13, RZ ;  /* 0x0000000d173d7210 */ /* 0x000fc60007ffe0ff */
[----:B------:R-:W-:Y:S01]  /*1a10*/  IMAD.WIDE.U32 R18, R19, UR14, R4 ;  /* 0x0000000e13127c25 */ /* 0x000fe2000f8e0004 */
[----:B------:R-:W-:-:S03]  /*1a20*/  IADD3 R54, PT, PT, R17, R23, RZ ;  /* 0x0000001711367210 */ /* 0x000fc60007ffe0ff */
[----:B------:R-:W-:Y:S01]  /*1a30*/  IMAD.WIDE.U32 R20, R20, UR14, R4 ;  /* 0x0000000e14147c25 */ /* 0x000fe2000f8e0004 */
[----:B------:R-:W-:Y:S02]  /*1a40*/  IADD3 R5, PT, PT, R25, R57, RZ ;  /* 0x0000003919057210 */ /* 0x000fe40007ffe0ff */
[C---:B------:R-:W-:Y:S01]  /*1a50*/  IADD3 R4, PT, PT, R53.reuse, R11, RZ ;  /* 0x0000000b35047210 */ /* 0x040fe20007ffe0ff */
[----:B------:R-:W-:Y:S02]  /*1a60*/  IMAD.IADD R6, R53, 0x1, R59 ;  /* 0x0000000135067824 */ /* 0x000fe400078e023b */
[----:B------:R0:W-:Y:S01]  /*1a70*/  STL [R1+0x10], R5 ;  /* 0x0000100501007387 */ /* 0x0001e20000100800 */
[----:B------:R-:W-:Y:S01]  /*1a80*/  IMAD.IADD R55, R15, 0x1, R53 ;  /* 0x000000010f377824 */ /* 0x000fe200078e0235 */
[----:B------:R-:W-:Y:S02]  /*1a90*/  IADD3 R53, PT, PT, R53, R19, RZ ;  /* 0x0000001335357210 */ /* 0x000fe40007ffe0ff */
[----:B------:R-:W-:Y:S01]  /*1aa0*/  STL [R1+0x8], R6 ;  /* 0x0000080601007387 */ /* 0x000fe20000100800 */
[----:B0-----:R-:W-:-:S05]  /*1ab0*/  IADD3 R5, PT, PT, R23, R27, RZ ;  /* 0x0000001b17057210 */ /* 0x001fca0007ffe0ff */
[----:B------:R0:W-:Y:S02]  /*1ac0*/  STL [R1+0xc], R5 ;  /* 0x00000c0501007387 */ /* 0x0001e40000100800 */
[----:B0-----:R-:W-:-:S07]  /*1ad0*/  IMAD.IADD R5, R23, 0x1, R21 ;  /* 0x0000000117057824 */ /* 0x001fce00078e0215 */
.L_x_247:
[----:B0-----:R-:W2:Y:S01]  /*1ae0*/  LDL R8, [R1+0x10] ;  /* 0x0000100001087983 */ /* 0x001ea20000100800 */
[----:B------:R-:W0:Y:S01]  /*1af0*/  LDC.64 R6, c[0x0][0x420] ;  /* 0x00010800ff067b82 */ /* 0x000e220000000a00 */
[----:B------:R-:W1:Y:S02]  /*1b00*/  LDCU UR8, c[0x0][0x3a8] ;  /* 0x00007500ff0877ac */ /* 0x000e640008000800 */
[----:B---3--:R-:W3:Y:S01]  /*1b10*/  LDL R27, [R1+0x8] ;  /* 0x00000800011b7983 */ /* 0x008ee20000100800 */
[----:B------:R-:W4:Y:S03]  /*1b20*/  LDCU.64 UR12, c[0x0][0x3c8] ;  /* 0x00007900ff0c77ac */ /* 0x000f260008000a00 */
[----:B------:R-:W5:Y:S04]  /*1b30*/  LDL R26, [R1+0xc] ;  /* 0x00000c00011a7983 */ /* 0x000f680000100800 */
[----:B------:R-:W5:Y:S01]  /*1b40*/  LDL.64 R24, [R1] ;  /* 0x0000000001187983 */ /* 0x000f620000100a00 */
[----:B------:R-:W-:Y:S01]  /*1b50*/  MOV R29, UR4 ;  /* 0x00000004001d7c02 */ /* 0x000fe20008000f00 */
[----:B------:R-:W-:Y:S01]  /*1b60*/  UMOV UR6, URZ ;  /* 0x000000ff00067c82 */ /* 0x000fe20008000000 */
[----:B------:R-:W-:Y:S01]  /*1b70*/  MOV R60, R12 ;  /* 0x0000000c003c7202 */ /* 0x000fe20000000f00 */
[----:B------:R-:W-:Y:S01]  /*1b80*/  UMOV UR7, URZ ;  /* 0x000000ff00077c82 */ /* 0x000fe20008000000 */
[----:B-1----:R-:W-:-:S02]  /*1b90*/  UISETP.NE.AND UP0, UPT, UR8, 0x1, UPT ;  /* 0x000000010800788c */ /* 0x002fc4000bf05270 */
[----:B----4-:R-:W-:Y:S01]  /*1ba0*/  UIMAD UR9, UR4, UR13, URZ ;  /* 0x0000000d040972a4 */ /* 0x010fe2000f8e02ff */
[----:B------:R-:W-:-:S04]  /*1bb0*/  IMAD.HI.U32 R28, R29, UR12, R60 ;  /* 0x0000000c1d1c7c27 */ /* 0x000fc8000f8e003c */
[----:B--2---:R-:W-:Y:S01]  /*1bc0*/  IMAD.MOV.U32 R9, RZ, RZ, R8 ;  /* 0x000000ffff097224 */ /* 0x004fe200078e0008 */
[----:B------:R-:W-:-:S05]  /*1bd0*/  MOV R8, R56 ;  /* 0x0000003800087202 */ /* 0x000fca0000000f00 */
[----:B0-----:R-:W-:Y:S01]  /*1be0*/  IMAD.WIDE.U32 R22, R6, UR4, R8 ;  /* 0x0000000406167c25 */ /* 0x001fe2000f8e0008 */
[----:B------:R-:W-:-:S03]  /*1bf0*/  MOV R8, R58 ;  /* 0x0000003a00087202 */ /* 0x000fc60000000f00 */
[----:B---3--:R-:W-:Y:S01]  /*1c00*/  IMAD.MOV.U32 R9, RZ, RZ, R27 ;  /* 0x000000ffff097224 */ /* 0x008fe200078e001b */
[----:B-----5:R-:W-:Y:S01]  /*1c10*/  MOV R27, R26 ;  /* 0x0000001a001b7202 */ /* 0x020fe20000000f00 */
[----:B------:R-:W-:Y:S01]  /*1c20*/  IMAD R6, R7, UR4, R23 ;  /* 0x0000000407067c24 */ /* 0x000fe2000f8e0217 */
[----:B------:R-:W-:Y:S01]  /*1c30*/  MOV R26, R24 ;  /* 0x00000018001a7202 */ /* 0x000fe20000000f00 */
[----:B------:R-:W-:-:S04]  /*1c40*/  IMAD.WIDE.U32 R24, R29, UR12, R8 ;  /* 0x0000000c1d187c25 */ /* 0x000fc8000f8e0008 */
[----:B------:R-:W-:Y:S01]  /*1c50*/  IMAD.WIDE.U32 R26, R29, UR12, R26 ;  /* 0x0000000c1d1a7c25 */ /* 0x000fe2000f8e001a */
[----:B------:R-:W-:-:S03]  /*1c60*/  IADD3 R7, PT, PT, R25, UR9, RZ ;  /* 0x0000000919077c10 */ /* 0x000fc6000fffe0ff */
[----:B------:R-:W-:Y:S01]  /*1c70*/  VIADD R29, R28, UR9 ;  /* 0x000000091c1d7c36 */ /* 0x000fe20008000000 */
[----:B------:R-:W-:Y:S01]  /*1c80*/  IADD3 R8, PT, PT, R27, UR9, RZ ;  /* 0x000000091b087c10 */ /* 0x000fe2000fffe0ff */
[----:B------:R-:W-:Y:S06]  /*1c90*/  BRA.U !UP0, `(.L_x_244) ;  /* 0x0000000908a07547 */ /* 0x000fec000b800000 */
[----:B------:R-:W0:Y:S01]  /*1ca0*/  LDCU.64 UR14, c[0x0][0x3d0] ;  /* 0x00007a00ff0e77ac */ /* 0x000e220008000a00 */
[----:B------:R-:W1:Y:S01]  /*1cb0*/  LDCU.64 UR16, c[0x0][0x398] ;  /* 0x00007300ff1077ac */ /* 0x000e620008000a00 */
[----:B------:R-:W2:Y:S01]  /*1cc0*/  LDCU.64 UR18, c[0x0][0x3f0] ;  /* 0x00007e00ff1277ac */ /* 0x000ea20008000a00 */
[----:B------:R-:W-:-:S05]  /*1cd0*/  UMOV UR5, URZ ;  /* 0x000000ff00057c82 */ /* 0x000fca0008000000 */
.L_x_245:
[----:B---3--:R-:W-:Y:S01]  /*1ce0*/  MOV R30, R24 ;  /* 0x00000018001e7202 */ /* 0x008fe20000000f00 */
[----:B------:R-:W-:Y:S01]  /*1cf0*/  IMAD.U32 R48, RZ, RZ, UR5 ;  /* 0x00000005ff307e24 */ /* 0x000fe2000f8e00ff */
[----:B------:R-:W-:Y:S01]  /*1d00*/  MOV R31, R7 ;  /* 0x00000007001f7202 */ /* 0x000fe20000000f00 */
[----:B0-----:R-:W-:Y:S01]  /*1d10*/  UIMAD UR6, UR5, UR15, URZ ;  /* 0x0000000f050672a4 */ /* 0x001fe2000f8e02ff */
[----:B------:R-:W-:Y:S01]  /*1d20*/  MOV R33, UR4 ;  /* 0x0000000400217c02 */ /* 0x000fe20008000f00 */
[----:B------:R-:W-:Y:S01]  /*1d30*/  IMAD.MOV.U32 R28, RZ, RZ, R12 ;  /* 0x000000ffff1c7224 */ /* 0x000fe200078e000c */
[----:B------:R-:W-:Y:S01]  /*1d40*/  MOV R38, R20 ;  /* 0x0000001400267202 */ /* 0x000fe20000000f00 */
[----:B------:R-:W-:Y:S01]  /*1d50*/  IMAD.WIDE.U32 R30, R48, UR14, R30 ;  /* 0x0000000e301e7c25 */ /* 0x000fe2000f8e001e */
[----:B------:R-:W-:Y:S01]  /*1d60*/  MOV R36, R18 ;  /* 0x0000001200247202 */ /* 0x000fe20000000f00 */
[----:B------:R-:W-:Y:S01]  /*1d70*/  UIMAD UR9, UR4, UR13, URZ ;  /* 0x0000000d040972a4 */ /* 0x000fe2000f8e02ff */
[----:B------:R-:W-:Y:S01]  /*1d80*/  MOV R37, R53 ;  /* 0x0000003500257202 */ /* 0x000fe20000000f00 */
[----:B------:R-:W-:Y:S01]  /*1d90*/  IMAD R28, R33, UR12, R28 ;  /* 0x0000000c211c7c24 */ /* 0x000fe2000f8e021c */
[----:B------:R-:W-:Y:S01]  /*1da0*/  IADD3 R9, PT, PT, R31, UR6, RZ ;  /* 0x000000061f097c10 */ /* 0x000fe2000fffe0ff */
[----:B------:R-:W-:Y:S01]  /*1db0*/  IMAD.MOV.U32 R32, RZ, RZ, R26 ;  /* 0x000000ffff207224 */ /* 0x000fe200078e001a */
[C---:B-1----:R-:W-:Y:S01]  /*1dc0*/  LEA R34, P0, R30.reuse, UR16, 0x1 ;  /* 0x000000101e227c11 */ /* 0x042fe2000f8008ff */
[----:B------:R-:W-:Y:S01]  /*1dd0*/  IMAD.U32 R44, RZ, RZ, UR4 ;  /* 0x00000004ff2c7e24 */ /* 0x000fe2000f8e00ff */
[----:B------:R-:W-:Y:S01]  /*1de0*/  MOV R33, R8 ;  /* 0x0000000800217202 */ /* 0x000fe20000000f00 */
[----:B------:R-:W-:Y:S01]  /*1df0*/  IMAD.MOV.U32 R39, RZ, RZ, R5 ;  /* 0x000000ffff277224 */ /* 0x000fe200078e0005 */
[----:B------:R-:W-:Y:S01]  /*1e00*/  LEA.HI.X R35, R30, UR17, R9, 0x1, P0 ;  /* 0x000000111e237c11 */ /* 0x000fe200080f0c09 */
[----:B------:R-:W-:Y:S01]  /*1e10*/  IMAD.WIDE.U32 R46, R44, UR12, R36 ;  /* 0x0000000c2c2e7c25 */ /* 0x000fe2000f8e0024 */
[----:B------:R-:W-:-:S02]  /*1e20*/  MOV R30, R10 ;  /* 0x0000000a001e7202 */ /* 0x000fc40000000f00 */
[----:B------:R-:W-:Y:S01]  /*1e30*/  MOV R31, R4 ;  /* 0x00000004001f7202 */ /* 0x000fe20000000f00 */
[----:B------:R-:W-:-:S04]  /*1e40*/  IMAD.WIDE.U32 R32, R48, UR14, R32 ;  /* 0x0000000e30207c25 */ /* 0x000fc8000f8e0020 */
[----:B------:R-:W-:Y:S01]  /*1e50*/  IMAD.WIDE.U32 R30, R44, UR12, R30 ;  /* 0x0000000c2c1e7c25 */ /* 0x000fe2000f8e001e */
[----:B------:R-:W-:-:S03]  /*1e60*/  IADD3 R9, PT, PT, R33, UR6, RZ ;  /* 0x0000000621097c10 */ /* 0x000fc6000fffe0ff */
[----:B------:R-:W-:Y:S01]  /*1e70*/  IMAD.WIDE.U32 R42, R44, UR12, R38 ;  /* 0x0000000c2c2a7c25 */ /* 0x000fe2000f8e0026 */
[----:B------:R-:W-:-:S03]  /*1e80*/  LEA R38, P0, R32, UR16, 0x1 ;  /* 0x0000001020267c11 */ /* 0x000fc6000f8008ff */
[----:B------:R-:W-:Y:S01]  /*1e90*/  IMAD.WIDE.U32 R36, R48, UR14, R28 ;  /* 0x0000000e30247c25 */ /* 0x000fe2000f8e001c */
[----:B------:R-:W-:Y:S02]  /*1ea0*/  LEA.HI.X R39, R32, UR17, R9, 0x1, P0 ;  /* 0x0000001120277c11 */ /* 0x000fe400080f0c09 */
[----:B------:R-:W-:Y:S01]  /*1eb0*/  IADD3 R43, PT, PT, R43, UR9, RZ ;  /* 0x000000092b2b7c10 */ /* 0x000fe2000fffe0ff */
        /* <DEDUP_REMOVED lines=21> */
[----:B------:R-:W2:Y:S04]  /*2010*/  LDG.E.U16 R46, desc[UR10][R30.64] ;  /* 0x0000000a1e2e7981 */ /* 0x000ea8000c1e1500 */
[----:B------:R-:W2:Y:S01]  /*2020*/  LDG.E.U16 R52, desc[UR10][R40.64] ;  /* 0x0000000a28347981 */ /* 0x000ea2000c1e1500 */
[----:B------:R-:W-:Y:S01]  /*2030*/  FADD.FTZ R49, -R2, 1 ;  /* 0x3f80000002317421 */ /* 0x000fe20000010100 */
[----:B---3--:R-:W-:-:S05]  /*2040*/  HADD2.F32 R9, -RZ, R9.H0_H0 ;  /* 0x20000009ff097230 */ /* 0x008fca0000004100 */
[C---:B------:R-:W-:Y:S01]  /*2050*/  FMUL.FTZ R9, R3.reuse, R9 ;  /* 0x0000000903097220 */ /* 0x040fe20000410000 */
[----:B----4-:R-:W-:Y:S02]  /*2060*/  HADD2.F32 R42, -RZ, R43.H0_H0 ;  /* 0x2000002bff2a7230 */ /* 0x010fe40000004100 */
[----:B------:R-:W-:Y:S01]  /*2070*/  FADD.FTZ R43, -R3, 1 ;  /* 0x3f800000032b7421 */ /* 0x000fe20000010100 */
[----:B-----5:R-:W-:Y:S02]  /*2080*/  HADD2.F32 R47, -RZ, R47.H0_H0 ;  /* 0x2000002fff2f7230 */ /* 0x020fe40000004100 */
[----:B--2---:R-:W-:Y:S02]  /*2090*/  HADD2.F32 R45, -RZ, R45.H0_H0 ;  /* 0x2000002dff2d7230 */ /* 0x004fe40000004100 */
[----:B------:R-:W-:-:S03]  /*20a0*/  HADD2.F32 R46, -RZ, R46.H0_H0 ;  /* 0x2000002eff2e7230 */ /* 0x000fc60000004100 */
[C---:B------:R-:W-:Y:S01]  /*20b0*/  FMUL.FTZ R45, R3.reuse, R45 ;  /* 0x0000002d032d7220 */ /* 0x040fe20000410000 */
[----:B------:R-:W-:Y:S02]  /*20c0*/  HADD2.F32 R52, -RZ, R52.H0_H0 ;  /* 0x20000034ff347230 */ /* 0x000fe40000004100 */
        /* <DEDUP_REMOVED lines=42> */
[----:B--2---:R-:W-:-:S05]  /*2370*/  HADD2.F32 R60, -RZ, R60.H0_H0 ;  /* 0x2000003cff3c7230 */ /* 0x004fca0000004100 */
[----:B------:R-:W-:Y:S01]  /*2380*/  FMUL.FTZ R60, R3, R60 ;  /* 0x0000003c033c7220 */ /* 0x000fe20000410000 */
[----:B---3--:R-:W-:-:S05]  /*2390*/  HADD2.F32 R48, -RZ, R48.H0_H0 ;  /* 0x20000030ff307230 */ /* 0x008fca0000004100 */
[----:B------:R-:W-:Y:S01]  /*23a0*/  FFMA.FTZ R60, R49, R48, R60 ;  /* 0x00000030313c7223 */ /* 0x000fe2000001003c */
[----:B------:R-:W-:-:S03]  /*23b0*/  FADD.FTZ R48, -R2, 1 ;  /* 0x3f80000002307421 */ /* 0x000fc60000010100 */
[----:B------:R-:W-:-:S04]  /*23c0*/  FMUL.FTZ R60, R2, R60 ;  /* 0x0000003c023c7220 */ /* 0x000fc80000410000 */
[----:B------:R-:W-:Y:S01]  /*23d0*/  FFMA.FTZ R60, R48, R52, R60 ;  /* 0x00000034303c7223 */ /* 0x000fe2000001003c */
[----:B------:R-:W-:-:S03]  /*23e0*/  FADD.FTZ R52, -R0, 1 ;  /* 0x3f80000000347421 */ /* 0x000fc60000010100 */
[----:B------:R-:W-:-:S04]  /*23f0*/  FMUL.FTZ R60, R0, R60 ;  /* 0x0000003c003c7220 */ /* 0x000fc80000410000 */
[----:B------:R-:W-:-:S05]  /*2400*/  FFMA.FTZ R9, R9, R52, R60 ;  /* 0x0000003409097223 */ /* 0x000fca000001003c */
[----:B------:R-:W-:-:S05]  /*2410*/  F2FP.F16.F32.PACK_AB R9, RZ, R9 ;  /* 0x00000009ff09723e */ /* 0x000fca00000000ff */
[----:B------:R0:W-:Y:S04]  /*2420*/  STG.E.U16 desc[UR10][R50.64], R9 ;  /* 0x0000000932007986 */ /* 0x0001e8000c10150a */
[----:B------:R-:W2:Y:S04]  /*2430*/  LDG.E.U16 R38, desc[UR10][R38.64] ;  /* 0x0000000a26267981 */ /* 0x000ea8000c1e1500 */
[----:B------:R-:W3:Y:S04]  /*2440*/  LDG.E.U16 R40, desc[UR10][R40.64] ;  /* 0x0000000a28287981 */ /* 0x000ee8000c1e1500 */
[----:B0-----:R0:W4:Y:S04]  /*2450*/  LDG.E.U16 R9, desc[UR10][R36.64] ;  /* 0x0000000a24097981 */ /* 0x001128000c1e1500 */
[----:B------:R1:W5:Y:S01]  /*2460*/  LDG.E.U16 R39, desc[UR10][R30.64] ;  /* 0x0000000a1e277981 */ /* 0x000362000c1e1500 */
[----:B0-----:R-:W-:-:S02]  /*2470*/  IADD3 R36, P0, PT, R46, UR7, RZ ;  /* 0x000000072e247c10 */ /* 0x001fc4000ff1e0ff */
[----:B-1----:R-:W-:Y:S02]  /*2480*/  IADD3 R30, P2, PT, R44, UR7, RZ ;  /* 0x000000072c1e7c10 */ /* 0x002fe4000ff5e0ff */
[----:B------:R-:W-:Y:S02]  /*2490*/  IADD3.X R37, PT, PT, R47, UR6, RZ, P0, !PT ;  /* 0x000000062f257c10 */ /* 0x000fe400087fe4ff */
[----:B------:R-:W-:Y:S02]  /*24a0*/  IADD3 R34, P0, PT, R34, UR7, RZ ;  /* 0x0000000722227c10 */ /* 0x000fe4000ff1e0ff */
[----:B------:R-:W-:Y:S01]  /*24b0*/  IADD3.X R31, PT, PT, R45, UR6, RZ, P2, !PT ;  /* 0x000000062d1f7c10 */ /* 0x000fe200097fe4ff */
[----:B------:R-:W5:Y:S01]  /*24c0*/  LDG.E.U16 R36, desc[UR10][R36.64] ;  /* 0x0000000a24247981 */ /* 0x000f62000c1e1500 */
        /* <DEDUP_REMOVED lines=9> */
[----:B--2---:R-:W-:Y:S02]  /*2560*/  HADD2.F32 R38, -RZ, R38.H0_H0 ;  /* 0x20000026ff267230 */ /* 0x004fe40000004100 */
[----:B---3--:R-:W-:Y:S02]  /*2570*/  HADD2.F32 R40, -RZ, R40.H0_H0 ;  /* 0x20000028ff287230 */ /* 0x008fe40000004100 */
[----:B----4-:R-:W-:-:S05]  /*2580*/  HADD2.F32 R46, -RZ, R9.H0_H0 ;  /* 0x20000009ff2e7230 */ /* 0x010fca0000004100 */
[C---:B------:R-:W-:Y:S01]  /*2590*/  FMUL.FTZ R46, R3.reuse, R46 ;  /* 0x0000002e032e7220 */ /* 0x040fe20000410000 */
[----:B-----5:R-:W-:Y:S02]  /*25a0*/  HADD2.F32 R60, -RZ, R36.H0_H0 ;  /* 0x20000024ff3c7230 */ /* 0x020fe40000004100 */
[----:B------:R-:W-:Y:S02]  /*25b0*/  HADD2.F32 R36, -RZ, R39.H0_H0 ;  /* 0x20000027ff247230 */ /* 0x000fe40000004100 */
[----:B------:R-:W-:Y:S02]  /*25c0*/  HADD2.F32 R44, -RZ, R44.H0_H0 ;  /* 0x2000002cff2c7230 */ /* 0x000fe40000004100 */
[C---:B------:R-:W-:Y:S01]  /*25d0*/  FMUL.FTZ R60, R3.reuse, R60 ;  /* 0x0000003c033c7220 */ /* 0x040fe20000410000 */
[----:B0-----:R-:W-:Y:S01]  /*25e0*/  FMUL.FTZ R33, R3, R36 ;  /* 0x0000002403217220 */ /* 0x001fe20000410000 */
[----:B------:R-:W-:Y:S02]  /*25f0*/  HADD2.F32 R34, -RZ, R34.H0_H0 ;  /* 0x20000022ff227230 */ /* 0x000fe40000004100 */
[C---:B------:R-:W-:Y:S01]  /*2600*/  FFMA.FTZ R35, R49.reuse, R44, R60 ;  /* 0x0000002c31237223 */ /* 0x040fe2000001003c */
[C---:B------:R-:W-:Y:S01]  /*2610*/  FFMA.FTZ R9, R49.reuse, R38, R46 ;  /* 0x0000002631097223 */ /* 0x040fe2000001002e */
[----:B------:R-:W-:Y:S01]  /*2620*/  FFMA.FTZ R33, R49, R40, R33 ;  /* 0x0000002831217223 */ /* 0x000fe20000010021 */
[----:B------:R-:W-:-:S02]  /*2630*/  HADD2.F32 R32, -RZ, R32.H0_H0 ;  /* 0x20000020ff207230 */ /* 0x000fc40000004100 */
[----:B------:R-:W-:Y:S01]  /*2640*/  FMUL.FTZ R31, R3, R34 ;  /* 0x00000022031f7220 */ /* 0x000fe20000410000 */
[C---:B------:R-:W-:Y:S01]  /*2650*/  FMUL.FTZ R35, R2.reuse, R35 ;  /* 0x0000002302237220 */ /* 0x040fe20000410000 */
[----:B------:R-:W-:Y:S02]  /*2660*/  FMUL.FTZ R30, R2, R9 ;  /* 0x00000009021e7220 */ /* 0x000fe40000410000 */
[----:B------:R-:W-:Y:S01]  /*2670*/  FFMA.FTZ R31, R49, R32, R31 ;  /* 0x00000020311f7223 */ /* 0x000fe2000001001f */
[----:B------:R-:W-:-:S03]  /*2680*/  FFMA.FTZ R33, R48, R33, R35 ;  /* 0x0000002130217223 */ /* 0x000fc60000010023 */
[----:B------:R-:W-:Y:S01]  /*2690*/  FFMA.FTZ R31, R48, R31, R30 ;  /* 0x0000001f301f7223 */ /* 0x000fe2000001001e */
[----:B------:R-:W-:Y:S01]  /*26a0*/  FMUL.FTZ R33, R0, R33 ;  /* 0x0000002100217220 */ /* 0x000fe20000410000 */
[----:B------:R-:W-:-:S03]  /*26b0*/  LEA R30, P0, R42, R50, 0x1 ;  /* 0x000000322a1e7211 */ /* 0x000fc600078008ff */
[----:B------:R-:W-:-:S05]  /*26c0*/  FFMA.FTZ R31, R52, R31, R33 ;  /* 0x0000001f341f7223 */ /* 0x000fca0000010021 */
[----:B------:R-:W-:Y:S02]  /*26d0*/  F2FP.F16.F32.PACK_AB R9, RZ, R31 ;  /* 0x0000001fff09723e */ /* 0x000fe400000000ff */
[----:B------:R-:W-:-:S05]  /*26e0*/  LEA.HI.X R31, R42, R51, R43, 0x1, P0 ;  /* 0x000000332a1f7211 */ /* 0x000fca00000f0c2b */
[----:B------:R3:W-:Y:S01]  /*26f0*/  STG.E.U16 desc[UR10][R30.64], R9 ;  /* 0x000000091e007986 */ /* 0x0007e2000c10150a */
[----:B------:R-:W-:Y:S05]  /*2700*/  BRA.U UP0, `(.L_x_245) ;  /* 0xfffffff500747547 */ /* 0x000fea000b83ffff */
[----:B------:R-:W-:-:S05]  /*2710*/  UMOV UR7, URZ ;  /* 0x000000ff00077c82 */ /* 0x000fca0008000000 */
.L_x_244:
[----:B------:R-:W-:-:S04]  /*2720*/  ULOP3.LUT UR5, UR8, 0x1, URZ, 0xc0, !UPT ;  /* 0x0000000108057892 */ /* 0x000fc8000f8ec0ff */
[----:B------:R-:W-:-:S09]  /*2730*/  UISETP.NE.U32.AND UP0, UPT, UR5, 0x1, UPT ;  /* 0x000000010500788c */ /* 0x000fd2000bf05070 */
[----:B------:R-:W-:Y:S05]  /*2740*/  BRA.U UP0, `(.L_x_246) ;  /* 0x0000000500b47547 */ /* 0x000fea000b800000 */
[----:B---3--:R-:W0:Y:S01]  /*2750*/  LDC.64 R30, c[0x0][0x3d0] ;  /* 0x0000f400ff1e7b82 */ /* 0x008e220000000a00 */
[----:B------:R-:W-:Y:S01]  /*2760*/  MOV R28, UR4 ;  /* 0x00000004001c7c02 */ /* 0x000fe20008000f00 */
[----:B------:R-:W-:Y:S01]  /*2770*/  IMAD.MOV.U32 R9, RZ, RZ, R12 ;  /* 0x000000ffff097224 */ /* 0x000fe200078e000c */
[----:B------:R-:W-:Y:S01]  /*2780*/  MOV R36, R24 ;  /* 0x0000001800247202 */ /* 0x000fe20000000f00 */
[----:B------:R-:W-:Y:S01]  /*2790*/  IMAD.U32 R42, RZ, RZ, UR4 ;  /* 0x00000004ff2a7e24 */ /* 0x000fe2000f8e00ff */
[----:B------:R-:W-:Y:S01]  /*27a0*/  MOV R24, R10 ;  /* 0x0000000a00187202 */ /* 0x000fe20000000f00 */
[----:B------:R-:W-:Y:S01]  /*27b0*/  IMAD R28, R28, UR12, R9 ;  /* 0x0000000c1c1c7c24 */ /* 0x000fe2000f8e0209 */
[----:B------:R-:W-:Y:S01]  /*27c0*/  MOV R25, R4 ;  /* 0x0000000400197202 */ /* 0x000fe20000000f00 */
[----:B------:R-:W1:Y:S01]  /*27d0*/  LDCU.64 UR14, c[0x0][0x398] ;  /* 0x00007300ff0e77ac */ /* 0x000e620008000a00 */
[----:B------:R-:W-:Y:S01]  /*27e0*/  MOV R35, R8 ;  /* 0x0000000800237202 */ /* 0x000fe20000000f00 */
[----:B------:R-:W-:Y:S01]  /*27f0*/  IMAD.MOV.U32 R8, RZ, RZ, R20 ;  /* 0x000000ffff087224 */ /* 0x000fe200078e0014 */
        /* <DEDUP_REMOVED lines=10> */
[----:B------:R-:W-:Y:S01]  /*28a0*/  IADD3 R33, PT, PT, R33, UR9, RZ ;  /* 0x0000000921217c10 */ /* 0x000fe2000fffe0ff */
[----:B------:R-:W-:-:S04]  /*28b0*/  IMAD.WIDE.U32 R26, R42, UR12, R26 ;  /* 0x0000000c2a1a7c25 */ /* 0x000fc8000f8e001a */
[----:B------:R-:W-:Y:S01]  /*28c0*/  IMAD.WIDE.U32 R8, R42, UR12, R8 ;  /* 0x0000000c2a087c25 */ /* 0x000fe2000f8e0008 */
[----:B------:R-:W-:-:S03]  /*28d0*/  IADD3 R27, PT, PT, R27, UR9, RZ ;  /* 0x000000091b1b7c10 */ /* 0x000fc6000fffe0ff */
[----:B------:R-:W-:Y:S01]  /*28e0*/  IMAD.WIDE.U32 R42, R42, UR12, R38 ;  /* 0x0000000c2a2a7c25 */ /* 0x000fe2000f8e0026 */
[----:B------:R-:W-:-:S03]  /*28f0*/  IADD3 R9, PT, PT, R9, UR9, RZ ;  /* 0x0000000909097c10 */ /* 0x000fc6000fffe0ff */
[----:B------:R-:W-:Y:S02]  /*2900*/  IMAD.MOV.U32 R37, RZ, RZ, R7 ;  /* 0x000000ffff257224 */ /* 0x000fe400078e0007 */
[C---:B0-----:R-:W-:Y:S02]  /*2910*/  IMAD R38, R30.reuse, UR7, RZ ;  /* 0x000000071e267c24 */ /* 0x041fe4000f8e02ff */
[----:B------:R-:W-:-:S04]  /*2920*/  IMAD.WIDE.U32 R36, R30, UR6, R36 ;  /* 0x000000061e247c25 */ /* 0x000fc8000f8e0024 */
[----:B------:R-:W-:Y:S01]  /*2930*/  IMAD R7, R31, UR6, R38 ;  /* 0x000000061f077c24 */ /* 0x000fe2000f8e0226 */
[----:B-1----:R-:W-:Y:S01]  /*2940*/  LEA R38, P0, R36, UR14, 0x1 ;  /* 0x0000000e24267c11 */ /* 0x002fe2000f8008ff */
[----:B------:R-:W-:-:S03]  /*2950*/  IMAD.WIDE.U32 R34, R30, UR6, R34 ;  /* 0x000000061e227c25 */ /* 0x000fc6000f8e0022 */
[----:B------:R-:W-:Y:S01]  /*2960*/  IADD3 R23, PT, PT, R7, R37, RZ ;  /* 0x0000002507177210 */ /* 0x000fe20007ffe0ff */
[----:B------:R-:W-:Y:S01]  /*2970*/  VIADD R25, R25, UR9 ;  /* 0x0000000919197c36 */ /* 0x000fe20008000000 */
[----:B------:R-:W-:Y:S01]  /*2980*/  LEA R40, P1, R34, UR14, 0x1 ;  /* 0x0000000e22287c11 */ /* 0x000fe2000f8208ff */
[----:B------:R-:W-:Y:S01]  /*2990*/  IMAD.WIDE.U32 R28, R30, UR6, R28 ;  /* 0x000000061e1c7c25 */ /* 0x000fe2000f8e001c */
[----:B------:R-:W-:Y:S02]  /*29a0*/  IADD3 R31, PT, PT, R7, R35, RZ ;  /* 0x00000023071f7210 */ /* 0x000fe40007ffe0ff */
[----:B------:R-:W-:Y:S01]  /*29b0*/  LEA.HI.X R39, R36, UR15, R23, 0x1, P0 ;  /* 0x0000000f24277c11 */ /* 0x000fe200080f0c17 */
[----:B------:R-:W-:Y:S01]  /*29c0*/  IMAD.WIDE.U32 R32, R30, UR6, R32 ;  /* 0x000000061e207c25 */ /* 0x000fe2000f8e0020 */
[----:B------:R-:W-:Y:S02]  /*29d0*/  LEA.HI.X R41, R34, UR15, R31, 0x1, P1 ;  /* 0x0000000f22297c11 */ /* 0x000fe400088f0c1f */
[----:B------:R-:W-:Y:S01]  /*29e0*/  LEA R34, P0, R28, UR14, 0x1 ;  /* 0x0000000e1c227c11 */ /* 0x000fe2000f8008ff */
[----:B------:R-:W-:Y:S01]  /*29f0*/  IMAD.WIDE.U32 R26, R30, UR6, R26 ;  /* 0x000000061e1a7c25 */ /* 0x000fe2000f8e001a */
[----:B------:R-:W-:Y:S01]  /*2a00*/  LEA R36, P1, R32, UR14, 0x1 ;  /* 0x0000000e20247c11 */ /* 0x000fe2000f8208ff */
[----:B------:R-:W2:Y:S02]  /*2a10*/  LDG.E.U16 R38, desc[UR10][R38.64] ;  /* 0x0000000a26267981 */ /* 0x000ea4000c1e1500 */
[----:B------:R-:W-:Y:S01]  /*2a20*/  VIADD R43, R43, UR9 ;  /* 0x000000092b2b7c36 */ /* 0x000fe20008000000 */
[----:B------:R-:W-:Y:S01]  /*2a30*/  LEA R44, P3, R26, UR14, 0x1 ;  /* 0x0000000e1a2c7c11 */ /* 0x000fe2000f8608ff */
[C---:B------:R-:W-:Y:S01]  /*2a40*/  IMAD.WIDE.U32 R24, R30.reuse, UR6, R24 ;  /* 0x000000061e187c25 */ /* 0x040fe2000f8e0018 */
[----:B------:R-:W3:Y:S01]  /*2a50*/  LDG.E.U16 R40, desc[UR10][R40.64] ;  /* 0x0000000a28287981 */ /* 0x000ee2000c1e1500 */
[----:B------:R-:W0:Y:S02]  /*2a60*/  LDCU.64 UR8, c[0x0][0x3f0] ;  /* 0x00007e00ff0877ac */ /* 0x000e240008000a00 */
[----:B------:R-:W-:Y:S01]  /*2a70*/  IMAD.WIDE.U32 R8, R30, UR6, R8 ;  /* 0x000000061e087c25 */ /* 0x000fe2000f8e0008 */
[----:B------:R-:W-:-:S03]  /*2a80*/  IADD3 R25, PT, PT, R7, R25, RZ ;  /* 0x0000001907197210 */ /* 0x000fc60007ffe0ff */
[----:B------:R-:W-:Y:S01]  /*2a90*/  IMAD.IADD R23, R29, 0x1, R7 ;  /* 0x000000011d177824 */ /* 0x000fe200078e0207 */
[C---:B------:R-:W-:Y:S01]  /*2aa0*/  IADD3 R29, PT, PT, R7.reuse, R33, RZ ;  /* 0x00000021071d7210 */ /* 0x040fe20007ffe0ff */
[C---:B------:R-:W-:Y:S01]  /*2ab0*/  IMAD.IADD R27, R7.reuse, 0x1, R27 ;  /* 0x00000001071b7824 */ /* 0x040fe200078e021b */
[C---:B------:R-:W-:Y:S01]  /*2ac0*/  IADD3 R9, PT, PT, R7.reuse, R9, RZ ;  /* 0x0000000907097210 */ /* 0x040fe20007ffe0ff */
[----:B------:R-:W-:Y:S01]  /*2ad0*/  IMAD.WIDE.U32 R30, R30, UR6, R42 ;  /* 0x000000061e1e7c25 */ /* 0x000fe2000f8e002a */
[----:B------:R-:W-:Y:S02]  /*2ae0*/  LEA R42, P2, R24, UR14, 0x1 ;  /* 0x0000000e182a7c11 */ /* 0x000fe4000f8408ff */
[----:B------:R-:W-:Y:S02]  /*2af0*/  LEA.HI.X R37, R32, UR15, R29, 0x1, P1 ;  /* 0x0000000f20257c11 */ /* 0x000fe400088f0c1d */
[----:B------:R-:W-:Y:S02]  /*2b00*/  LEA.HI.X R45, R26, UR15, R27, 0x1, P3 ;  /* 0x0000000f1a2d7c11 */ /* 0x000fe400098f0c1b */
[----:B------:R-:W-:Y:S01]  /*2b10*/  IADD3 R7, PT, PT, R7, R31, RZ ;  /* 0x0000001f07077210 */ /* 0x000fe20007ffe0ff */
[----:B------:R-:W4:Y:S01]  /*2b20*/  LDG.E.U16 R36, desc[UR10][R36.64] ;  /* 0x0000000a24247981 */ /* 0x000f22000c1e1500 */
[----:B------:R-:W-:-:S02]  /*2b30*/  LEA R26, P1, R30, UR14, 0x1 ;  /* 0x0000000e1e1a7c11 */ /* 0x000fc4000f8208ff */
[----:B------:R-:W-:Y:S01]  /*2b40*/  LEA.HI.X R35, R28, UR15, R23, 0x1, P0 ;  /* 0x0000000f1c237c11 */ /* 0x000fe200080f0c17 */
[----:B------:R-:W5:Y:S01]  /*2b50*/  LDG.E.U16 R44, desc[UR10][R44.64] ;  /* 0x0000000a2c2c7981 */ /* 0x000f62000c1e1500 */
[----:B------:R-:W-:Y:S02]  /*2b60*/  LEA.HI.X R43, R24, UR15, R25, 0x1, P2 ;  /* 0x0000000f182b7c11 */ /* 0x000fe400090f0c19 */
[----:B------:R-:W-:Y:S01]  /*2b70*/  LEA R24, P0, R8, UR14, 0x1 ;  /* 0x0000000e08187c11 */ /* 0x000fe2000f8008ff */
[----:B------:R-:W5:Y:S01]  /*2b80*/  LDG.E.U16 R34, desc[UR10][R34.64] ;  /* 0x0000000a22227981 */ /* 0x000f62000c1e1500 */
[----:B------:R-:W-:Y:S02]  /*2b90*/  LEA.HI.X R27, R30, UR15, R7, 0x1, P1 ;  /* 0x0000000f1e1b7c11 */ /* 0x000fe400088f0c07 */
[----:B------:R-:W-:Y:S01]  /*2ba0*/  LEA.HI.X R25, R8, UR15, R9, 0x1, P0 ;  /* 0x0000000f08197c11 */ /* 0x000fe200080f0c09 */
[----:B------:R-:W5:Y:S04]  /*2bb0*/  LDG.E.U16 R42, desc[UR10][R42.64] ;  /* 0x0000000a2a2a7981 */ /* 0x000f68000c1e1500 */
[----:B------:R-:W5:Y:S04]  /*2bc0*/  LDG.E.U16 R26, desc[UR10][R26.64] ;  /* 0x0000000a1a1a7981 */ /* 0x000f68000c1e1500 */
[----:B------:R1:W5:Y:S01]  /*2bd0*/  LDG.E.U16 R24, desc[UR10][R24.64] ;  /* 0x0000000a18187981 */ /* 0x000362000c1e1500 */
[----:B------:R-:W-:Y:S01]  /*2be0*/  FADD.FTZ R29, -R3, 1 ;  /* 0x3f800000031d7421 */ /* 0x000fe20000010100 */
[----:B--2---:R-:W-:-:S05]  /*2bf0*/  HADD2.F32 R8, -RZ, R38.H0_H0 ;  /* 0x20000026ff087230 */ /* 0x004fca0000004100 */
[----:B------:R-:W-:Y:S02]  /*2c00*/  FMUL.FTZ R28, R3, R8 ;  /* 0x00000008031c7220 */ /* 0x000fe40000410000 */
[----:B------:R-:W2:Y:S01]  /*2c10*/  LDC.64 R8, c[0x0][0x428] ;  /* 0x00010a00ff087b82 */ /* 0x000ea20000000a00 */
[----:B---3--:R-:W-:Y:S02]  /*2c20*/  HADD2.F32 R40, -RZ, R40.H0_H0 ;  /* 0x20000028ff287230 */ /* 0x008fe40000004100 */
[----:B----4-:R-:W-:Y:S02]  /*2c30*/  HADD2.F32 R36, -RZ, R36.H0_H0 ;  /* 0x20000024ff247230 */ /* 0x010fe40000004100 */
[----:B-----5:R-:W-:-:S03]  /*2c40*/  HADD2.F32 R44, -RZ, R44.H0_H0 ;  /* 0x2000002cff2c7230 */ /* 0x020fc60000004100 */
[C---:B------:R-:W-:Y:S01]  /*2c50*/  FMUL.FTZ R23, R3.reuse, R36 ;  /* 0x0000002403177220 */ /* 0x040fe20000410000 */
[----:B------:R-:W-:Y:S02]  /*2c60*/  HADD2.F32 R7, -RZ, R34.H0_H0 ;  /* 0x20000022ff077230 */ /* 0x000fe40000004100 */
[C---:B-1----:R-:W-:Y:S01]  /*2c70*/  FMUL.FTZ R25, R3.reuse, R44 ;  /* 0x0000002c03197220 */ /* 0x042fe20000410000 */
[----:B------:R-:W-:Y:S02]  /*2c80*/  HADD2.F32 R26, -RZ, R26.H0_H0 ;  /* 0x2000001aff1a7230 */ /* 0x000fe40000004100 */
[----:B------:R-:W-:Y:S02]  /*2c90*/  HADD2.F32 R42, -RZ, R42.H0_H0 ;  /* 0x2000002aff2a7230 */ /* 0x000fe40000004100 */
[----:B------:R-:W-:Y:S02]  /*2ca0*/  HADD2.F32 R24, -RZ, R24.H0_H0 ;  /* 0x20000018ff187230 */ /* 0x000fe40000004100 */
[----:B------:R-:W-:Y:S01]  /*2cb0*/  FMUL.FTZ R27, R3, R26 ;  /* 0x0000001a031b7220 */ /* 0x000fe20000410000 */
[C---:B------:R-:W-:Y:S01]  /*2cc0*/  FFMA.FTZ R23, R29.reuse, R40, R23 ;  /* 0x000000281d177223 */ /* 0x040fe20000010017 */
[C---:B------:R-:W-:Y:S01]  /*2cd0*/  FFMA.FTZ R7, R29.reuse, R7, R28 ;  /* 0x000000071d077223 */ /* 0x040fe2000001001c */
[C---:B------:R-:W-:Y:S01]  /*2ce0*/  FFMA.FTZ R25, R29.reuse, R42, R25 ;  /* 0x0000002a1d197223 */ /* 0x040fe20000010019 */
[----:B------:R-:W-:Y:S01]  /*2cf0*/  FFMA.FTZ R27, R29, R24, R27 ;  /* 0x000000181d1b7223 */ /* 0x000fe2000001001b */
[C---:B------:R-:W-:Y:S01]  /*2d00*/  FADD.FTZ R29, -R2.reuse, 1 ;  /* 0x3f800000021d7421 */ /* 0x040fe20000010100 */
[----:B------:R-:W-:-:S02]  /*2d10*/  FMUL.FTZ R24, R2, R23 ;  /* 0x0000001702187220 */ /* 0x000fc40000410000 */
[----:B------:R-:W-:Y:S02]  /*2d20*/  FMUL.FTZ R26, R2, R27 ;  /* 0x0000001b021a7220 */ /* 0x000fe40000410000 */
        /* <DEDUP_REMOVED lines=12> */
[----:B------:R-:W-:Y:S02]  /*2df0*/  F2FP.F16.F32.PACK_AB R24, RZ, R24 ;  /* 0x00000018ff18723e */ /* 0x000fe400000000ff */
[----:B------:R-:W-:-:S05]  /*2e00*/  LEA.HI.X R9, R6, UR9, R7, 0x1, P0 ;  /* 0x0000000906097c11 */ /* 0x000fca00080f0c07 */
[----:B------:R0:W-:Y:S02]  /*2e10*/  STG.E.U16 desc[UR10][R8.64], R24 ;  /* 0x0000001808007986 */ /* 0x0001e4000c10150a */
.L_x_246:
[----:B------:R-:W1:Y:S01]  /*2e20*/  LDCU UR5, c[0x0][0x3a0] ;  /* 0x00007400ff0577ac */ /* 0x000e620008000800 */
[----:B------:R-:W-:-:S04]  /*2e30*/  UIADD3 UR4, UPT, UPT, UR4, 0x1, URZ ;  /* 0x0000000104047890 */ /* 0x000fc8000fffe0ff */
[----:B-1----:R-:W-:-:S09]  /*2e40*/  UISETP.NE.AND UP0, UPT, UR4, UR5, UPT ;  /* 0x000000050400728c */ /* 0x002fd2000bf05270 */
[----:B------:R-:W-:Y:S05]  /*2e50*/  BRA.U UP0, `(.L_x_247) ;  /* 0xffffffed00207547 */ /* 0x000fea000b83ffff */
[----:B------:R-:W-:Y:S05]  /*2e60*/  EXIT ;  /* 0x000000000000794d */ /* 0x000fea0003800000 */
.L_x_248:
        /* <DEDUP_REMOVED lines=9> */
.L_x_281:


//--------------------- .text._ZN2at6native55_GLOBAL__N__c1b0da0d_22_UpSampleTrilinear3d_cu_efb54c9330upsample_trilinear3d_out_frameIffEEviT0_S3_S3_bNS_27GenericPackedTensorAccessorIKT_Lm5ENS_16DefaultPtrTraitsElEENS4_IS5_Lm5ES7_lEE --------------------------
	.section	.text._ZN2at6native55_GLOBAL__N__c1b0da0d_22_UpSampleTrilinear3d_cu_efb54c9330upsample_trilinear3d_out_frameIffEEviT0_S3_S3_bNS_27GenericPackedTensorAccessorIKT_Lm5ENS_16DefaultPtrTraitsElEENS4_IS5_Lm5ES7_lEE,"ax",@progbits
	.align	128
.text._ZN2at6native55_GLOBAL__N__c1b0da0d_22_UpSampleTrilinear3d_cu_efb54c9330upsample_trilinear3d_out_frameIffEEviT0_S3_S3_bNS_27GenericPackedTensorAccessorIKT_Lm5ENS_16DefaultPtrTraitsElEENS4_IS5_Lm5ES7_lEE:
        .type           _ZN2at6native55_GLOBAL__N__c1b0da0d_22_UpSampleTrilinear3d_cu_efb54c9330upsample_trilinear3d_out_frameIffEEviT0_S3_S3_bNS_27GenericPackedTensorAccessorIKT_Lm5ENS_16DefaultPtrTraitsElEENS4_IS5_Lm5ES7_lEE,@function
        .size           _ZN2at6native55_GLOBAL__N__c1b0da0d_22_UpSampleTrilinear3d_cu_efb54c9330upsample_trilinear3d_out_frameIffEEviT0_S3_S3_bNS_27GenericPackedTensorAccessorIKT_Lm5ENS_16DefaultPtrTraitsElEENS4_IS5_Lm5ES7_lEE,(.L_x_282 - _ZN2at6native55_GLOBAL__N__c1b0da0d_22_UpSampleTrilinear3d_cu_efb54c9330upsample_trilinear3d_out_frameIffEEviT0_S3_S3_bNS_27GenericPackedTensorAccessorIKT_Lm5ENS_16DefaultPtrTraitsElEENS4_IS5_Lm5ES7_lEE)
        .other          _ZN2at6native55_GLOBAL__N__c1b0da0d_22_UpSampleTrilinear3d_cu_efb54c9330upsample_trilinear3d_out_frameIffEEviT0_S3_S3_bNS_27GenericPackedTensorAccessorIKT_Lm5ENS_16DefaultPtrTraitsElEENS4_IS5_Lm5ES7_lEE,@"STO_CUDA_ENTRY STV_DEFAULT"
_ZN2at6native55_GLOBAL__N__c1b0da0d_22_UpSampleTrilinear3d_cu_efb54c9330upsample_trilinear3d_out_frameIffEEviT0_S3_S3_bNS_27GenericPackedTensorAccessorIKT_Lm5ENS_16DefaultPtrTraitsElEENS4_IS5_Lm5ES7_lEE:
        /* <DEDUP_REMOVED lines=125> */
.L_x_255:
        /* <DEDUP_REMOVED lines=20> */
.L_x_251:
[----:B------:R-:W-:-:S05]  /*0910*/  IMAD.MOV.U32 R30, RZ, RZ, R14 ;  /* 0x000000ffff1e7224 */ /* 0x000fca00078e000e */
        /* <DEDUP_REMOVED lines=17> */
[----:B------:R-:W3:Y:S01]  /*0a30*/  LDG.E R49, desc[UR10][R40.64] ;  /* 0x0000000a28317981 */ /* 0x000ee2000c1e1900 */
[----:B------:R-:W-:Y:S01]  /*0a40*/  IADD3 R42, P2, PT, R40, R23, RZ ;  /* 0x00000017282a7210 */ /* 0x000fe20007f5e0ff */
[----:B------:R-:W-:-:S03]  /*0a50*/  IMAD.X R33, R39, 0x1, R3, P1 ;  /* 0x0000000127217824 */ /* 0x000fc600008e0603 */
[----:B0-----:R-:W-:Y:S02]  /*0a60*/  IADD3.X R43, PT, PT, R41, R5, RZ, P2, !PT ;  /* 0x00000005292b7210 */ /* 0x001fe400017fe4ff */
        /* <DEDUP_REMOVED lines=9> */
[----:B------:R-:W-:Y:S01]  /*0b00*/  IADD3 R40, P2, PT, R36, R23, RZ ;  /* 0x0000001724287210 */ /* 0x000fe20007f5e0ff */
[----:B------:R-:W-:-:S03]  /*0b10*/  IMAD.X R39, R35, 0x1, R3, P1 ;  /* 0x0000000123277824 */ /* 0x000fc600008e0603 */
[----:B------:R-:W-:Y:S02]  /*0b20*/  IADD3.X R41, PT, PT, R37, R5, RZ, P2, !PT ;  /* 0x0000000525297210 */ /* 0x000fe400017fe4ff */
[----:B0-----:R-:W-:Y:S01]  /*0b30*/  IADD3 R32, P1, PT, R38, R21, RZ ;  /* 0x0000001526207210 */ /* 0x001fe20007f3e0ff */
[----:B--2---:R0:W-:Y:S04]  /*0b40*/  STG.E desc[UR10][R38.64], R47 ;  /* 0x0000002f26007986 */ /* 0x0041e8000c10190a */
[----:B------:R-:W2:Y:S01]  /*0b50*/  LDG.E R49, desc[UR10][R40.64] ;  /* 0x0000000a28317981 */ /* 0x000ea2000c1e1900 */
[----:B------:R-:W-:Y:S01]  /*0b60*/  IADD3 R42, P2, PT, R40, R23, RZ ;  /* 0x00000017282a7210 */ /* 0x000fe20007f5e0ff */
[----:B------:R-:W-:-:S03]  /*0b70*/  IMAD.X R33, R39, 0x1, R3, P1 ;  /* 0x0000000127217824 */ /* 0x000fc600008e0603 */
[----:B------:R-:W-:Y:S02]  /*0b80*/  IADD3.X R43, PT, PT, R41, R5, RZ, P2, !PT ;  /* 0x00000005292b7210 */ /* 0x000fe400017fe4ff */
        /* <DEDUP_REMOVED lines=12> */
[----:B------:R-:W-:-:S07]  /*0c50*/  IMAD.MOV.U32 R29, RZ, RZ, R0 ;  /* 0x000000ffff1d7224 */ /* 0x000fce00078e0000 */
.L_x_250:
        /* <DEDUP_REMOVED lines=48> */
[----:B------:R-:W-:-:S04]  /*0f60*/  IMAD.WIDE.U32 R30, R43, UR12, R14 ;  /* 0x0000000c2b1e7c25 */ /* 0x000fc8000f8e000e */
[----:B------:R-:W-:Y:S01]  /*0f70*/  IMAD R43, R43, UR13, R31 ;  /* 0x0000000d2b2b7c24 */ /* 0x000fe2000f8e021f */
[----:B------:R-:W-:Y:S01]  /*0f80*/  LEA R32, P2, R30, UR14, 0x2 ;  /* 0x0000000e1e207c11 */ /* 0x000fe2000f8410ff */
[----:B------:R-:W-:-:S03]  /*0f90*/  VIADD R29, R29, 0x4 ;  /* 0x000000041d1d7836 */ /* 0x000fc60000000000 */
[----:B------:R-:W-:-:S05]  /*0fa0*/  LEA.HI.X R33, R30, UR15, R43, 0x2, P2 ;  /* 0x0000000f1e217c11 */ /* 0x000fca00090f142b */
[----:B--2---:R1:W-:Y:S04]  /*0fb0*/  STG.E desc[UR10][R32.64], R41 ;  /* 0x0000002920007986 */ /* 0x0043e8000c10190a */
.L_x_253:
        /* <DEDUP_REMOVED lines=26> */
[----:B------:R-:W-:-:S04]  /*1160*/  IMAD.WIDE.U32 R30, R43, UR12, R14 ;  /* 0x0000000c2b1e7c25 */ /* 0x000fc8000f8e000e */
[----:B------:R-:W-:Y:S01]  /*1170*/  IMAD R43, R43, UR13, R31 ;  /* 0x0000000d2b2b7c24 */ /* 0x000fe2000f8e021f */
[----:B------:R-:W-:Y:S01]  /*1180*/  LEA R32, P1, R30, UR14, 0x2 ;  /* 0x0000000e1e207c11 */ /* 0x000fe2000f8210ff */
[----:B------:R-:W-:-:S03]  /*1190*/  VIADD R29, R29, 0x2 ;  /* 0x000000021d1d7836 */ /* 0x000fc60000000000 */
[----:B------:R-:W-:-:S05]  /*11a0*/  LEA.HI.X R33, R30, UR15, R43, 0x2, P1 ;  /* 0x0000000f1e217c11 */ /* 0x000fca00088f142b */
[----:B---3--:R2:W-:Y:S04]  /*11b0*/  STG.E desc[UR10][R32.64], R39 ;  /* 0x0000002720007986 */ /* 0x0085e8000c10190a */
.L_x_254:
        /* <DEDUP_REMOVED lines=10> */
[----:B------:R-:W5:Y:S01]  /*1260*/  LDG.E R17, desc[UR10][R16.64] ;  /* 0x0000000a10117981 */ /* 0x000f62000c1e1900 */
[----:B------:R-:W-:-:S04]  /*1270*/  IMAD.MOV.U32 R14, RZ, RZ, R12 ;  /* 0x000000ffff0e7224 */ /* 0x000fc800078e000c */
[----:B---3--:R-:W-:-:S04]  /*1280*/  IMAD.WIDE.U32 R10, R29, UR6, R14 ;  /* 0x000000061d0a7c25 */ /* 0x008fc8000f8e000e */
[----:B------:R-:W-:Y:S01]  /*1290*/  IMAD R11, R29, UR7, R11 ;  /* 0x000000071d0b7c24 */ /* 0x000fe2000f8e020b */
[----:B----4-:R-:W-:-:S04]  /*12a0*/  LEA R12, P1, R10, UR8, 0x2 ;  /* 0x000000080a0c7c11 */ /* 0x010fc8000f8210ff */
[----:B------:R-:W-:-:S05]  /*12b0*/  LEA.HI.X R13, R10, UR9, R11, 0x2, P1 ;  /* 0x000000090a0d7c11 */ /* 0x000fca00088f140b */
[----:B-----5:R3:W-:Y:S04]  /*12c0*/  STG.E desc[UR10][R12.64], R17 ;  /* 0x000000110c007986 */ /* 0x0207e8000c10190a */
.L_x_252:
[----:B------:R-:W4:Y:S01]  /*12d0*/  LDC R10, c[0x0][0x3a0] ;  /* 0x0000e800ff0a7b82 */ /* 0x000f220000000800 */
[----:B------:R-:W-:-:S06]  /*12e0*/  UIADD3 UR4, UPT, UPT, UR4, 0x1, URZ ;  /* 0x0000000104047890 */ /* 0x000fcc000fffe0ff */
[----:B----4-:R-:W-:-:S13]  /*12f0*/  ISETP.NE.AND P1, PT, R10, UR4, PT ;  /* 0x000000040a007c0c */ /* 0x010fda000bf25270 */
[----:B------:R-:W-:Y:S05]  /*1300*/  @!P1 EXIT ;  /* 0x000000000000994d */ /* 0x000fea0003800000 */
[----:B------:R-:W-:Y:S05]  /*1310*/  BRA `(.L_x_255) ;  /* 0xfffffff4002c7947 */ /* 0x000fea000383ffff */
.L_x_249:
        /* <DEDUP_REMOVED lines=39> */
[----:B------:R-:W1:Y:S01]  /*1590*/  LDCU.64 UR8, c[0x0][0x3d8] ;  /* 0x00007b00ff0877ac */ /* 0x000e620008000a00 */
[----:B------:R-:W-:Y:S02]  /*15a0*/  @!P0 FSEL R12, R3, RZ, P1 ;  /* 0x000000ff030c8208 */ /* 0x000fe40000800000 */
[----:B------:R-:W-:Y:S01]  /*15b0*/  ISETP.GE.AND P0, PT, R16, UR4, PT ;  /* 0x0000000410007c0c */ /* 0x000fe2000bf06270 */
[----:B------:R-:W-:Y:S01]  /*15c0*/  IMAD R10, R10, UR18, RZ ;  /* 0x000000120a0a7c24 */ /* 0x000fe2000f8e02ff */
[----:B------:R-:W-:Y:S01]  /*15d0*/  IADD3 R7, PT, PT, R7, R9, RZ ;  /* 0x0000000907077210 */ /* 0x000fe20007ffe0ff */
[----:B------:R-:W2:Y:S01]  /*15e0*/  LDCU.128 UR12, c[0x0][0x3e0] ;  /* 0x00007c00ff0c77ac */ /* 0x000ea20008000c00 */
        /* <DEDUP_REMOVED lines=8> */
[----:B------:R-:W-:Y:S01]  /*1670*/  MOV R54, R10 ;  /* 0x0000000a00367202 */ /* 0x000fe20000000f00 */
[C---:B------:R-:W-:Y:S01]  /*1680*/  VIADD R13, R16.reuse, 0x1 ;  /* 0x00000001100d7836 */ /* 0x040fe20000000000 */
[----:B------:R-:W-:Y:S01]  /*1690*/  @P0 IADD3 R13, PT, PT, R16, RZ, RZ ;  /* 0x000000ff100d0210 */ /* 0x000fe20007ffe0ff */
[----:B-1----:R-:W-:Y:S01]  /*16a0*/  IMAD R3, R3, UR8, RZ ;  /* 0x0000000803037c24 */ /* 0x002fe2000f8e02ff */
[----:B------:R-:W-:Y:S01]  /*16b0*/  ISETP.GE.AND P0, PT, R4, R5, PT ;  /* 0x000000050400720c */ /* 0x000fe20003f06270 */
[----:B------:R-:W-:Y:S01]  /*16c0*/  FADD.FTZ R2, -R9, R2 ;  /* 0x0000000209027221 */ /* 0x000fe20000010100 */
[----:B------:R-:W-:Y:S01]  /*16d0*/  SHF.R.S32.HI R5, RZ, 0x1f, R13 ;  /* 0x0000001fff057819 */ /* 0x000fe2000001140d */
[----:B------:R-:W-:Y:S01]  /*16e0*/  IMAD.WIDE.U32 R6, R16, UR8, RZ ;  /* 0x0000000810067c25 */ /* 0x000fe2000f8e00ff */
[----:B------:R-:W-:Y:S01]  /*16f0*/  UIADD3 UR4, UPT, UPT, UR6, -0x1, URZ ;  /* 0xffffffff06047890 */ /* 0x000fe2000fffe0ff */
[----:B------:R-:W-:-:S02]  /*1700*/  IADD3 R55, PT, PT, R11, R55, RZ ;  /* 0x000000370b377210 */ /* 0x000fc40007ffe0ff */
[----:B------:R-:W-:Y:S01]  /*1710*/  IMAD R9, R16, UR9, R3 ;  /* 0x0000000910097c24 */ /* 0x000fe2000f8e0203 */
[----:B----4-:R-:W-:Y:S01]  /*1720*/  I2FP.F32.S32 R3, R20 ;  /* 0x0000001400037245 */ /* 0x010fe20000201400 */
[----:B------:R-:W-:Y:S01]  /*1730*/  IMAD R10, R5, UR8, RZ ;  /* 0x00000008050a7c24 */ /* 0x000fe2000f8e02ff */
[----:B------:R-:W-:Y:S01]  /*1740*/  SHF.R.S32.HI R5, RZ, 0x1f, R4 ;  /* 0x0000001fff057819 */ /* 0x000fe20000011404 */
[----:B------:R-:W-:Y:S01]  /*1750*/  IMAD.IADD R7, R7, 0x1, R9 ;  /* 0x0000000107077824 */ /* 0x000fe200078e0209 */
[----:B------:R-:W-:Y:S01]  /*1760*/  SHF.R.S32.HI R11, RZ, 0x1f, R8 ;  /* 0x0000001fff0b7819 */ /* 0x000fe20000011408 */
[C---:B------:R-:W-:Y:S01]  /*1770*/  VIADD R9, R4.reuse, 0x1 ;  /* 0x0000000104097836 */ /* 0x040fe20000000000 */
[----:B------:R-:W-:Y:S01]  /*1780*/  @P0 IADD3 R9, PT, PT, R4, RZ, RZ ;  /* 0x000000ff04090210 */ /* 0x000fe20007ffe0ff */
[----:B--2---:R-:W-:Y:S01]  /*1790*/  IMAD R5, R5, UR12, RZ ;  /* 0x0000000c05057c24 */ /* 0x004fe2000f8e02ff */
[----:B------:R-:W-:Y:S01]  /*17a0*/  ISETP.GE.AND P0, PT, R20, UR4, PT ;  /* 0x0000000414007c0c */ /* 0x000fe2000bf06270 */
[----:B------:R-:W-:Y:S01]  /*17b0*/  FADD.FTZ R3, -R3, R12 ;  /* 0x0000000c03037221 */ /* 0x000fe20000010100 */
[C---:B------:R-:W-:Y:S01]  /*17c0*/  IMAD R17, R13.reuse, UR9, R10 ;  /* 0x000000090d117c24 */ /* 0x040fe2000f8e020a */
[----:B------:R-:W-:Y:S01]  /*17d0*/  UMOV UR4, URZ ;  /* 0x000000ff00047c82 */ /* 0x000fe20008000000 */
[----:B------:R-:W-:Y:S01]  /*17e0*/  IMAD R15, R4, UR13, R5 ;  /* 0x0000000d040f7c24 */ /* 0x000fe2000f8e0205 */
[----:B------:R-:W-:Y:S01]  /*17f0*/  SHF.R.S32.HI R5, RZ, 0x1f, R9 ;  /* 0x0000001fff057819 */ /* 0x000fe20000011409 */
[----:B------:R-:W-:-:S04]  /*1800*/  IMAD.WIDE.U32 R12, R13, UR8, RZ ;  /* 0x000000080d0c7c25 */ /* 0x000fc8000f8e00ff */
[----:B------:R-:W-:Y:S02]  /*1810*/  IMAD R19, R11, UR16, RZ ;  /* 0x000000100b137c24 */ /* 0x000fe4000f8e02ff */
[----:B------:R-:W-:Y:S02]  /*1820*/  IMAD.IADD R13, R13, 0x1, R17 ;  /* 0x000000010d0d7824 */ /* 0x000fe400078e0211 */
[C---:B------:R-:W-:Y:S02]  /*1830*/  IMAD R25, R8.reuse, UR17, R19 ;  /* 0x0000001108197c24 */ /* 0x040fe4000f8e0213 */
[----:B------:R-:W-:-:S04]  /*1840*/  IMAD.WIDE.U32 R54, R8, UR16, R54 ;  /* 0x0000001008367c25 */ /* 0x000fc8000f8e0036 */
[----:B------:R-:W-:Y:S02]  /*1850*/  IMAD R8, R5, UR12, RZ ;  /* 0x0000000c05087c24 */ /* 0x000fe4000f8e02ff */
[C---:B------:R-:W-:Y:S01]  /*1860*/  VIADD R19, R20.reuse, 0x1 ;  /* 0x0000000114137836 */ /* 0x040fe20000000000 */
[----:B------:R-:W-:Y:S01]  /*1870*/  @P0 IADD3 R19, PT, PT, R20, RZ, RZ ;  /* 0x000000ff14130210 */ /* 0x000fe20007ffe0ff */
[----:B------:R-:W-:-:S04]  /*1880*/  IMAD.WIDE.U32 R10, R4, UR12, R6 ;  /* 0x0000000c040a7c25 */ /* 0x000fc8000f8e0006 */
[----:B------:R-:W-:Y:S01]  /*1890*/  IMAD.WIDE.U32 R4, R4, UR12, R12 ;  /* 0x0000000c04047c25 */ /* 0x000fe2000f8e000c */
[----:B------:R-:W-:-:S03]  /*18a0*/  IADD3 R11, PT, PT, R11, R15, RZ ;  /* 0x0000000f0b0b7210 */ /* 0x000fc60007ffe0ff */
[C---:B------:R-:W-:Y:S01]  /*18b0*/  IMAD R17, R9.reuse, UR13, R8 ;  /* 0x0000000d09117c24 */ /* 0x040fe2000f8e0208 */
[----:B------:R-:W-:Y:S01]  /*18c0*/  SHF.R.S32.HI R8, RZ, 0x1f, R20 ;  /* 0x0000001fff087819 */ /* 0x000fe20000011414 */
[----:B------:R-:W-:Y:S01]  /*18d0*/  IMAD.WIDE.U32 R6, R9, UR12, R6 ;  /* 0x0000000c09067c25 */ /* 0x000fe2000f8e0006 */
[----:B------:R-:W-:-:S03]  /*18e0*/  IADD3 R5, PT, PT, R15, R5, RZ ;  /* 0x000000050f057210 */ /* 0x000fc60007ffe0ff */
[----:B------:R-:W-:Y:S01]  /*18f0*/  IMAD.WIDE.U32 R12, R9, UR12, R12 ;  /* 0x0000000c090c7c25 */ /* 0x000fe2000f8e000c */
[----:B------:R-:W-:-:S03]  /*1900*/  SHF.R.S32.HI R9, RZ, 0x1f, R19 ;  /* 0x0000001fff097819 */ /* 0x000fc60000011413 */
[----:B------:R-:W-:Y:S01]  /*1910*/  IMAD.IADD R7, R7, 0x1, R17 ;  /* 0x0000000107077824 */ /* 0x000fe200078e0211 */
[----:B------:R-:W-:Y:S01]  /*1920*/  MOV R16, R12 ;  /* 0x0000000c00107202 */ /* 0x000fe20000000f00 */
[----:B------:R-:W-:Y:S02]  /*1930*/  IMAD.IADD R17, R17, 0x1, R13 ;  /* 0x0000000111117824 */ /* 0x000fe400078e020d */
[----:B------:R-:W-:Y:S02]  /*1940*/  IMAD R13, R8, UR14, RZ ;  /* 0x0000000e080d7c24 */ /* 0x000fe4000f8e02ff */
[----:B------:R-:W-:Y:S02]  /*1950*/  IMAD R8, R9, UR14, RZ ;  /* 0x0000000e09087c24 */ /* 0x000fe4000f8e02ff */
[----:B------:R-:W-:Y:S02]  /*1960*/  IMAD R23, R20, UR15, R13 ;  /* 0x0000000f14177c24 */ /* 0x000fe4000f8e020d */
[----:B------:R-:W-:-:S04]  /*1970*/  IMAD.WIDE.U32 R14, R19, UR14, R16 ;  /* 0x0000000e130e7c25 */ /* 0x000fc8000f8e0010 */
[C---:B------:R-:W-:Y:S02]  /*1980*/  IMAD R9, R19.reuse, UR15, R8 ;  /* 0x0000000f13097c24 */ /* 0x040fe4000f8e0208 */
[----:B------:R-:W-:-:S03]  /*1990*/  IMAD.WIDE.U32 R12, R19, UR14, R6 ;  /* 0x0000000e130c7c25 */ /* 0x000fc6000f8e0006 */
[----:B------:R-:W-:Y:S01]  /*19a0*/  IADD3 R52, PT, PT, R15, R9, RZ ;  /* 0x000000090f347210 */ /* 0x000fe20007ffe0ff */
[----:B------:R-:W-:-:S04]  /*19b0*/  IMAD.WIDE.U32 R26, R20, UR14, R6 ;  /* 0x0000000e141a7c25 */ /* 0x000fc8000f8e0006 */
[--C-:B------:R-:W-:Y:S01]  /*19c0*/  IMAD.WIDE.U32 R58, R19, UR14, R10.reuse ;  /* 0x0000000e133a7c25 */ /* 0x100fe2000f8e000a */
[----:B------:R-:W-:Y:S03]  /*19d0*/  STL.64 [R1], R26 ;  /* 0x0000001a01007387 */ /* 0x000fe60000100a00 */
[----:B------:R-:W-:-:S04]  /*19e0*/  IMAD.WIDE.U32 R56, R20, UR14, R10 ;  /* 0x0000000e14387c25 */ /* 0x000fc8000f8e000a */
[----:B------:R-:W-:-:S04]  /*19f0*/  IMAD.WIDE.U32 R16, R20, UR14, R16 ;  /* 0x0000000e14107c25 */ /* 0x000fc8000f8e0010 */
[----:B------:R-:W-:-:S04]  /*1a00*/  IMAD.WIDE.U32 R18, R19, UR14, R4 ;  /* 0x0000000e13127c25 */ /* 0x000fc8000f8e0004 */
[----:B------:R-:W-:Y:S01]  /*1a10*/  IMAD.WIDE.U32 R20, R20, UR14, R4 ;  /* 0x0000000e14147c25 */ /* 0x000fe2000f8e0004 */
[----:B------:R-:W-:-:S03]  /*1a20*/  IADD3 R4, PT, PT, R9, R13, RZ ;  /* 0x0000000d09047210 */ /* 0x000fc60007ffe0ff */
[----:B------:R-:W-:Y:S02]  /*1a30*/  IMAD.IADD R5, R25, 0x1, R55 ;  /* 0x0000000119057824 */ /* 0x000fe400078e0237 */
[----:B------:R-:W-:Y:S02]  /*1a40*/  IMAD.IADD R6, R9, 0x1, R59 ;  /* 0x0000000109067824 */ /* 0x000fe400078e023b */
[C---:B------:R-:W-:Y:S01]  /*1a50*/  IMAD.IADD R61, R23.reuse, 0x1, R57 ;  /* 0x00000001173d7824 */ /* 0x040fe200078e0239 */
[----:B------:R0:W-:Y:S01]  /*1a60*/  STL [R1+0x10], R5 ;  /* 0x0000100501007387 */ /* 0x0001e20000100800 */
[----:B------:R-:W-:-:S03]  /*1a70*/  IMAD.IADD R7, R23, 0x1, R21 ;  /* 0x0000000117077824 */ /* 0x000fc600078e0215 */
[----:B------:R1:W-:Y:S01]  /*1a80*/  STL [R1+0x8], R6 ;  /* 0x0000080601007387 */ /* 0x0003e20000100800 */
[----:B0-----:R-:W-:Y:S02]  /*1a90*/  IADD3 R5, PT, PT, R23, R27, RZ ;  /* 0x0000001b17057210 */ /* 0x001fe40007ffe0ff */
[----:B-1----:R-:W-:-:S03]  /*1aa0*/  IADD3 R6, PT, PT, R17, R23, RZ ;  /* 0x0000001711067210 */ /* 0x002fc60007ffe0ff */
[----:B------:R0:W-:Y:S02]  /*1ab0*/  STL [R1+0xc], R5 ;  /* 0x00000c0501007387 */ /* 0x0001e40000100800 */
[----:B0-----:R-:W-:-:S07]  /*1ac0*/  IMAD.IADD R5, R9, 0x1, R19 ;  /* 0x0000000109057824 */ /* 0x001fce00078e0213 */
.L_x_259:
[----:B0-----:R-:W2:Y:S01]  /*1ad0*/  LDL R10, [R1+0x10] ;  /* 0x00001000010a7983 */ /* 0x001ea20000100800 */
[----:B------:R-:W0:Y:S01]  /*1ae0*/  LDC.64 R8, c[0x0][0x420] ;  /* 0x00010800ff087b82 */ /* 0x000e220000000a00 */
[----:B------:R-:W1:Y:S02]  /*1af0*/  LDCU UR8, c[0x0][0x3a8] ;  /* 0x00007500ff0877ac */ /* 0x000e640008000800 */
[----:B------:R-:W3:Y:S01]  /*1b00*/  LDL R26, [R1+0xc] ;  /* 0x00000c00011a7983 */ /* 0x000ee20000100800 */
[----:B------:R-:W4:Y:S03]  /*1b10*/  LDCU.64 UR12, c[0x0][0x3c8] ;  /* 0x00007900ff0c77ac */ /* 0x000f260008000a00 */
[----:B------:R-:W5:Y:S04]  /*1b20*/  LDL.64 R24, [R1] ;  /* 0x0000000001187983 */ /* 0x000f680000100a00 */
[----:B------:R-:W5:Y:S01]  /*1b30*/  LDL R27, [R1+0x8] ;  /* 0x00000800011b7983 */ /* 0x000f620000100800 */
[----:B------:R-:W-:Y:S01]  /*1b40*/  IMAD.U32 R31, RZ, RZ, UR4 ;  /* 0x00000004ff1f7e24 */ /* 0x000fe2000f8e00ff */
[----:B------:R-:W-:Y:S01]  /*1b50*/  MOV R60, R56 ;  /* 0x00000038003c7202 */ /* 0x000fe20000000f00 */
[----:B-1----:R-:W-:-:S02]  /*1b60*/  UISETP.NE.AND UP0, UPT, UR8, 0x1, UPT ;  /* 0x000000010800788c */ /* 0x002fc4000bf05270 */
[----:B----4-:R-:W-:Y:S01]  /*1b70*/  UIMAD UR5, UR4, UR13, URZ ;  /* 0x0000000d040572a4 */ /* 0x010fe2000f8e02ff */
[----:B------:R-:W-:Y:S01]  /*1b80*/  UMOV UR6, URZ ;  /* 0x000000ff00067c82 */ /* 0x000fe20008000000 */
[----:B------:R-:W-:Y:S01]  /*1b90*/  UMOV UR7, URZ ;  /* 0x000000ff00077c82 */ /* 0x000fe20008000000 */
[----:B--2---:R-:W-:Y:S02]  /*1ba0*/  MOV R11, R10 ;  /* 0x0000000a000b7202 */ /* 0x004fe40000000f00 */
[----:B------:R-:W-:Y:S02]  /*1bb0*/  MOV R10, R54 ;  /* 0x00000036000a7202 */ /* 0x000fe40000000f00 */
[----:B---3--:R-:W-:-:S03]  /*1bc0*/  MOV R29, R26 ;  /* 0x0000001a001d7202 */ /* 0x008fc60000000f00 */
[----:B0-----:R-:W-:Y:S01]  /*1bd0*/  IMAD.WIDE.U32 R22, R8, UR4, R10 ;  /* 0x0000000408167c25 */ /* 0x001fe2000f8e000a */
[----:B------:R-:W-:Y:S02]  /*1be0*/  MOV R10, R58 ;  /* 0x0000003a000a7202 */ /* 0x000fe40000000f00 */
[----:B-----5:R-:W-:Y:S01]  /*1bf0*/  MOV R28, R24 ;  /* 0x00000018001c7202 */ /* 0x020fe20000000f00 */
[----:B------:R-:W-:Y:S02]  /*1c00*/  IMAD.MOV.U32 R11, RZ, RZ, R27 ;  /* 0x000000ffff0b7224 */ /* 0x000fe400078e001b */
[----:B------:R-:W-:-:S04]  /*1c10*/  IMAD.WIDE.U32 R24, R31, UR12, R60 ;  /* 0x0000000c1f187c25 */ /* 0x000fc8000f8e003c */
[----:B------:R-:W-:-:S04]  /*1c20*/  IMAD.WIDE.U32 R26, R31, UR12, R10 ;  /* 0x0000000c1f1a7c25 */ /* 0x000fc8000f8e000a */
[----:B------:R-:W-:Y:S01]  /*1c30*/  IMAD.WIDE.U32 R28, R31, UR12, R28 ;  /* 0x0000000c1f1c7c25 */ /* 0x000fe2000f8e001c */
[----:B------:R-:W-:-:S03]  /*1c40*/  IADD3 R10, PT, PT, R27, UR5, RZ ;  /* 0x000000051b0a7c10 */ /* 0x000fc6000fffe0ff */
[----:B------:R-:W-:Y:S01]  /*1c50*/  IMAD R8, R9, UR4, R23 ;  /* 0x0000000409087c24 */ /* 0x000fe2000f8e0217 */
[----:B------:R-:W-:Y:S01]  /*1c60*/  IADD3 R11, PT, PT, R29, UR5, RZ ;  /* 0x000000051d0b7c10 */ /* 0x000fe2000fffe0ff */
[----:B------:R-:W-:Y:S01]  /*1c70*/  VIADD R9, R25, UR5 ;  /* 0x0000000519097c36 */ /* 0x000fe20008000000 */
[----:B------:R-:W-:Y:S06]  /*1c80*/  BRA.U !UP0, `(.L_x_256) ;  /* 0x0000000908607547 */ /* 0x000fec000b800000 */
[----:B------:R-:W0:Y:S01]  /*1c90*/  LDCU.64 UR14, c[0x0][0x3d0] ;  /* 0x00007a00ff0e77ac */ /* 0x000e220008000a00 */
[----:B------:R-:W1:Y:S01]  /*1ca0*/  LDCU.64 UR16, c[0x0][0x428] ;  /* 0x00008500ff1077ac */ /* 0x000e620008000a00 */
[----:B------:R-:W2:Y:S01]  /*1cb0*/  LDCU.64 UR18, c[0x0][0x398] ;  /* 0x00007300ff1277ac */ /* 0x000ea20008000a00 */
[----:B------:R-:W3:Y:S01]  /*1cc0*/  LDCU.64 UR20, c[0x0][0x3f0] ;  /* 0x00007e00ff1477ac */ /* 0x000ee20008000a00 */
[----:B------:R-:W-:-:S05]  /*1cd0*/  UMOV UR5, URZ ;  /* 0x000000ff00057c82 */ /* 0x000fca0008000000 */
.L_x_257:
[----:B------:R-:W-:Y:S01]  /*1ce0*/  MOV R30, R26 ;  /* 0x0000001a001e7202 */ /* 0x000fe20000000f00 */
        /* <DEDUP_REMOVED lines=10> */
[----:B------:R-:W-:Y:S01]  /*1d90*/  VIADD R31, R31, UR6 ;  /* 0x000000061f1f7c36 */ /* 0x000fe20008000000 */
[----:B--2---:R-:W-:Y:S01]  /*1da0*/  LEA R40, P0, R30, UR18, 0x2 ;  /* 0x000000121e287c11 */ /* 0x004fe2000f8010ff */
[----:B------:R-:W-:Y:S01]  /*1db0*/  IMAD.MOV.U32 R32, RZ, RZ, R18 ;  /* 0x000000ffff207224 */ /* 0x000fe200078e0012 */
[----:B------:R-:W-:Y:S01]  /*1dc0*/  MOV R35, R7 ;  /* 0x0000000700237202 */ /* 0x000fe20000000f00 */
[----:B------:R-:W-:Y:S01]  /*1dd0*/  IMAD.WIDE.U32 R42, R46, UR12, R36 ;  /* 0x0000000c2e2a7c25 */ /* 0x000fe2000f8e0024 */
[----:B------:R-:W-:-:S02]  /*1de0*/  LEA.HI.X R41, R30, UR19, R31, 0x2, P0 ;  /* 0x000000131e297c11 */ /* 0x000fc400080f141f */
[----:B------:R-:W-:Y:S01]  /*1df0*/  MOV R30, R28 ;  /* 0x0000001c001e7202 */ /* 0x000fe20000000f00 */
[C---:B------:R-:W-:Y:S01]  /*1e00*/  IMAD.WIDE.U32 R36, R46.reuse, UR12, R32 ;  /* 0x0000000c2e247c25 */ /* 0x040fe2000f8e0020 */
[----:B------:R-:W-:Y:S02]  /*1e10*/  MOV R31, R11 ;  /* 0x0000000b001f7202 */ /* 0x000fe40000000f00 */
[----:B------:R-:W-:Y:S01]  /*1e20*/  MOV R44, R16 ;  /* 0x00000010002c7202 */ /* 0x000fe20000000f00 */
[----:B------:R-:W-:Y:S01]  /*1e30*/  IMAD.WIDE.U32 R34, R46, UR12, R34 ;  /* 0x0000000c2e227c25 */ /* 0x000fe2000f8e0022 */
[----:B------:R-:W-:-:S03]  /*1e40*/  MOV R39, R52 ;  /* 0x0000003400277202 */ /* 0x000fc60000000f00 */
[----:B------:R-:W-:Y:S01]  /*1e50*/  IMAD.MOV.U32 R45, RZ, RZ, R6 ;  /* 0x000000ffff2d7224 */ /* 0x000fe200078e0006 */
[----:B------:R-:W-:Y:S01]  /*1e60*/  IADD3 R35, PT, PT, R35, UR7, RZ ;  /* 0x0000000723237c10 */ /* 0x000fe2000fffe0ff */
[----:B------:R-:W-:Y:S01]  /*1e70*/  IMAD.WIDE.U32 R30, R48, UR14, R30 ;  /* 0x0000000e301e7c25 */ /* 0x000fe2000f8e001e */
[----:B------:R-:W-:-:S03]  /*1e80*/  IADD3 R37, PT, PT, R37, UR7, RZ ;  /* 0x0000000725257c10 */ /* 0x000fc6000fffe0ff */
[----:B------:R-:W-:Y:S01]  /*1e90*/  IMAD.MOV.U32 R38, RZ, RZ, R14 ;  /* 0x000000ffff267224 */ /* 0x000fe200078e000e */
[----:B------:R-:W-:Y:S01]  /*1ea0*/  IADD3 R33, PT, PT, R31, UR6, RZ ;  /* 0x000000061f217c10 */ /* 0x000fe2000fffe0ff */
[----:B------:R-:W-:Y:S01]  /*1eb0*/  VIADD R31, R43, UR7 ;  /* 0x000000072b1f7c36 */ /* 0x000fe20008000000 */
[----:B------:R-:W-:Y:S01]  /*1ec0*/  LEA R32, P0, R30, UR18, 0x2 ;  /* 0x000000121e207c11 */ /* 0x000fe2000f8010ff */
[----:B------:R-:W-:-:S04]  /*1ed0*/  IMAD.WIDE.U32 R44, R46, UR12, R44 ;  /* 0x0000000c2e2c7c25 */ /* 0x000fc8000f8e002c */
[----:B------:R-:W-:Y:S01]  /*1ee0*/  FADD.FTZ R51, -R3, 1 ;  /* 0x3f80000003337421 */ /* 0x000fe20000010100 */
[----:B------:R-:W2:Y:S01]  /*1ef0*/  LDG.E R53, desc[UR10][R40.64] ;  /* 0x0000000a28357981 */ /* 0x000ea2000c1e1900 */
[----:B------:R-:W-:Y:S01]  /*1f00*/  LEA.HI.X R33, R30, UR19, R33, 0x2, P0 ;  /* 0x000000131e217c11 */ /* 0x000fe200080f1421 */
[----:B------:R-:W-:Y:S01]  /*1f10*/  IMAD.MOV.U32 R30, RZ, RZ, R42 ;  /* 0x000000ffff1e7224 */ /* 0x000fe200078e002a */
[----:B------:R-:W-:Y:S01]  /*1f20*/  IADD3 R45, PT, PT, R45, UR7, RZ ;  /* 0x000000072d2d7c10 */ /* 0x000fe2000fffe0ff */
[----:B------:R-:W-:Y:S02]  /*1f30*/  IMAD.WIDE.U32 R46, R46, UR12, R38 ;  /* 0x0000000c2e2e7c25 */ /* 0x000fe4000f8e0026 */
[----:B------:R-:W4:Y:S02]  /*1f40*/  LDG.E R49, desc[UR10][R32.64] ;  /* 0x0000000a20317981 */ /* 0x000f24000c1e1900 */
[----:B------:R-:W-:Y:S01]  /*1f50*/  IMAD.WIDE.U32 R30, R48, UR14, R30 ;  /* 0x0000000e301e7c25 */ /* 0x000fe2000f8e001e */
[----:B------:R-:W-:-:S03]  /*1f60*/  IADD3 R47, PT, PT, R47, UR7, RZ ;  /* 0x000000072f2f7c10 */ /* 0x000fc6000fffe0ff */
[----:B------:R-:W-:Y:S01]  /*1f70*/  VIADD R31, R31, UR6 ;  /* 0x000000061f1f7c36 */ /* 0x000fe20008000000 */
[----:B------:R-:W-:Y:S01]  /*1f80*/  LEA R38, P0, R30, UR18, 0x2 ;  /* 0x000000121e267c11 */ /* 0x000fe2000f8010ff */
[----:B------:R-:W-:-:S03]  /*1f90*/  IMAD.WIDE.U32 R34, R48, UR14, R34 ;  /* 0x0000000e30227c25 */ /* 0x000fc6000f8e0022 */
[----:B------:R-:W-:Y:S01]  /*1fa0*/  LEA.HI.X R39, R30, UR19, R31, 0x2, P0 ;  /* 0x000000131e277c11 */ /* 0x000fe200080f141f */
[----:B------:R-:W-:Y:S01]  /*1fb0*/  IMAD.WIDE.U32 R36, R48, UR14, R36 ;  /* 0x0000000e30247c25 */ /* 0x000fe2000f8e0024 */
[----:B------:R-:W-:Y:S02]  /*1fc0*/  IADD3 R31, PT, PT, R35, UR6, RZ ;  /* 0x00000006231f7c10 */ /* 0x000fe4000fffe0ff */
[----:B------:R-:W-:Y:S01]  /*1fd0*/  LEA R30, P0, R34, UR18, 0x2 ;  /* 0x00000012221e7c11 */ /* 0x000fe2000f8010ff */
[----:B------:R-:W-:Y:S01]  /*1fe0*/  IMAD.WIDE.U32 R44, R48, UR14, R44 ;  /* 0x0000000e302c7c25 */ /* 0x000fe2000f8e002c */
[----:B------:R-:W-:Y:S02]  /*1ff0*/  IADD3 R35, PT, PT, R37, UR6, RZ ;  /* 0x0000000625237c10 */ /* 0x000fe4000fffe0ff */
[----:B------:R-:W-:Y:S01]  /*2000*/  LEA R42, P1, R36, UR18, 0x2 ;  /* 0x00000012242a7c11 */ /* 0x000fe2000f8210ff */
[----:B------:R-:W-:Y:S01]  /*2010*/  IMAD.WIDE.U32 R46, R48, UR14, R46 ;  /* 0x0000000e302e7c25 */ /* 0x000fe2000f8e002e */
[----:B------:R-:W-:-:S02]  /*2020*/  LEA.HI.X R31, R34, UR19, R31, 0x2, P0 ;  /* 0x00000013221f7c11 */ /* 0x000fc400080f141f */
[----:B------:R-:W-:Y:S01]  /*2030*/  LEA.HI.X R43, R36, UR19, R35, 0x2, P1 ;  /* 0x00000013242b7c11 */ /* 0x000fe200088f1423 */
[----:B------:R-:W-:Y:S01]  /*2040*/  VIADD R35, R45, UR6 ;  /* 0x000000062d237c36 */ /* 0x000fe20008000000 */
[----:B------:R-:W-:Y:S01]  /*2050*/  LEA R36, P0, R44, UR18, 0x2 ;  /* 0x000000122c247c11 */ /* 0x000fe2000f8010ff */
[----:B------:R-:W5:Y:S01]  /*2060*/  LDG.E R60, desc[UR10][R30.64] ;  /* 0x0000000a1e3c7981 */ /* 0x000f62000c1e1900 */
[----:B------:R-:W-:Y:S02]  /*2070*/  IADD3 R45, PT, PT, R47, UR6, RZ ;  /* 0x000000062f2d7c10 */ /* 0x000fe4000fffe0ff */
[----:B------:R-:W-:Y:S02]  /*2080*/  LEA R34, P1, R46, UR18, 0x2 ;  /* 0x000000122e227c11 */ /* 0x000fe4000f8210ff */
[----:B------:R-:W-:Y:S02]  /*2090*/  LEA.HI.X R37, R44, UR19, R35, 0x2, P0 ;  /* 0x000000132c257c11 */ /* 0x000fe400080f1423 */
[----:B------:R-:W-:-:S02]  /*20a0*/  LEA.HI.X R35, R46, UR19, R45, 0x2, P1 ;  /* 0x000000132e237c11 */ /* 0x000fc400088f142d */
[----:B------:R-:W3:Y:S04]  /*20b0*/  LDG.E R45, desc[UR10][R42.64] ;  /* 0x0000000a2a2d7981 */ /* 0x000ee8000c1e1900 */
[----:B------:R-:W2:Y:S04]  /*20c0*/  LDG.E R44, desc[UR10][R34.64] ;  /* 0x0000000a222c7981 */ /* 0x000ea8000c1e1900 */
[----:B------:R-:W4:Y:S04]  /*20d0*/  LDG.E R50, desc[UR10][R36.64] ;  /* 0x0000000a24327981 */ /* 0x000f28000c1e1900 */
[----:B------:R-:W4:Y:S01]  /*20e0*/  LDG.E R46, desc[UR10][R38.64] ;  /* 0x0000000a262e7981 */ /* 0x000f22000c1e1900 */
[C---:B---3--:R-:W-:Y:S01]  /*20f0*/  FMUL.FTZ R45, R3.reuse, R45 ;  /* 0x0000002d032d7220 */ /* 0x048fe20000410000 */
[----:B--2---:R-:W-:-:S03]  /*2100*/  FMUL.FTZ R44, R3, R44 ;  /* 0x0000002c032c7220 */ /* 0x004fc60000410000 */
[C---:B-----5:R-:W-:Y:S01]  /*2110*/  FFMA.FTZ R60, R51.reuse, R60, R45 ;  /* 0x0000003c333c7223 */ /* 0x060fe2000001002d */
[----:B------:R-:W-:Y:S02]  /*2120*/  IMAD.MOV.U32 R45, RZ, RZ, R9 ;  /* 0x000000ffff2d7224 */ /* 0x000fe400078e0009 */
[----:B----4-:R-:W-:Y:S01]  /*2130*/  FFMA.FTZ R50, R51, R50, R44 ;  /* 0x0000003233327223 */ /* 0x010fe2000001002c */
[----:B------:R-:W-:Y:S01]  /*2140*/  MOV R44, R24 ;  /* 0x00000018002c7202 */ /* 0x000fe20000000f00 */
[----:B------:R-:W-:-:S04]  /*2150*/  FMUL.FTZ R46, R3, R46 ;  /* 0x0000002e032e7220 */ /* 0x000fc80000410000 */
[----:B------:R-:W-:Y:S01]  /*2160*/  FFMA.FTZ R49, R51, R49, R46 ;  /* 0x0000003133317223 */ /* 0x000fe2000001002e */
[----:B------:R-:W-:-:S04]  /*2170*/  IMAD.WIDE.U32 R46, R48, UR14, R44 ;  /* 0x0000000e302e7c25 */ /* 0x000fc8000f8e002c */
[C---:B------:R-:W-:Y:S01]  /*2180*/  FMUL.FTZ R44, R2.reuse, R50 ;  /* 0x00000032022c7220 */ /* 0x040fe20000410000 */
[----:B------:R-:W-:Y:S01]  /*2190*/  FADD.FTZ R50, -R2, 1 ;  /* 0x3f80000002327421 */ /* 0x000fe20000010100 */
[----:B------:R-:W-:-:S03]  /*21a0*/  IADD3 R45, PT, PT, R47, UR6, RZ ;  /* 0x000000062f2d7c10 */ /* 0x000fc6000fffe0ff */
[----:B------:R-:W-:Y:S01]  /*21b0*/  FFMA.FTZ R60, R50, R60, R44 ;  /* 0x0000003c323c7223 */ /* 0x000fe2000001002c */
[----:B------:R-:W-:-:S04]  /*21c0*/  LEA R44, P0, R46, UR18, 0x2 ;  /* 0x000000122e2c7c11 */ /* 0x000fc8000f8010ff */
[----:B------:R-:W-:-:S05]  /*21d0*/  LEA.HI.X R45, R46, UR19, R45, 0x2, P0 ;  /* 0x000000132e2d7c11 */ /* 0x000fca00080f142d */
[----:B------:R-:W2:Y:S01]  /*21e0*/  LDG.E R46, desc[UR10][R44.64] ;  /* 0x0000000a2c2e7981 */ /* 0x000ea2000c1e1900 */
[----:B------:R-:W-:Y:S01]  /*21f0*/  FMUL.FTZ R53, R3, R53 ;  /* 0x0000003503357220 */ /* 0x000fe20000410000 */
[----:B------:R-:W-:Y:S01]  /*2200*/  FMUL.FTZ R49, R2, R49 ;  /* 0x0000003102317220 */ /* 0x000fe20000410000 */
[----:B------:R-:W-:Y:S01]  /*2210*/  FADD.FTZ R47, -R0, 1 ;  /* 0x3f800000002f7421 */ /* 0x000fe20000010100 */
[----:B------:R-:W-:Y:S02]  /*2220*/  USHF.L.U32 UR7, UR14, 0x2, URZ ;  /* 0x000000020e077899 */ /* 0x000fe400080006ff */
[----:B------:R-:W-:-:S04]  /*2230*/  USHF.L.U64.HI UR6, UR14, 0x2, UR15 ;  /* 0x000000020e067899 */ /* 0x000fc8000801020f */
[----:B------:R-:W-:Y:S02]  /*2240*/  IADD3 R34, P1, PT, R34, UR7, RZ ;  /* 0x0000000722227c10 */ /* 0x000fe4000ff3e0ff */
[----:B------:R-:W-:Y:S02]  /*2250*/  IADD3 R36, P2, PT, R36, UR7, RZ ;  /* 0x0000000724247c10 */ /* 0x000fe4000ff5e0ff */
[----:B------:R-:W-:Y:S02]  /*2260*/  IADD3.X R35, PT, PT, R35, UR6, RZ, P1, !PT ;  /* 0x0000000623237c10 */ /* 0x000fe40008ffe4ff */
[----:B------:R-:W-:Y:S02]  /*2270*/  IADD3 R30, P1, PT, R30, UR7, RZ ;  /* 0x000000071e1e7c10 */ /* 0x000fe4000ff3e0ff */
[----:B------:R-:W-:Y:S02]  /*2280*/  IADD3.X R37, PT, PT, R37, UR6, RZ, P2, !PT ;  /* 0x0000000625257c10 */ /* 0x000fe400097fe4ff */
[----:B------:R-:W-:Y:S01]  /*2290*/  IADD3.X R31, PT, PT, R31, UR6, RZ, P1, !PT ;  /* 0x000000061f1f7c10 */ /* 0x000fe20008ffe4ff */
[----:B--2---:R-:W-:Y:S01]  /*22a0*/  FFMA.FTZ R46, R46, R51, R53 ;  /* 0x000000332e2e7223 */ /* 0x004fe20000010035 */
[----:B------:R-:W-:-:S03]  /*22b0*/  FMUL.FTZ R53, R0, R60 ;  /* 0x0000003c00357220 */ /* 0x000fc60000410000 */
[----:B------:R-:W-:-:S04]  /*22c0*/  FFMA.FTZ R46, R46, R50, R49 ;  /* 0x000000322e2e7223 */ /* 0x000fc80000010031 */
[----:B------:R-:W-:Y:S01]  /*22d0*/  FFMA.FTZ R53, R46, R47, R53 ;  /* 0x0000002f2e357223 */ /* 0x000fe20000010035 */
[----:B------:R-:W-:Y:S01]  /*22e0*/  MOV R46, R22 ;  /* 0x00000016002e7202 */ /* 0x000fe20000000f00 */
[----:B------:R-:W-:-:S04]  /*22f0*/  IMAD.MOV.U32 R47, RZ, RZ, R8 ;  /* 0x000000ffff2f7224 */ /* 0x000fc800078e0008 */
[----:B-1----:R-:W-:Y:S01]  /*2300*/  IMAD.WIDE.U32 R46, R48, UR16, R46 ;  /* 0x00000010302e7c25 */ /* 0x002fe2000f8e002e */
[----:B------:R-:W-:-:S05]  /*2310*/  MOV R48, UR5 ;  /* 0x0000000500307c02 */ /* 0x000fca0008000f00 */
[----:B------:R-:W-:Y:S01]  /*2320*/  IMAD R47, R48, UR17, R47 ;  /* 0x00000011302f7c24 */ /* 0x000fe2000f8e022f */
[----:B------:R-:W-:-:S04]  /*2330*/  LEA R48, P0, R46, UR20, 0x2 ;  /* 0x000000142e307c11 */ /* 0x000fc8000f8010ff */
[----:B------:R-:W-:Y:S02]  /*2340*/  LEA.HI.X R49, R46, UR21, R47, 0x2, P0 ;  /* 0x000000152e317c11 */ /* 0x000fe400080f142f */
[----:B------:R-:W-:-:S04]  /*2350*/  IADD3 R40, P0, PT, R40, UR7, RZ ;  /* 0x0000000728287c10 */ /* 0x000fc8000ff1e0ff */
[----:B------:R-:W-:Y:S02]  /*2360*/  IADD3.X R41, PT, PT, R41, UR6, RZ, P0, !PT ;  /* 0x0000000629297c10 */ /* 0x000fe400087fe4ff */
[----:B------:R-:W-:Y:S01]  /*2370*/  IADD3 R32, P0, PT, R32, UR7, RZ ;  /* 0x0000000720207c10 */ /* 0x000fe2000ff1e0ff */
[----:B------:R4:W-:Y:S03]  /*2380*/  STG.E desc[UR10][R48.64], R53 ;  /* 0x0000003530007986 */ /* 0x0009e6000c10190a */
[----:B------:R-:W-:Y:S01]  /*2390*/  IADD3.X R33, PT, PT, R33, UR6, RZ, P0, !PT ;  /* 0x0000000621217c10 */ /* 0x000fe200087fe4ff */
[----:B------:R-:W2:Y:S01]  /*23a0*/  LDG.E R40, desc[UR10][R40.64] ;  /* 0x0000000a28287981 */ /* 0x000ea2000c1e1900 */
[----:B------:R-:W-:-:S03]  /*23b0*/  IADD3 R38, P0, PT, R38, UR7, RZ ;  /* 0x0000000726267c10 */ /* 0x000fc6000ff1e0ff */
[----:B------:R-:W3:Y:S01]  /*23c0*/  LDG.E R36, desc[UR10][R36.64] ;  /* 0x0000000a24247981 */ /* 0x000ee2000c1e1900 */
[----:B------:R-:W-:-:S03]  /*23d0*/  IADD3.X R39, PT, PT, R39, UR6, RZ, P0, !PT ;  /* 0x0000000627277c10 */ /* 0x000fc600087fe4ff */
[----:B------:R-:W5:Y:S04]  /*23e0*/  LDG.E R30, desc[UR10][R30.64] ;  /* 0x0000000a1e1e7981 */ /* 0x000f68000c1e1900 */
[----:B------:R0:W4:Y:S04]  /*23f0*/  LDG.E R41, desc[UR10][R32.64] ;  /* 0x0000000a20297981 */ /* 0x000128000c1e1900 */
[----:B------:R-:W2:Y:S01]  /*2400*/  LDG.E R38, desc[UR10][R38.64] ;  /* 0x0000000a26267981 */ /* 0x000ea2000c1e1900 */
[----:B0-----:R-:W-:-:S04]  /*2410*/  IADD3 R32, P0, PT, R42, UR7, RZ ;  /* 0x000000072a207c10 */ /* 0x001fc8000ff1e0ff */
[----:B------:R-:W-:Y:S01]  /*2420*/  IADD3.X R33, PT, PT, R43, UR6, RZ, P0, !PT ;  /* 0x000000062b217c10 */ /* 0x000fe200087fe4ff */
[----:B------:R0:W3:Y:S04]  /*2430*/  LDG.E R39, desc[UR10][R34.64] ;  /* 0x0000000a22277981 */ /* 0x0000e8000c1e1900 */
[----:B------:R1:W5:Y:S01]  /*2440*/  LDG.E R32, desc[UR10][R32.64] ;  /* 0x0000000a20207981 */ /* 0x000362000c1e1900 */
[----:B0-----:R-:W-:-:S04]  /*2450*/  IADD3 R34, P0, PT, R44, UR7, RZ ;  /* 0x000000072c227c10 */ /* 0x001fc8000ff1e0ff */
[----:B------:R-:W-:-:S05]  /*2460*/  IADD3.X R35, PT, PT, R45, UR6, RZ, P0, !PT ;  /* 0x000000062d237c10 */ /* 0x000fca00087fe4ff */
[----:B------:R0:W4:Y:S01]  /*2470*/  LDG.E R42, desc[UR10][R34.64] ;  /* 0x0000000a222a7981 */ /* 0x000122000c1e1900 */
[----:B-1----:R-:W-:Y:S01]  /*2480*/  MOV R33, UR16 ;  /* 0x0000001000217c02 */ /* 0x002fe20008000f00 */
[----:B------:R-:W-:Y:S01]  /*2490*/  USHF.L.U64.HI UR6, UR16, 0x2, UR17 ;  /* 0x0000000210067899 */ /* 0x000fe20008010211 */
[----:B0-----:R-:W-:Y:S01]  /*24a0*/  FADD.FTZ R34, -R0, 1 ;  /* 0x3f80000000227421 */ /* 0x001fe20000010100 */
[----:B------:R-:W-:Y:S01]  /*24b0*/  UIADD3 UR5, UPT, UPT, UR5, 0x2, URZ ;  /* 0x0000000205057890 */ /* 0x000fe2000fffe0ff */
[C---:B--2---:R-:W-:Y:S01]  /*24c0*/  FMUL.FTZ R38, R3.reuse, R38 ;  /* 0x0000002603267220 */ /* 0x044fe20000410000 */
[C---:B---3--:R-:W-:Y:S01]  /*24d0*/  FMUL.FTZ R39, R3.reuse, R39 ;  /* 0x0000002703277220 */ /* 0x048fe20000410000 */
[----:B-----5:R-:W-:-:S03]  /*24e0*/  FMUL.FTZ R43, R3, R32 ;  /* 0x00000020032b7220 */ /* 0x020fc60000410000 */
[C---:B------:R-:W-:Y:S01]  /*24f0*/  FFMA.FTZ R45, R51.reuse, R36, R39 ;  /* 0x00000024332d7223 */ /* 0x040fe20000010027 */
[----:B----4-:R-:W-:Y:S01]  /*2500*/  FFMA.FTZ R41, R51, R41, R38 ;  /* 0x0000002933297223 */ /* 0x010fe20000010026 */
[----:B------:R-:W-:Y:S01]  /*2510*/  FMUL.FTZ R39, R3, R40 ;  /* 0x0000002803277220 */ /* 0x000fe20000410000 */
[----:B------:R-:W-:Y:S01]  /*2520*/  FFMA.FTZ R43, R51, R30, R43 ;  /* 0x0000001e332b7223 */ /* 0x000fe2000001002b */
[C---:B------:R-:W-:Y:S01]  /*2530*/  FMUL.FTZ R45, R2.reuse, R45 ;  /* 0x0000002d022d7220 */ /* 0x040fe20000410000 */
[----:B------:R-:W-:-:S03]  /*2540*/  FMUL.FTZ R32, R2, R41 ;  /* 0x0000002902207220 */ /* 0x000fc60000410000 */
[----:B------:R-:W-:Y:S01]  /*2550*/  FFMA.FTZ R43, R50, R43, R45 ;  /* 0x0000002b322b7223 */ /* 0x000fe2000001002d */
[----:B------:R-:W-:Y:S01]  /*2560*/  LEA R30, P0, R33, R48, 0x2 ;  /* 0x00000030211e7211 */ /* 0x000fe200078010ff */
[----:B------:R-:W-:Y:S02]  /*2570*/  FFMA.FTZ R39, R51, R42, R39 ;  /* 0x0000002a33277223 */ /* 0x000fe40000010027 */
[----:B------:R-:W-:Y:S02]  /*2580*/  FMUL.FTZ R43, R0, R43 ;  /* 0x0000002b002b7220 */ /* 0x000fe40000410000 */
[----:B------:R-:W-:Y:S01]  /*2590*/  FFMA.FTZ R32, R50, R39, R32 ;  /* 0x0000002732207223 */ /* 0x000fe20000010020 */
[----:B------:R-:W-:-:S03]  /*25a0*/  IADD3.X R31, PT, PT, R49, UR6, RZ, P0, !PT ;  /* 0x00000006311f7c10 */ /* 0x000fc600087fe4ff */
[----:B------:R-:W-:-:S05]  /*25b0*/  FFMA.FTZ R43, R34, R32, R43 ;  /* 0x00000020222b7223 */ /* 0x000fca000001002b */
[----:B------:R4:W-:Y:S01]  /*25c0*/  STG.E desc[UR10][R30.64], R43 ;  /* 0x0000002b1e007986 */ /* 0x0009e2000c10190a */
[----:B------:R-:W-:-:S04]  /*25d0*/  ULOP3.LUT UR6, UR8, 0x7ffffffe, URZ, 0xc0, !UPT ;  /* 0x7ffffffe08067892 */ /* 0x000fc8000f8ec0ff */
[----:B------:R-:W-:-:S09]  /*25e0*/  UISETP.NE.AND UP0, UPT, UR5, UR6, UPT ;  /* 0x000000060500728c */ /* 0x000fd2000bf05270 */
[----:B----4-:R-:W-:Y:S05]  /*25f0*/  BRA.U UP0, `(.L_x_257) ;  /* 0xfffffff500b87547 */ /* 0x010fea000b83ffff */
[----:B------:R-:W-:-:S05]  /*2600*/  UMOV UR7, URZ ;  /* 0x000000ff00077c82 */ /* 0x000fca0008000000 */
.L_x_256:
[----:B------:R-:W-:-:S04]  /*2610*/  ULOP3.LUT UR5, UR8, 0x1, URZ, 0xc0, !UPT ;  /* 0x0000000108057892 */ /* 0x000fc8000f8ec0ff */
[----:B------:R-:W-:-:S09]  /*2620*/  UISETP.NE.U32.AND UP0, UPT, UR5, 0x1, UPT ;  /* 0x000000010500788c */ /* 0x000fd2000bf05070 */
[----:B------:R-:W-:Y:S05]  /*2630*/  BRA.U UP0, `(.L_x_258) ;  /* 0x0000000500907547 */ /* 0x000fea000b800000 */
[----:B------:R-:W-:Y:S01]  /*2640*/  IMAD.MOV.U32 R42, RZ, RZ, R24 ;  /* 0x000000ffff2a7224 */ /* 0x000fe200078e0018 */
[----:B------:R-:W-:Y:S01]  /*2650*/  MOV R39, R11 ;  /* 0x0000000b00277202 */ /* 0x000fe20000000f00 */
[----:B------:R-:W0:Y:S01]  /*2660*/  LDC.64 R24, c[0x0][0x3d0] ;  /* 0x0000f400ff187b82 */ /* 0x000e220000000a00 */
[----:B------:R-:W-:Y:S01]  /*2670*/  IMAD.MOV.U32 R41, RZ, RZ, R10 ;  /* 0x000000ffff297224 */ /* 0x000fe200078e000a */
[----:B------:R-:W-:Y:S01]  /*2680*/  MOV R30, R12 ;  /* 0x0000000c001e7202 */ /* 0x000fe20000000f00 */
[----:B------:R-:W-:Y:S01]  /*2690*/  IMAD.U32 R32, RZ, RZ, UR4 ;  /* 0x00000004ff207e24 */ /* 0x000fe2000f8e00ff */
[----:B------:R-:W-:Y:S01]  /*26a0*/  MOV R31, R4 ;  /* 0x00000004001f7202 */ /* 0x000fe20000000f00 */
[----:B------:R-:W1:Y:S01]  /*26b0*/  LDCU.64 UR8, c[0x0][0x398] ;  /* 0x00007300ff0877ac */ /* 0x000e620008000a00 */
[----:B------:R-:W-:Y:S01]  /*26c0*/  MOV R10, R16 ;  /* 0x00000010000a7202 */ /* 0x000fe20000000f00 */
[----:B------:R-:W-:Y:S01]  /*26d0*/  IMAD.MOV.U32 R27, RZ, RZ, R5 ;  /* 0x000000ffff1b7224 */ /* 0x000fe200078e0005 */
[----:B------:R-:W-:Y:S01]  /*26e0*/  MOV R11, R6 ;  /* 0x00000006000b7202 */ /* 0x000fe20000000f00 */
[C---:B------:R-:W-:Y:S01]  /*26f0*/  IMAD.WIDE.U32 R44, R32.reuse, UR12, R30 ;  /* 0x0000000c202c7c25 */ /* 0x040fe2000f8e001e */
[----:B------:R-:W-:Y:S01]  /*2700*/  MOV R40, R26 ;  /* 0x0000001a00287202 */ /* 0x000fe20000000f00 */
[----:B------:R-:W-:Y:S01]  /*2710*/  UIMAD UR5, UR4, UR13, URZ ;  /* 0x0000000d040572a4 */ /* 0x000fe2000f8e02ff */
[----:B------:R-:W-:Y:S01]  /*2720*/  MOV R38, R28 ;  /* 0x0000001c00267202 */ /* 0x000fe20000000f00 */
[----:B------:R-:W-:Y:S01]  /*2730*/  IMAD.WIDE.U32 R30, R32, UR12, R10 ;  /* 0x0000000c201e7c25 */ /* 0x000fe2000f8e000a */
[----:B------:R-:W-:-:S02]  /*2740*/  MOV R29, R7 ;  /* 0x00000007001d7202 */ /* 0x000fc40000000f00 */
[----:B------:R-:W-:Y:S01]  /*2750*/  MOV R26, R18 ;  /* 0x00000012001a7202 */ /* 0x000fe20000000f00 */
[----:B------:R-:W-:Y:S01]  /*2760*/  IMAD.MOV.U32 R28, RZ, RZ, R20 ;  /* 0x000000ffff1c7224 */ /* 0x000fe200078e0014 */
[----:B------:R-:W-:Y:S01]  /*2770*/  MOV R11, R52 ;  /* 0x00000034000b7202 */ /* 0x000fe20000000f00 */
[----:B------:R-:W-:Y:S01]  /*2780*/  IMAD.MOV.U32 R10, RZ, RZ, R14 ;  /* 0x000000ffff0a7224 */ /* 0x000fe200078e000e */
[----:B------:R-:W-:Y:S01]  /*2790*/  MOV R43, R9 ;  /* 0x00000009002b7202 */ /* 0x000fe20000000f00 */
[C---:B------:R-:W-:Y:S01]  /*27a0*/  IMAD.WIDE.U32 R36, R32.reuse, UR12, R28 ;  /* 0x0000000c20247c25 */ /* 0x040fe2000f8e001c */
[----:B------:R-:W-:Y:S02]  /*27b0*/  IADD3 R45, PT, PT, R45, UR5, RZ ;  /* 0x000000052d2d7c10 */ /* 0x000fe4000fffe0ff */
[----:B------:R-:W-:Y:S01]  /*27c0*/  IADD3 R31, PT, PT, R31, UR5, RZ ;  /* 0x000000051f1f7c10 */ /* 0x000fe2000fffe0ff */
[----:B------:R-:W-:-:S04]  /*27d0*/  IMAD.WIDE.U32 R34, R32, UR12, R26 ;  /* 0x0000000c20227c25 */ /* 0x000fc8000f8e001a */
[----:B------:R-:W-:Y:S01]  /*27e0*/  IMAD.WIDE.U32 R32, R32, UR12, R10 ;  /* 0x0000000c20207c25 */ /* 0x000fe2000f8e000a */
[----:B------:R-:W-:-:S03]  /*27f0*/  IADD3 R35, PT, PT, R35, UR5, RZ ;  /* 0x0000000523237c10 */ /* 0x000fc6000fffe0ff */
[C---:B0-----:R-:W-:Y:S02]  /*2800*/  IMAD R10, R24.reuse, UR7, RZ ;  /* 0x00000007180a7c24 */ /* 0x041fe4000f8e02ff */
[----:B------:R-:W-:-:S04]  /*2810*/  IMAD.WIDE.U32 R40, R24, UR6, R40 ;  /* 0x0000000618287c25 */ /* 0x000fc8000f8e0028 */
[----:B------:R-:W-:Y:S01]  /*2820*/  IMAD R25, R25, UR6, R10 ;  /* 0x0000000619197c24 */ /* 0x000fe2000f8e020a */
[----:B-1----:R-:W-:Y:S01]  /*2830*/  LEA R26, P1, R40, UR8, 0x2 ;  /* 0x00000008281a7c11 */ /* 0x002fe2000f8210ff */
[----:B------:R-:W-:-:S03]  /*2840*/  IMAD.WIDE.U32 R38, R24, UR6, R38 ;  /* 0x0000000618267c25 */ /* 0x000fc6000f8e0026 */
[C---:B------:R-:W-:Y:S01]  /*2850*/  IADD3 R11, PT, PT, R25.reuse, R41, RZ ;  /* 0x00000029190b7210 */ /* 0x040fe20007ffe0ff */
[----:B------:R-:W-:Y:S01]  /*2860*/  IMAD.WIDE.U32 R42, R24, UR6, R42 ;  /* 0x00000006182a7c25 */ /* 0x000fe2000f8e002a */
[----:B------:R-:W-:Y:S02]  /*2870*/  LEA R10, P2, R38, UR8, 0x2 ;  /* 0x00000008260a7c11 */ /* 0x000fe4000f8410ff */
[----:B------:R-:W-:Y:S01]  /*2880*/  LEA.HI.X R27, R40, UR9, R11, 0x2, P1 ;  /* 0x00000009281b7c11 */ /* 0x000fe200088f140b */
[----:B------:R-:W-:Y:S01]  /*2890*/  IMAD.IADD R23, R25, 0x1, R39 ;  /* 0x0000000119177824 */ /* 0x000fe200078e0227 */
[----:B------:R-:W-:Y:S01]  /*28a0*/  LEA R28, P0, R42, UR8, 0x2 ;  /* 0x000000082a1c7c11 */ /* 0x000fe2000f8010ff */
[----:B------:R-:W-:Y:S01]  /*28b0*/  VIADD R37, R37, UR5 ;  /* 0x0000000525257c36 */ /* 0x000fe20008000000 */
[----:B------:R-:W-:Y:S01]  /*28c0*/  IADD3 R9, PT, PT, R43, R25, RZ ;  /* 0x000000192b097210 */ /* 0x000fe20007ffe0ff */
[----:B------:R-:W-:Y:S01]  /*28d0*/  IMAD.WIDE.U32 R44, R24, UR6, R44 ;  /* 0x00000006182c7c25 */ /* 0x000fe2000f8e002c */
[----:B------:R-:W-:Y:S01]  /*28e0*/  LEA.HI.X R11, R38, UR9, R23, 0x2, P2 ;  /* 0x00000009260b7c11 */ /* 0x000fe200090f1417 */
[----:B------:R-:W2:Y:S01]  /*28f0*/  LDG.E R26, desc[UR10][R26.64] ;  /* 0x0000000a1a1a7981 */ /* 0x000ea2000c1e1900 */
[----:B------:R-:W-:Y:S01]  /*2900*/  LEA.HI.X R29, R42, UR9, R9, 0x2, P0 ;  /* 0x000000092a1d7c11 */ /* 0x000fe200080f1409 */
[----:B------:R-:W-:Y:S01]  /*2910*/  VIADD R33, R33, UR5 ;  /* 0x0000000521217c36 */ /* 0x000fe20008000000 */
[C---:B------:R-:W-:Y:S01]  /*2920*/  IADD3 R9, PT, PT, R25.reuse, R45, RZ ;  /* 0x0000002d19097210 */ /* 0x040fe20007ffe0ff */
[----:B------:R-:W-:Y:S01]  /*2930*/  IMAD.WIDE.U32 R38, R24, UR6, R36 ;  /* 0x0000000618267c25 */ /* 0x000fe2000f8e0024 */
[----:B------:R-:W-:Y:S01]  /*2940*/  LEA R36, P0, R44, UR8, 0x2 ;  /* 0x000000082c247c11 */ /* 0x000fe2000f8010ff */
[----:B------:R-:W3:Y:S02]  /*2950*/  LDG.E R28, desc[UR10][R28.64] ;  /* 0x0000000a1c1c7981 */ /* 0x000ee4000c1e1900 */
[----:B------:R-:W-:Y:S01]  /*2960*/  IMAD.WIDE.U32 R32, R24, UR6, R32 ;  /* 0x0000000618207c25 */ /* 0x000fe2000f8e0020 */
[----:B------:R-:W-:Y:S01]  /*2970*/  LEA.HI.X R37, R44, UR9, R9, 0x2, P0 ;  /* 0x000000092c257c11 */ /* 0x000fe200080f1409 */
[----:B------:R-:W4:Y:S01]  /*2980*/  LDG.E R10, desc[UR10][R10.64] ;  /* 0x0000000a0a0a7981 */ /* 0x000f22000c1e1900 */
[C---:B------:R-:W-:Y:S01]  /*2990*/  IADD3 R23, PT, PT, R25.reuse, R39, RZ ;  /* 0x0000002719177210 */ /* 0x040fe20007ffe0ff */
[----:B------:R-:W-:Y:S01]  /*29a0*/  IMAD.WIDE.U32 R34, R24, UR6, R34 ;  /* 0x0000000618227c25 */ /* 0x000fe2000f8e0022 */
[----:B------:R-:W-:Y:S01]  /*29b0*/  IADD3 R33, PT, PT, R25, R33, RZ ;  /* 0x0000002119217210 */ /* 0x000fe20007ffe0ff */
[----:B------:R-:W5:Y:S01]  /*29c0*/  LDG.E R36, desc[UR10][R36.64] ;  /* 0x0000000a24247981 */ /* 0x000f62000c1e1900 */
[----:B------:R-:W-:Y:S01]  /*29d0*/  LEA R44, P3, R32, UR8, 0x2 ;  /* 0x00000008202c7c11 */ /* 0x000fe2000f8610ff */
[----:B------:R-:W-:Y:S01]  /*29e0*/  IMAD.WIDE.U32 R30, R24, UR6, R30 ;  /* 0x00000006181e7c25 */ /* 0x000fe2000f8e001e */
[----:B------:R-:W-:-:S02]  /*29f0*/  LEA R40, P1, R34, UR8, 0x2 ;  /* 0x0000000822287c11 */ /* 0x000fc4000f8210ff */
[----:B------:R-:W-:Y:S01]  /*2a00*/  LEA.HI.X R45, R32, UR9, R33, 0x2, P3 ;  /* 0x00000009202d7c11 */ /* 0x000fe200098f1421 */
[C---:B------:R-:W-:Y:S01]  /*2a10*/  IMAD.IADD R9, R25.reuse, 0x1, R35 ;  /* 0x0000000119097824 */ /* 0x040fe200078e0223 */
[----:B------:R-:W-:Y:S02]  /*2a20*/  IADD3 R31, PT, PT, R25, R31, RZ ;  /* 0x0000001f191f7210 */ /* 0x000fe40007ffe0ff */
[----:B------:R-:W-:Y:S01]  /*2a30*/  LEA R42, P2, R30, UR8, 0x2 ;  /* 0x000000081e2a7c11 */ /* 0x000fe2000f8410ff */
[----:B------:R-:W4:Y:S01]  /*2a40*/  LDG.E R44, desc[UR10][R44.64] ;  /* 0x0000000a2c2c7981 */ /* 0x000f22000c1e1900 */
[----:B------:R-:W-:Y:S02]  /*2a50*/  LEA R24, P0, R38, UR8, 0x2 ;  /* 0x0000000826187c11 */ /* 0x000fe4000f8010ff */
[----:B------:R-:W-:Y:S02]  /*2a60*/  LEA.HI.X R41, R34, UR9, R9, 0x2, P1 ;  /* 0x0000000922297c11 */ /* 0x000fe400088f1409 */
[----:B------:R-:W-:-:S02]  /*2a70*/  LEA.HI.X R43, R30, UR9, R31, 0x2, P2 ;  /* 0x000000091e2b7c11 */ /* 0x000fc400090f141f */
[----:B------:R-:W-:Y:S01]  /*2a80*/  LEA.HI.X R25, R38, UR9, R23, 0x2, P0 ;  /* 0x0000000926197c11 */ /* 0x000fe200080f1417 */
[----:B------:R-:W4:Y:S01]  /*2a90*/  LDG.E R40, desc[UR10][R40.64] ;  /* 0x0000000a28287981 */ /* 0x000f22000c1e1900 */
[----:B------:R-:W0:Y:S01]  /*2aa0*/  LDC.64 R30, c[0x0][0x428] ;  /* 0x00010a00ff1e7b82 */ /* 0x000e220000000a00 */
[----:B------:R-:W-:Y:S01]  /*2ab0*/  IMAD.MOV.U32 R9, RZ, RZ, R8 ;  /* 0x000000ffff097224 */ /* 0x000fe200078e0008 */
[----:B------:R-:W1:Y:S01]  /*2ac0*/  LDCU.64 UR8, c[0x0][0x3f0] ;  /* 0x00007e00ff0877ac */ /* 0x000e620008000a00 */
[----:B------:R-:W4:Y:S04]  /*2ad0*/  LDG.E R42, desc[UR10][R42.64] ;  /* 0x0000000a2a2a7981 */ /* 0x000f28000c1e1900 */
[----:B------:R1:W4:Y:S01]  /*2ae0*/  LDG.E R24, desc[UR10][R24.64] ;  /* 0x0000000a18187981 */ /* 0x000322000c1e1900 */
[----:B------:R-:W-:Y:S01]  /*2af0*/  MOV R8, R22 ;  /* 0x0000001600087202 */ /* 0x000fe20000000f00 */
[----:B------:R-:W-:Y:S01]  /*2b00*/  FADD.FTZ R22, -R3, 1 ;  /* 0x3f80000003167421 */ /* 0x000fe20000010100 */
[----:B-1----:R-:W-:-:S03]  /*2b10*/  FADD.FTZ R25, -R2, 1 ;  /* 0x3f80000002197421 */ /* 0x002fc60000010100 */
[----:B0-----:R-:W-:-:S04]  /*2b20*/  IMAD.WIDE.U32 R8, R30, UR6, R8 ;  /* 0x000000061e087c25 */ /* 0x001fc8000f8e0008 */
[----:B--2---:R-:W-:-:S04]  /*2b30*/  FMUL.FTZ R23, R3, R26 ;  /* 0x0000001a03177220 */ /* 0x004fc80000410000 */
[----:B---3--:R-:W-:Y:S01]  /*2b40*/  FFMA.FTZ R23, R28, R22, R23 ;  /* 0x000000161c177223 */ /* 0x008fe20000010017 */
[----:B-----5:R-:W-:-:S04]  /*2b50*/  FMUL.FTZ R11, R3, R36 ;  /* 0x00000024030b7220 */ /* 0x020fc80000410000 */
[----:B----4-:R-:W-:Y:S01]  /*2b60*/  FFMA.FTZ R11, R10, R22, R11 ;  /* 0x000000160a0b7223 */ /* 0x010fe2000001000b */
[C---:B------:R-:W-:Y:S01]  /*2b70*/  FMUL.FTZ R29, R3.reuse, R44 ;  /* 0x0000002c031d7220 */ /* 0x040fe20000410000 */
[----:B------:R-:W-:-:S03]  /*2b80*/  FMUL.FTZ R27, R3, R40 ;  /* 0x00000028031b7220 */ /* 0x000fc60000410000 */
[-C--:B------:R-:W-:Y:S01]  /*2b90*/  FFMA.FTZ R29, R42, R22.reuse, R29 ;  /* 0x000000162a1d7223 */ /* 0x080fe2000001001d */
[----:B------:R-:W-:Y:S01]  /*2ba0*/  FFMA.FTZ R24, R24, R22, R27 ;  /* 0x0000001618187223 */ /* 0x000fe2000001001b */
[----:B------:R-:W-:Y:S02]  /*2bb0*/  IMAD R22, R30, UR7, RZ ;  /* 0x000000071e167c24 */ /* 0x000fe4000f8e02ff */
[C---:B------:R-:W-:Y:S01]  /*2bc0*/  FMUL.FTZ R29, R2.reuse, R29 ;  /* 0x0000001d021d7220 */ /* 0x040fe20000410000 */
[----:B------:R-:W-:Y:S01]  /*2bd0*/  FMUL.FTZ R10, R2, R11 ;  /* 0x0000000b020a7220 */ /* 0x000fe20000410000 */
[----:B------:R-:W-:Y:S02]  /*2be0*/  IMAD R31, R31, UR6, R22 ;  /* 0x000000061f1f7c24 */ /* 0x000fe4000f8e0216 */
[-C--:B------:R-:W-:Y:S01]  /*2bf0*/  FFMA.FTZ R29, R24, R25.reuse, R29 ;  /* 0x00000019181d7223 */ /* 0x080fe2000001001d */
[----:B------:R-:W-:Y:S01]  /*2c00*/  FFMA.FTZ R23, R23, R25, R10 ;  /* 0x0000001917177223 */ /* 0x000fe2000001000a */
[----:B------:R-:W-:Y:S01]  /*2c10*/  FADD.FTZ R24, -R0, 1 ;  /* 0x3f80000000187421 */ /* 0x000fe20000010100 */
[----:B------:R-:W-:Y:S01]  /*2c20*/  LEA R10, P0, R8, UR8, 0x2 ;  /* 0x00000008080a7c11 */ /* 0x000fe2000f8010ff */
[----:B------:R-:W-:Y:S01]  /*2c30*/  FMUL.FTZ R22, R0, R29 ;  /* 0x0000001d00167220 */ /* 0x000fe20000410000 */
[----:B------:R-:W-:-:S03]  /*2c40*/  IADD3 R9, PT, PT, R9, R31, RZ ;  /* 0x0000001f09097210 */ /* 0x000fc60007ffe0ff */
[----:B------:R-:W-:Y:S01]  /*2c50*/  FFMA.FTZ R23, R23, R24, R22 ;  /* 0x0000001817177223 */ /* 0x000fe20000010016 */
[----:B------:R-:W-:-:S05]  /*2c60*/  LEA.HI.X R11, R8, UR9, R9, 0x2, P0 ;  /* 0x00000009080b7c11 */ /* 0x000fca00080f1409 */
[----:B------:R0:W-:Y:S02]  /*2c70*/  STG.E desc[UR10][R10.64], R23 ;  /* 0x000000170a007986 */ /* 0x0001e4000c10190a */
.L_x_258:
[----:B------:R-:W1:Y:S01]  /*2c80*/  LDCU UR5, c[0x0][0x3a0] ;  /* 0x00007400ff0577ac */ /* 0x000e620008000800 */
[----:B------:R-:W-:-:S04]  /*2c90*/  UIADD3 UR4, UPT, UPT, UR4, 0x1, URZ ;  /* 0x0000000104047890 */ /* 0x000fc8000fffe0ff */
[----:B-1----:R-:W-:-:S09]  /*2ca0*/  UISETP.NE.AND UP0, UPT, UR4, UR5, UPT ;  /* 0x000000050400728c */ /* 0x002fd2000bf05270 */
[----:B------:R-:W-:Y:S05]  /*2cb0*/  BRA.U UP0, `(.L_x_259) ;  /* 0xffffffed00847547 */ /* 0x000fea000b83ffff */
[----:B------:R-:W-:Y:S05]  /*2cc0*/  EXIT ;  /* 0x000000000000794d */ /* 0x000fea0003800000 */
.L_x_260:
        /* <DEDUP_REMOVED lines=11> */
.L_x_282:


//--------------------- .text._ZN2at6native55_GLOBAL__N__c1b0da0d_22_UpSampleTrilinear3d_cu_efb54c9330upsample_trilinear3d_out_frameIddEEviT0_S3_S3_bNS_27GenericPackedTensorAccessorIKT_Lm5ENS_16DefaultPtrTraitsElEENS4_IS5_Lm5ES7_lEE --------------------------
	.section	.text._ZN2at6native55_GLOBAL__N__c1b0da0d_22_UpSampleTrilinear3d_cu_efb54c9330upsample_trilinear3d_out_frameIddEEviT0_S3_S3_bNS_27GenericPackedTensorAccessorIKT_Lm5ENS_16DefaultPtrTraitsElEENS4_IS5_Lm5ES7_lEE,"ax",@progbits
	.align	128
.text._ZN2at6native55_GLOBAL__N__c1b0da0d_22_UpSampleTrilinear3d_cu_efb54c9330upsample_trilinear3d_out_frameIddEEviT0_S3_S3_bNS_27GenericPackedTensorAccessorIKT_Lm5ENS_16DefaultPtrTraitsElEENS4_IS5_Lm5ES7_lEE:
        .type           _ZN2at6native55_GLOBAL__N__c1b0da0d_22_UpSampleTrilinear3d_cu_efb54c9330upsample_trilinear3d_out_frameIddEEviT0_S3_S3_bNS_27GenericPackedTensorAccessorIKT_Lm5ENS_16DefaultPtrTraitsElEENS4_IS5_Lm5ES7_lEE,@function
        .size           _ZN2at6native55_GLOBAL__N__c1b0da0d_22_UpSampleTrilinear3d_cu_efb54c9330upsample_trilinear3d_out_frameIddEEviT0_S3_S3_bNS_27GenericPackedTensorAccessorIKT_Lm5ENS_16DefaultPtrTraitsElEENS4_IS5_Lm5ES7_lEE,(.L_x_283 - _ZN2at6native55_GLOBAL__N__c1b0da0d_22_UpSampleTrilinear3d_cu_efb54c9330upsample_trilinear3d_out_frameIddEEviT0_S3_S3_bNS_27GenericPackedTensorAccessorIKT_Lm5ENS_16DefaultPtrTraitsElEENS4_IS5_Lm5ES7_lEE)
        .other          _ZN2at6native55_GLOBAL__N__c1b0da0d_22_UpSampleTrilinear3d_cu_efb54c9330upsample_trilinear3d_out_frameIddEEviT0_S3_S3_bNS_27GenericPackedTensorAccessorIKT_Lm5ENS_16DefaultPtrTraitsElEENS4_IS5_Lm5ES7_lEE,@"STO_CUDA_ENTRY STV_DEFAULT"
_ZN2at6native55_GLOBAL__N__c1b0da0d_22_UpSampleTrilinear3d_cu_efb54c9330upsample_trilinear3d_out_frameIddEEviT0_S3_S3_bNS_27GenericPackedTensorAccessorIKT_Lm5ENS_16DefaultPtrTraitsElEENS4_IS5_Lm5ES7_lEE:
        /* <DEDUP_REMOVED lines=11> */
[----:B------:R-:W1:Y:S05]  /*00b0*/  LDCU UR5, c[0x0][0x3d0] ;  /* 0x00007a00ff0577ac */ /* 0x000e6a0008000800 */
[----:B------:R-:W2:Y:S01]  /*00c0*/  LDC R20, c[0x0][0x3c8] ;  /* 0x0000f200ff147b82 */ /* 0x000ea20000000800 */
[----:B------:R-:W3:Y:S01]  /*00d0*/  LDCU.64 UR10, c[0x0][0x358] ;  /* 0x00006b00ff0a77ac */ /* 0x000ee20008000a00 */
[----:B0-----:R-:W-:Y:S01]  /*00e0*/  IMAD R5, R6, UR4, RZ ;  /* 0x0000000406057c24 */ /* 0x001fe2000f8e02ff */
[----:B------:R-:W-:-:S04]  /*00f0*/  IABS R11, R6 ;  /* 0x00000006000b7213 */ /* 0x000fc80000000000 */
[----:B------:R-:W-:-:S04]  /*0100*/  IABS R7, R5 ;  /* 0x0000000500077213 */ /* 0x000fc80000000000 */
[----:B------:R-:W0:Y:S08]  /*0110*/  I2F.RP R4, R7 ;  /* 0x0000000700047306 */ /* 0x000e300000209400 */
[----:B0-----:R-:W0:Y:S02]  /*0120*/  MUFU.RCP R4, R4 ;  /* 0x0000000400047308 */ /* 0x001e240000001000 */
[----:B0-----:R-:W-:-:S06]  /*0130*/  VIADD R2, R4, 0xffffffe ;  /* 0x0ffffffe04027836 */ /* 0x001fcc0000000000 */
[----:B------:R-:W0:Y:S08]  /*0140*/  I2F.RP R4, R11 ;  /* 0x0000000b00047306 */ /* 0x000e300000209400 */
[----:B------:R4:W5:Y:S08]  /*0150*/  F2I.FTZ.U32.TRUNC.NTZ R3, R2 ;  /* 0x0000000200037305 */ /* 0x000970000021f000 */
[----:B0-----:R-:W0:Y:S01]  /*0160*/  MUFU.RCP R4, R4 ;  /* 0x0000000400047308 */ /* 0x001e220000001000 */
[----:B----4-:R-:W-:-:S02]  /*0170*/  HFMA2 R2, -RZ, RZ, 0, 0 ;  /* 0x00000000ff027431 */ /* 0x010fc400000001ff */
[----:B-----5:R-:W-:-:S04]  /*0180*/  IMAD.MOV R8, RZ, RZ, -R3 ;  /* 0x000000ffff087224 */ /* 0x020fc800078e0a03 */
[----:B------:R-:W-:Y:S01]  /*0190*/  IMAD R9, R8, R7, RZ ;  /* 0x0000000708097224 */ /* 0x000fe200078e02ff */
[----:B------:R-:W-:-:S03]  /*01a0*/  IABS R8, R5 ;  /* 0x0000000500087213 */ /* 0x000fc60000000000 */
[----:B------:R-:W-:-:S04]  /*01b0*/  IMAD.HI.U32 R3, R3, R9, R2 ;  /* 0x0000000903037227 */ /* 0x000fc800078e0002 */
[----:B------:R-:W-:Y:S02]  /*01c0*/  IMAD.MOV R9, RZ, RZ, -R8 ;  /* 0x000000ffff097224 */ /* 0x000fe400078e0a08 */
[----:B------:R-:W-:-:S04]  /*01d0*/  IMAD.HI.U32 R8, R3, R10, RZ ;  /* 0x0000000a03087227 */ /* 0x000fc800078e00ff */
[----:B------:R-:W-:Y:S02]  /*01e0*/  IMAD R2, R8, R9, R10 ;  /* 0x0000000908027224 */ /* 0x000fe400078e020a */
[----:B------:R-:W4:Y:S03]  /*01f0*/  LDC R9, c[0x0][0x3c0] ;  /* 0x0000f000ff097b82 */ /* 0x000f260000000800 */
        /* <DEDUP_REMOVED lines=8> */
[----:B------:R0:W5:Y:S01]  /*0280*/  F2I.FTZ.U32.TRUNC.NTZ R3, R2 ;  /* 0x0000000200037305 */ /* 0x000162000021f000 */
[----:B------:R-:W-:-:S06]  /*0290*/  @P0 VIADD R8, R8, 0x1 ;  /* 0x0000000108080836 */ /* 0x000fcc0000000000 */
[----:B------:R-:W-:Y:S02]  /*02a0*/  @!P2 IADD3 R8, PT, PT, -R8, RZ, RZ ;  /* 0x000000ff0808a210 */ /* 0x000fe40007ffe1ff */
[----:B------:R-:W-:Y:S02]  /*02b0*/  @!P1 LOP3.LUT R8, RZ, R5, RZ, 0x33, !PT ;  /* 0x00000005ff089212 */ /* 0x000fe400078e33ff */
[----:B0-----:R-:W-:-:S03]  /*02c0*/  MOV R2, RZ ;  /* 0x000000ff00027202 */ /* 0x001fc60000000f00 */
[----:B------:R-:W-:Y:S02]  /*02d0*/  IMAD.MOV R4, RZ, RZ, -R8 ;  /* 0x000000ffff047224 */ /* 0x000fe400078e0a08 */
[----:B-----5:R-:W-:Y:S02]  /*02e0*/  IMAD.MOV R10, RZ, RZ, -R3 ;  /* 0x000000ffff0a7224 */ /* 0x020fe400078e0a03 */
[----:B------:R-:W-:Y:S02]  /*02f0*/  IMAD R7, R5, R4, R0 ;  /* 0x0000000405077224 */ /* 0x000fe400078e0200 */
[----:B------:R-:W-:-:S03]  /*0300*/  IMAD R5, R10, R11, RZ ;  /* 0x0000000b0a057224 */ /* 0x000fc600078e02ff */
[----:B------:R-:W-:Y:S01]  /*0310*/  IABS R0, R7 ;  /* 0x0000000700007213 */ /* 0x000fe20000000000 */
[----:B------:R-:W-:-:S06]  /*0320*/  IMAD.HI.U32 R2, R3, R5, R2 ;  /* 0x0000000503027227 */ /* 0x000fcc00078e0002 */
[----:B------:R-:W-:-:S04]  /*0330*/  IMAD.HI.U32 R2, R2, R0, RZ ;  /* 0x0000000002027227 */ /* 0x000fc800078e00ff */
[----:B------:R-:W-:-:S04]  /*0340*/  IMAD.MOV R3, RZ, RZ, -R2 ;  /* 0x000000ffff037224 */ /* 0x000fc800078e0a02 */
[----:B------:R-:W-:Y:S01]  /*0350*/  IMAD R0, R11, R3, R0 ;  /* 0x000000030b007224 */ /* 0x000fe200078e0200 */
[----:B------:R-:W-:-:S04]  /*0360*/  LOP3.LUT R3, R7, R6, RZ, 0x3c, !PT ;  /* 0x0000000607037212 */ /* 0x000fc800078e3cff */
[----:B------:R-:W-:Y:S02]  /*0370*/  ISETP.GT.U32.AND P1, PT, R11, R0, PT ;  /* 0x000000000b00720c */ /* 0x000fe40003f24070 */
[----:B------:R-:W-:-:S11]  /*0380*/  ISETP.GE.AND P2, PT, R3, RZ, PT ;  /* 0x000000ff0300720c */ /* 0x000fd60003f46270 */
[----:B------:R-:W-:Y:S01]  /*0390*/  @!P1 IMAD.IADD R0, R0, 0x1, -R11 ;  /* 0x0000000100009824 */ /* 0x000fe200078e0a0b */
[----:B------:R-:W-:Y:S02]  /*03a0*/  @!P1 IADD3 R2, PT, PT, R2, 0x1, RZ ;  /* 0x0000000102029810 */ /* 0x000fe40007ffe0ff */
[----:B------:R-:W-:Y:S02]  /*03b0*/  ISETP.NE.AND P1, PT, R6, RZ, PT ;  /* 0x000000ff0600720c */ /* 0x000fe40003f25270 */
[----:B------:R-:W-:Y:S02]  /*03c0*/  ISETP.GE.U32.AND P0, PT, R0, R11, PT ;  /* 0x0000000b0000720c */ /* 0x000fe40003f06070 */
[----:B------:R-:W4:Y:S11]  /*03d0*/  LDC R0, c[0x0][0x418] ;  /* 0x00010600ff007b82 */ /* 0x000f360000000800 */
[----:B------:R-:W-:Y:S01]  /*03e0*/  @P0 VIADD R2, R2, 0x1 ;  /* 0x0000000102020836 */ /* 0x000fe20000000000 */
[----:B--2---:R-:W-:-:S03]  /*03f0*/  ISETP.NE.AND P0, PT, R20, UR4, PT ;  /* 0x0000000414007c0c */ /* 0x004fc6000bf05270 */
[----:B------:R-:W-:-:S05]  /*0400*/  IMAD.MOV.U32 R19, RZ, RZ, R2 ;  /* 0x000000ffff137224 */ /* 0x000fca00078e0002 */
[----:B------:R-:W-:Y:S02]  /*0410*/  @!P2 IADD3 R19, PT, PT, -R19, RZ, RZ ;  /* 0x000000ff1313a210 */ /* 0x000fe40007ffe1ff */
[----:B------:R-:W-:Y:S02]  /*0420*/  @!P1 LOP3.LUT R19, RZ, R6, RZ, 0x33, !PT ;  /* 0x00000006ff139212 */ /* 0x000fe400078e33ff */
[----:B----4-:R-:W-:-:S03]  /*0430*/  ISETP.NE.OR P0, PT, R9, R0, P0 ;  /* 0x000000000900720c */ /* 0x010fc60000705670 */
[----:B------:R-:W-:Y:S01]  /*0440*/  IMAD.MOV R3, RZ, RZ, -R19 ;  /* 0x000000ffff037224 */ /* 0x000fe200078e0a13 */
[----:B-1----:R-:W-:-:S03]  /*0450*/  ISETP.NE.OR P0, PT, R6, UR5, P0 ;  /* 0x0000000506007c0c */ /* 0x002fc60008705670 */
[----:B------:R-:W-:-:S10]  /*0460*/  IMAD R17, R6, R3, R7 ;  /* 0x0000000306117224 */ /* 0x000fd400078e0207 */
[----:B---3--:R-:W-:Y:S05]  /*0470*/  @P0 BRA `(.L_x_261) ;  /* 0x0000000c00ac0947 */ /* 0x008fea0003800000 */
        /* <DEDUP_REMOVED lines=16> */
[C---:B------:R-:W-:Y:S01]  /*0580*/  IMAD R6, R0.reuse, UR4, RZ ;  /* 0x0000000400067c24 */ /* 0x040fe2000f8e02ff */
[----:B------:R-:W-:Y:S01]  /*0590*/  IADD3 R5, PT, PT, R5, R9, RZ ;  /* 0x0000000905057210 */ /* 0x000fe20007ffe0ff */
[----:B------:R-:W-:Y:S02]  /*05a0*/  IMAD.IADD R3, R3, 0x1, R7 ;  /* 0x0000000103037824 */ /* 0x000fe400078e0207 */
[C---:B------:R-:W-:Y:S02]  /*05b0*/  IMAD R9, R19.reuse, UR5, R6 ;  /* 0x0000000513097c24 */ /* 0x040fe4000f8e0206 */
[----:B------:R-:W-:Y:S01]  /*05c0*/  IMAD.WIDE.U32 R6, R19, UR4, R2 ;  /* 0x0000000413067c25 */ /* 0x000fe2000f8e0002 */
[----:B------:R-:W0:Y:S03]  /*05d0*/  LDCU.64 UR4, c[0x0][0x3e8] ;  /* 0x00007d00ff0477ac */ /* 0x000e260008000a00 */
[----:B---3--:R-:W-:Y:S01]  /*05e0*/  IMAD R0, R0, UR14, RZ ;  /* 0x0000000e00007c24 */ /* 0x008fe2000f8e02ff */
[----:B0-----:R-:W-:Y:S06]  /*05f0*/  @!P0 EXIT ;  /* 0x000000000000894d */ /* 0x001fec0003800000 */
[C---:B------:R-:W-:Y:S01]  /*0600*/  IMAD.WIDE.U32 R10, R19.reuse, UR14, R4 ;  /* 0x0000000e130a7c25 */ /* 0x040fe2000f8e0004 */
[----:B------:R-:W0:Y:S01]  /*0610*/  LDC.64 R2, c[0x0][0x438] ;  /* 0x00010e00ff027b82 */ /* 0x000e220000000a00 */
[----:B------:R-:W-:Y:S02]  /*0620*/  LOP3.LUT R46, R14, 0x7, RZ, 0xc0, !PT ;  /* 0x000000070e2e7812 */ /* 0x000fe400078ec0ff */
[----:B------:R-:W-:Y:S01]  /*0630*/  IMAD R13, R19, UR15, R0 ;  /* 0x0000000f130d7c24 */ /* 0x000fe2000f8e0200 */
[----:B------:R-:W-:Y:S01]  /*0640*/  SHF.R.S32.HI R0, RZ, 0x1f, R8 ;  /* 0x0000001fff007819 */ /* 0x000fe20000011408 */
[----:B------:R-:W-:Y:S01]  /*0650*/  IMAD.IADD R7, R7, 0x1, R9 ;  /* 0x0000000107077824 */ /* 0x000fe200078e0209 */
[----:B------:R-:W-:Y:S01]  /*0660*/  IADD3 R12, PT, PT, R46, -0x1, RZ ;  /* 0xffffffff2e0c7810 */ /* 0x000fe20007ffe0ff */
[----:B------:R-:W-:Y:S01]  /*0670*/  IMAD.IADD R11, R11, 0x1, R13 ;  /* 0x000000010b0b7824 */ /* 0x000fe200078e020d */
[----:B------:R-:W1:Y:S01]  /*0680*/  LDC.64 R4, c[0x0][0x3e0] ;  /* 0x0000f800ff047b82 */ /* 0x000e620000000a00 */
[----:B------:R-:W-:Y:S01]  /*0690*/  IMAD R9, R0, UR4, RZ ;  /* 0x0000000400097c24 */ /* 0x000fe2000f8e02ff */
[----:B------:R-:W-:Y:S01]  /*06a0*/  ISETP.GE.U32.AND P0, PT, R12, 0x3, PT ;  /* 0x000000030c00780c */ /* 0x000fe20003f06070 */
[----:B------:R-:W-:Y:S01]  /*06b0*/  IMAD R13, R0, UR12, RZ ;  /* 0x0000000c000d7c24 */ /* 0x000fe2000f8e02ff */
[----:B------:R-:W-:Y:S01]  /*06c0*/  LOP3.LUT R0, R14, 0x7ffffff8, RZ, 0xc0, !PT ;  /* 0x7ffffff80e007812 */ /* 0x000fe200078ec0ff */
[----:B------:R-:W-:Y:S01]  /*06d0*/  IMAD R21, R8, UR5, R9 ;  /* 0x0000000508157c24 */ /* 0x000fe2000f8e0209 */
[----:B------:R-:W-:Y:S01]  /*06e0*/  LOP3.LUT R14, R14, 0x3, RZ, 0xc0, !PT ;  /* 0x000000030e0e7812 */ /* 0x000fe200078ec0ff */
[----:B------:R-:W-:Y:S01]  /*06f0*/  IMAD.WIDE.U32 R6, R8, UR4, R6 ;  /* 0x0000000408067c25 */ /* 0x000fe2000f8e0006 */
[----:B------:R-:W-:-:S03]  /*0700*/  UMOV UR4, URZ ;  /* 0x000000ff00047c82 */ /* 0x000fc60008000000 */
[C---:B------:R-:W-:Y:S02]  /*0710*/  IMAD R13, R8.reuse, UR13, R13 ;  /* 0x0000000d080d7c24 */ /* 0x040fe4000f8e020d */
[----:B------:R-:W-:Y:S01]  /*0720*/  IMAD.WIDE.U32 R8, R8, UR12, R10 ;  /* 0x0000000c08087c25 */ /* 0x000fe2000f8e000a */
[----:B0-----:R-:W-:-:S03]  /*0730*/  SHF.L.U64.HI R16, R2, 0x6, R3 ;  /* 0x0000000602107819 */ /* 0x001fc60000010203 */
[----:B------:R-:W-:Y:S01]  /*0740*/  IMAD.MOV R15, RZ, RZ, -R0 ;  /* 0x000000ffff0f7224 */ /* 0x000fe200078e0a00 */
[C---:B------:R-:W-:Y:S01]  /*0750*/  SHF.L.U64.HI R3, R2.reuse, 0x3, R3 ;  /* 0x0000000302037819 */ /* 0x040fe20000010203 */
[----:B------:R-:W-:Y:S02]  /*0760*/  IMAD.SHL.U32 R17, R2, 0x8, RZ ;  /* 0x0000000802117824 */ /* 0x000fe400078e00ff */
[----:B------:R-:W-:Y:S02]  /*0770*/  IMAD.IADD R21, R7, 0x1, R21 ;  /* 0x0000000107157824 */ /* 0x000fe400078e0215 */
[----:B------:R-:W-:Y:S01]  /*0780*/  IMAD.IADD R23, R9, 0x1, R13 ;  /* 0x0000000109177824 */ /* 0x000fe200078e020d */
[C-C-:B-1----:R-:W-:Y:S02]  /*0790*/  SHF.L.U64.HI R18, R4.reuse, 0x6, R5.reuse ;  /* 0x0000000604127819 */ /* 0x142fe40000010205 */
[C---:B------:R-:W-:Y:S02]  /*07a0*/  SHF.L.U64.HI R5, R4.reuse, 0x3, R5 ;  /* 0x0000000304057819 */ /* 0x040fe40000010205 */
[----:B------:R-:W-:-:S07]  /*07b0*/  SHF.L.U32 R19, R4, 0x3, RZ ;  /* 0x0000000304137819 */ /* 0x000fce00000006ff */
.L_x_267:
[----:B0-----:R-:W0:Y:S01]  /*07c0*/  LDCU UR5, c[0x0][0x3b8] ;  /* 0x00007700ff0577ac */ /* 0x001e220008000800 */
[----:B-1----:R-:W1:Y:S01]  /*07d0*/  LDC.64 R26, c[0x0][0x3d8] ;  /* 0x0000f600ff1a7b82 */ /* 0x002e620000000a00 */
[----:B------:R-:W-:Y:S01]  /*07e0*/  MOV R20, R6 ;  /* 0x0000000600147202 */ /* 0x000fe20000000f00 */
[----:B------:R-:W-:Y:S02]  /*07f0*/  IMAD.MOV.U32 R22, RZ, RZ, R8 ;  /* 0x000000ffff167224 */ /* 0x000fe400078e0008 */
        /* <DEDUP_REMOVED lines=15> */
.L_x_263:
[----:B-1----:R-:W-:Y:S01]  /*08f0*/  MOV R28, R22 ;  /* 0x00000016001c7202 */ /* 0x002fe20000000f00 */
[----:B------:R-:W-:-:S06]  /*0900*/  IMAD.MOV.U32 R29, RZ, RZ, R47 ;  /* 0x000000ffff1d7224 */ /* 0x000fcc00078e002f */
[----:B------:R-:W2:Y:S01]  /*0910*/  LDG.E.64 R28, desc[UR10][R28.64] ;  /* 0x0000000a1c1c7981 */ /* 0x000ea2000c1e1b00 */
[----:B------:R-:W-:Y:S01]  /*0920*/  IADD3 R36, P1, PT, R22, R19, RZ ;  /* 0x0000001316247210 */ /* 0x000fe20007f3e0ff */
[----:B------:R-:W-:Y:S01]  /*0930*/  IMAD.MOV.U32 R34, RZ, RZ, R24 ;  /* 0x000000ffff227224 */ /* 0x000fe200078e0018 */
[----:B------:R-:W-:Y:S02]  /*0940*/  MOV R35, R49 ;  /* 0x0000003100237202 */ /* 0x000fe40000000f00 */
[----:B------:R-:W-:Y:S02]  /*0950*/  IADD3.X R37, PT, PT, R47, R5, RZ, P1, !PT ;  /* 0x000000052f257210 */ /* 0x000fe40000ffe4ff */
[----:B------:R-:W-:Y:S01]  /*0960*/  IADD3 R38, P1, PT, R24, R17, RZ ;  /* 0x0000001118267210 */ /* 0x000fe20007f3e0ff */
[----:B--2---:R0:W-:Y:S04]  /*0970*/  STG.E.64 desc[UR10][R34.64], R28 ;  /* 0x0000001c22007986 */ /* 0x0041e8000c101b0a */
[----:B------:R-:W2:Y:S01]  /*0980*/  LDG.E.64 R30, desc[UR10][R36.64] ;  /* 0x0000000a241e7981 */ /* 0x000ea2000c1e1b00 */
[----:B------:R-:W-:Y:S01]  /*0990*/  IADD3 R40, P2, PT, R36, R19, RZ ;  /* 0x0000001324287210 */ /* 0x000fe20007f5e0ff */
[----:B------:R-:W-:-:S03]  /*09a0*/  IMAD.X R39, R49, 0x1, R3, P1 ;  /* 0x0000000131277824 */ /* 0x000fc600008e0603 */
[----:B------:R-:W-:Y:S02]  /*09b0*/  IADD3.X R41, PT, PT, R37, R5, RZ, P2, !PT ;  /* 0x0000000525297210 */ /* 0x000fe400017fe4ff */
[----:B------:R-:W-:Y:S01]  /*09c0*/  IADD3 R42, P1, PT, R38, R17, RZ ;  /* 0x00000011262a7210 */ /* 0x000fe20007f3e0ff */
[----:B--2---:R1:W-:Y:S04]  /*09d0*/  STG.E.64 desc[UR10][R38.64], R30 ;  /* 0x0000001e26007986 */ /* 0x0043e8000c101b0a */
[----:B------:R-:W2:Y:S01]  /*09e0*/  LDG.E.64 R32, desc[UR10][R40.64] ;  /* 0x0000000a28207981 */ /* 0x000ea2000c1e1b00 */
[----:B------:R-:W-:Y:S01]  /*09f0*/  IADD3 R44, P2, PT, R40, R19, RZ ;  /* 0x00000013282c7210 */ /* 0x000fe20007f5e0ff */
[----:B------:R-:W-:-:S03]  /*0a00*/  IMAD.X R43, R39, 0x1, R3, P1 ;  /* 0x00000001272b7824 */ /* 0x000fc600008e0603 */
[----:B------:R-:W-:Y:S02]  /*0a10*/  IADD3.X R45, PT, PT, R41, R5, RZ, P2, !PT ;  /* 0x00000005292d7210 */ /* 0x000fe400017fe4ff */
[----:B0-----:R-:W-:Y:S01]  /*0a20*/  IADD3 R34, P1, PT, R42, R17, RZ ;  /* 0x000000112a227210 */ /* 0x001fe20007f3e0ff */
[----:B--2---:R0:W-:Y:S04]  /*0a30*/  STG.E.64 desc[UR10][R42.64], R32 ;  /* 0x000000202a007986 */ /* 0x0041e8000c101b0a */
[----:B------:R-:W2:Y:S01]  /*0a40*/  LDG.E.64 R28, desc[UR10][R44.64] ;  /* 0x0000000a2c1c7981 */ /* 0x000ea2000c1e1b00 */
[----:B------:R-:W-:Y:S01]  /*0a50*/  IADD3 R36, P2, PT, R44, R19, RZ ;  /* 0x000000132c247210 */ /* 0x000fe20007f5e0ff */
[----:B------:R-:W-:-:S03]  /*0a60*/  IMAD.X R35, R43, 0x1, R3, P1 ;  /* 0x000000012b237824 */ /* 0x000fc600008e0603 */
[----:B------:R-:W-:Y:S02]  /*0a70*/  IADD3.X R37, PT, PT, R45, R5, RZ, P2, !PT ;  /* 0x000000052d257210 */ /* 0x000fe400017fe4ff */
[----:B-1----:R-:W-:Y:S01]  /*0a80*/  IADD3 R38, P1, PT, R34, R17, RZ ;  /* 0x0000001122267210 */ /* 0x002fe20007f3e0ff */
        /* <DEDUP_REMOVED lines=17> */
[----:B0-----:R-:W-:Y:S02]  /*0ba0*/  IADD3 R38, P1, PT, R34, R17, RZ ;  /* 0x0000001122267210 */ /* 0x001fe40007f3e0ff */
[----:B------:R-:W-:-:S03]  /*0bb0*/  IADD3 R20, PT, PT, R20, 0x8, RZ ;  /* 0x0000000814147810 */ /* 0x000fc60007ffe0ff */
[----:B------:R-:W-:Y:S01]  /*0bc0*/  IMAD.X R39, R35, 0x1, R3, P1 ;  /* 0x0000000123277824 */ /* 0x000fe200008e0603 */
        /* <DEDUP_REMOVED lines=9> */
[----:B------:R-:W-:-:S07]  /*0c60*/  IMAD.MOV.U32 R45, RZ, RZ, R0 ;  /* 0x000000ffff2d7224 */ /* 0x000fce00078e0000 */
.L_x_262:
        /* <DEDUP_REMOVED lines=13> */
[----:B------:R-:W4:Y:S01]  /*0d40*/  LDG.E.64 R28, desc[UR10][R30.64] ;  /* 0x0000000a1e1c7981 */ /* 0x000f22000c1e1b00 */
        /* <DEDUP_REMOVED lines=22> */
[----:B0-----:R-:W2:Y:S01]  /*0eb0*/  LDG.E.64 R28, desc[UR10][R42.64] ;  /* 0x0000000a2a1c7981 */ /* 0x001ea2000c1e1b00 */
        /* <DEDUP_REMOVED lines=10> */
[----:B-1----:R-:W2:Y:S01]  /*0f60*/  LDG.E.64 R30, desc[UR10][R40.64] ;  /* 0x0000000a281e7981 */ /* 0x002ea2000c1e1b00 */
[----:B------:R-:W-:-:S04]  /*0f70*/  IMAD.WIDE.U32 R32, R49, UR12, R24 ;  /* 0x0000000c31207c25 */ /* 0x000fc8000f8e0018 */
[----:B------:R-:W-:Y:S01]  /*0f80*/  IMAD R49, R49, UR13, R33 ;  /* 0x0000000d31317c24 */ /* 0x000fe2000f8e0221 */
[----:B------:R-:W-:Y:S01]  /*0f90*/  LEA R36, P2, R32, UR14, 0x3 ;  /* 0x0000000e20247c11 */ /* 0x000fe2000f8418ff */
[----:B------:R-:W-:-:S03]  /*0fa0*/  VIADD R45, R45, 0x4 ;  /* 0x000000042d2d7836 */ /* 0x000fc60000000000 */
[----:B------:R-:W-:-:S05]  /*0fb0*/  LEA.HI.X R37, R32, UR15, R49, 0x3, P2 ;  /* 0x0000000f20257c11 */ /* 0x000fca00090f1c31 */
[----:B--2---:R0:W-:Y:S04]  /*0fc0*/  STG.E.64 desc[UR10][R36.64], R30 ;  /* 0x0000001e24007986 */ /* 0x0041e8000c101b0a */
.L_x_265:
[----:B------:R-:W-:Y:S05]  /*0fd0*/  @!P1 BRA `(.L_x_264) ;  /* 0x0000000000c09947 */ /* 0x000fea0003800000 */
[----:B------:R-:W-:Y:S01]  /*0fe0*/  ISETP.NE.AND P1, PT, R14, 0x1, PT ;  /* 0x000000010e00780c */ /* 0x000fe20003f25270 */
[----:B------:R-:W-:-:S12]  /*0ff0*/  ULOP3.LUT UP0, URZ, UR5, 0x1, URZ, 0xc0, !UPT ;  /* 0x0000000105ff7892 */ /* 0x000fd8000f80c0ff */
[----:B------:R-:W-:Y:S05]  /*1000*/  @!P1 BRA `(.L_x_266) ;  /* 0x0000000000709947 */ /* 0x000fea0003800000 */
[----:B------:R-:W0:Y:S01]  /*1010*/  LDCU.64 UR6, c[0x0][0x3e0] ;  /* 0x00007c00ff0677ac */ /* 0x000e220008000a00 */
[----:B------:R-:W-:Y:S01]  /*1020*/  MOV R26, R10 ;  /* 0x0000000a001a7202 */ /* 0x000fe20000000f00 */
[----:B------:R-:W2:Y:S01]  /*1030*/  LDCU.64 UR8, c[0x0][0x3a8] ;  /* 0x00007500ff0877ac */ /* 0x000ea20008000a00 */
[----:B------:R-:W3:Y:S01]  /*1040*/  LDCU.64 UR12, c[0x0][0x438] ;  /* 0x00008700ff0c77ac */ /* 0x000ee20008000a00 */
[----:B------:R-:W4:Y:S02]  /*1050*/  LDCU.64 UR14, c[0x0][0x400] ;  /* 0x00008000ff0e77ac */ /* 0x000f240008000a00 */
[----:B01----:R-:W-:-:S04]  /*1060*/  IMAD.WIDE.U32 R28, R45, UR6, R26 ;  /* 0x000000062d1c7c25 */ /* 0x003fc8000f8e001a */
[----:B------:R-:W-:Y:S01]  /*1070*/  IMAD R29, R45, UR7, R29 ;  /* 0x000000072d1d7c24 */ /* 0x000fe2000f8e021d */
[----:B--2---:R-:W-:-:S04]  /*1080*/  LEA R30, P1, R28, UR8, 0x3 ;  /* 0x000000081c1e7c11 */ /* 0x004fc8000f8218ff */
[----:B------:R-:W-:-:S05]  /*1090*/  LEA.HI.X R31, R28, UR9, R29, 0x3, P1 ;  /* 0x000000091c1f7c11 */ /* 0x000fca00088f1c1d */
[----:B------:R-:W2:Y:S01]  /*10a0*/  LDG.E.64 R28, desc[UR10][R30.64] ;  /* 0x0000000a1e1c7981 */ /* 0x000ea2000c1e1b00 */
[----:B------:R-:W-:Y:S01]  /*10b0*/  MOV R24, R12 ;  /* 0x0000000c00187202 */ /* 0x000fe20000000f00 */
[----:B------:R-:W-:-:S04]  /*10c0*/  VIADD R41, R45, 0x1 ;  /* 0x000000012d297836 */ /* 0x000fc80000000000 */
[----:B---3--:R-:W-:-:S04]  /*10d0*/  IMAD.WIDE.U32 R32, R45, UR12, R24 ;  /* 0x0000000c2d207c25 */ /* 0x008fc8000f8e0018 */
[----:B------:R-:W-:Y:S01]  /*10e0*/  IMAD.WIDE.U32 R36, R41, UR6, R26 ;  /* 0x0000000629247c25 */ /* 0x000fe2000f8e001a */
[----:B----4-:R-:W-:-:S03]  /*10f0*/  LEA R34, P1, R32, UR14, 0x3 ;  /* 0x0000000e20227c11 */ /* 0x010fc6000f8218ff */
[----:B------:R-:W-:Y:S01]  /*1100*/  IMAD R33, R45, UR13, R33 ;  /* 0x0000000d2d217c24 */ /* 0x000fe2000f8e0221 */
[----:B------:R-:W-:Y:S01]  /*1110*/  LEA R38, P2, R36, UR8, 0x3 ;  /* 0x0000000824267c11 */ /* 0x000fe2000f8418ff */
[----:B------:R-:W-:-:S03]  /*1120*/  IMAD R37, R41, UR7, R37 ;  /* 0x0000000729257c24 */ /* 0x000fc6000f8e0225 */
[----:B------:R-:W-:Y:S02]  /*1130*/  LEA.HI.X R35, R32, UR15, R33, 0x3, P1 ;  /* 0x0000000f20237c11 */ /* 0x000fe400088f1c21 */
[----:B------:R-:W-:-:S03]  /*1140*/  LEA.HI.X R39, R36, UR9, R37, 0x3, P2 ;  /* 0x0000000924277c11 */ /* 0x000fc600090f1c25 */
[----:B--2---:R2:W-:Y:S04]  /*1150*/  STG.E.64 desc[UR10][R34.64], R28 ;  /* 0x0000001c22007986 */ /* 0x0045e8000c101b0a */
[----:B------:R-:W3:Y:S01]  /*1160*/  LDG.E.64 R30, desc[UR10][R38.64] ;  /* 0x0000000a261e7981 */ /* 0x000ee2000c1e1b00 */
[----:B------:R-:W-:-:S04]  /*1170*/  IMAD.WIDE.U32 R32, R41, UR12, R24 ;  /* 0x0000000c29207c25 */ /* 0x000fc8000f8e0018 */
[----:B------:R-:W-:Y:S01]  /*1180*/  IMAD R41, R41, UR13, R33 ;  /* 0x0000000d29297c24 */ /* 0x000fe2000f8e0221 */
[----:B------:R-:W-:Y:S01]  /*1190*/  LEA R36, P1, R32, UR14, 0x3 ;  /* 0x0000000e20247c11 */ /* 0x000fe2000f8218ff */
[----:B------:R-:W-:-:S03]  /*11a0*/  VIADD R45, R45, 0x2 ;  /* 0x000000022d2d7836 */ /* 0x000fc60000000000 */
[----:B------:R-:W-:-:S05]  /*11b0*/  LEA.HI.X R37, R32, UR15, R41, 0x3, P1 ;  /* 0x0000000f20257c11 */ /* 0x000fca00088f1c29 */
[----:B---3--:R2:W-:Y:S04]  /*11c0*/  STG.E.64 desc[UR10][R36.64], R30 ;  /* 0x0000001e24007986 */ /* 0x0085e8000c101b0a */
.L_x_266:
        /* <DEDUP_REMOVED lines=9> */
[----:B------:R-:W4:Y:S04]  /*1260*/  LDCU.64 UR8, c[0x0][0x400] ;  /* 0x00008000ff0877ac */ /* 0x000f280008000a00 */
[----:B------:R-:W5:Y:S01]  /*1270*/  LDG.E.64 R10, desc[UR10][R26.64] ;  /* 0x0000000a1a0a7981 */ /* 0x000f62000c1e1b00 */
[----:B------:R-:W-:-:S04]  /*1280*/  IMAD.MOV.U32 R24, RZ, RZ, R12 ;  /* 0x000000ffff187224 */ /* 0x000fc800078e000c */
[----:B---3--:R-:W-:-:S04]  /*1290*/  IMAD.WIDE.U32 R12, R45, UR6, R24 ;  /* 0x000000062d0c7c25 */ /* 0x008fc8000f8e0018 */
[----:B------:R-:W-:Y:S01]  /*12a0*/  IMAD R13, R45, UR7, R13 ;  /* 0x000000072d0d7c24 */ /* 0x000fe2000f8e020d */
[----:B----4-:R-:W-:-:S04]  /*12b0*/  LEA R24, P1, R12, UR8, 0x3 ;  /* 0x000000080c187c11 */ /* 0x010fc8000f8218ff */
[----:B------:R-:W-:-:S05]  /*12c0*/  LEA.HI.X R25, R12, UR9, R13, 0x3, P1 ;  /* 0x000000090c197c11 */ /* 0x000fca00088f1c0d */
[----:B-----5:R3:W-:Y:S04]  /*12d0*/  STG.E.64 desc[UR10][R24.64], R10 ;  /* 0x0000000a18007986 */ /* 0x0207e8000c101b0a */
.L_x_264:
[----:B---3--:R-:W3:Y:S01]  /*12e0*/  LDC R10, c[0x0][0x3b0] ;  /* 0x0000ec00ff0a7b82 */ /* 0x008ee20000000800 */
[----:B------:R-:W-:-:S06]  /*12f0*/  UIADD3 UR4, UPT, UPT, UR4, 0x1, URZ ;  /* 0x0000000104047890 */ /* 0x000fcc000fffe0ff */
[----:B---3--:R-:W-:-:S13]  /*1300*/  ISETP.NE.AND P1, PT, R10, UR4, PT ;  /* 0x000000040a007c0c */ /* 0x008fda000bf25270 */
[----:B------:R-:W-:Y:S05]  /*1310*/  @!P1 EXIT ;  /* 0x000000000000994d */ /* 0x000fea0003800000 */
[----:B------:R-:W-:Y:S05]  /*1320*/  BRA `(.L_x_267) ;  /* 0xfffffff400247947 */ /* 0x000fea000383ffff */
.L_x_261:
[----:B------:R-:W0:Y:S01]  /*1330*/  LDCU.U8 UR4, c[0x0][0x3a0] ;  /* 0x00007400ff0477ac */ /* 0x000e220008000000 */
[----:B------:R-:W1:Y:S01]  /*1340*/  LDC R0, c[0x0][0x3b0] ;  /* 0x0000ec00ff007b82 */ /* 0x000e620000000800 */
[----:B0-----:R-:W-:-:S06]  /*1350*/  UPRMT UR4, UR4, 0x8880, URZ ;  /* 0x0000888004047896 */ /* 0x001fcc00080000ff */
[----:B------:R-:W-:Y:S02]  /*1360*/  ISETP.NE.AND P0, PT, RZ, UR4, PT ;  /* 0x00000004ff007c0c */ /* 0x000fe4000bf05270 */
[----:B-1----:R-:W-:-:S11]  /*1370*/  ISETP.GE.AND P2, PT, R0, 0x1, PT ;  /* 0x000000010000780c */ /* 0x002fd60003f46270 */
[----:B------:R-:W0:Y:S01]  /*1380*/  @P0 LDC.64 R6, c[0x0][0x390] ;  /* 0x0000e400ff060b82 */ /* 0x000e220000000a00 */
[----:B------:R-:W0:Y:S07]  /*1390*/  @P0 I2F.F64 R4, R19 ;  /* 0x0000001300040312 */ /* 0x000e2e0000201c00 */
[----:B------:R-:W1:Y:S01]  /*13a0*/  @P0 LDC.64 R12, c[0x0][0x398] ;  /* 0x0000e600ff0c0b82 */ /* 0x000e620000000a00 */
[----:B------:R-:W1:Y:S07]  /*13b0*/  @P0 I2F.F64 R10, R17 ;  /* 0x00000011000a0312 */ /* 0x000e6e0000201c00 */
[----:B------:R-:W2:Y:S01]  /*13c0*/  @P0 LDC.64 R14, c[0x0][0x388] ;  /* 0x0000e200ff0e0b82 */ /* 0x000ea20000000a00 */
[----:B------:R-:W2:Y:S01]  /*13d0*/  @P0 I2F.F64 R2, R8 ;  /* 0x0000000800020312 */ /* 0x000ea20000201c00 */
[----:B0-----:R-:W-:-:S02]  /*13e0*/  @P0 DMUL R6, R4, R6 ;  /* 0x0000000604060228 */ /* 0x001fc40000000000 */
[----:B-1----:R-:W-:Y:S02]  /*13f0*/  @P0 DMUL R12, R10, R12 ;  /* 0x0000000c0a0c0228 */ /* 0x002fe40000000000 */
[----:B--2---:R-:W-:Y:S01]  /*1400*/  @P0 DMUL R2, R2, R14 ;  /* 0x0000000e02020228 */ /* 0x004fe20000000000 */
[----:B------:R-:W-:Y:S10]  /*1410*/  @P0 BRA `(.L_x_268) ;  /* 0x00000000001c0947 */ /* 0x000ff40003800000 */
[----:B------:R-:W0:Y:S01]  /*1420*/  LDC.64 R4, c[0x0][0x388] ;  /* 0x0000e200ff047b82 */ /* 0x000e220000000a00 */
[----:B------:R-:W1:Y:S02]  /*1430*/  I2F.F64 R2, R8 ;  /* 0x0000000800027312 */ /* 0x000e640000201c00 */
[----:B-1----:R-:W-:-:S08]  /*1440*/  DADD R2, R2, 0.5 ;  /* 0x3fe0000002027429 */ /* 0x002fd00000000000 */
[----:B0-----:R-:W-:-:S08]  /*1450*/  DFMA R2, R2, R4, -0.5 ;  /* 0xbfe000000202742b */ /* 0x001fd00000000004 */
[----:B------:R-:W-:-:S06]  /*1460*/  DSETP.GEU.AND P1, PT, R2, RZ, PT ;  /* 0x000000ff0200722a */ /* 0x000fcc0003f2e000 */
[----:B------:R-:W-:Y:S02]  /*1470*/  FSEL R2, R2, RZ, P1 ;  /* 0x000000ff02027208 */ /* 0x000fe40000800000 */
[----:B------:R-:W-:-:S07]  /*1480*/  FSEL R3, R3, RZ, P1 ;  /* 0x000000ff03037208 */ /* 0x000fce0000800000 */
.L_x_268:
[----:B------:R-:W-:Y:S05]  /*1490*/  @P0 BRA `(.L_x_269) ;  /* 0x00000000001c0947 */ /* 0x000fea0003800000 */
[----:B------:R-:W0:Y:S01]  /*14a0*/  LDC.64 R6, c[0x0][0x390] ;  /* 0x0000e400ff067b82 */ /* 0x000e220000000a00 */
[----:B------:R-:W1:Y:S02]  /*14b0*/  I2F.F64 R4, R19 ;  /* 0x0000001300047312 */ /* 0x000e640000201c00 */
[----:B-1----:R-:W-:-:S08]  /*14c0*/  DADD R4, R4, 0.5 ;  /* 0x3fe0000004047429 */ /* 0x002fd00000000000 */
[----:B0-----:R-:W-:-:S08]  /*14d0*/  DFMA R4, R4, R6, -0.5 ;  /* 0xbfe000000404742b */ /* 0x001fd00000000006 */
[----:B------:R-:W-:-:S06]  /*14e0*/  DSETP.GEU.AND P1, PT, R4, RZ, PT ;  /* 0x000000ff0400722a */ /* 0x000fcc0003f2e000 */
[----:B------:R-:W-:Y:S02]  /*14f0*/  FSEL R6, R4, RZ, P1 ;  /* 0x000000ff04067208 */ /* 0x000fe40000800000 */
[----:B------:R-:W-:-:S07]  /*1500*/  FSEL R7, R5, RZ, P1 ;  /* 0x000000ff05077208 */ /* 0x000fce0000800000 */
.L_x_269:
        /* <DEDUP_REMOVED lines=8> */
.L_x_270:
[----:B------:R-:W-:Y:S05]  /*1590*/  @!P2 EXIT ;  /* 0x000000000000a94d */ /* 0x000fea0003800000 */
[----:B------:R-:W0:Y:S01]  /*15a0*/  LDC R0, c[0x0][0x3b8] ;  /* 0x0000ee00ff007b82 */ /* 0x000e220000000800 */
[----:B------:R-:W1:Y:S01]  /*15b0*/  F2I.F64.TRUNC R21, R2 ;  /* 0x0000000200157311 */ /* 0x000e62000030d100 */
[----:B------:R-:W2:Y:S01]  /*15c0*/  LDCU.64 UR8, c[0x0][0x450] ;  /* 0x00008a00ff0877ac */ /* 0x000ea20008000a00 */
[----:B------:R-:W3:Y:S06]  /*15d0*/  LDCU.128 UR12, c[0x0][0x440] ;  /* 0x00008800ff0c77ac */ /* 0x000eec0008000c00 */
[----:B------:R4:W0:Y:S08]  /*15e0*/  F2I.F64.TRUNC R29, R6 ;  /* 0x00000006001d7311 */ /* 0x000830000030d100 */
[----:B-1----:R4:W1:Y:S01]  /*15f0*/  I2F.F64 R4, R21 ;  /* 0x0000001500047312 */ /* 0x0028620000201c00 */
[----:B0-----:R-:W-:-:S07]  /*1600*/  ISETP.GE.AND P0, PT, R0, 0x1, PT ;  /* 0x000000010000780c */ /* 0x001fce0003f06270 */
[----:B------:R4:W0:Y:S01]  /*1610*/  F2I.F64.TRUNC R31, R12 ;  /* 0x0000000c001f7311 */ /* 0x000822000030d100 */
[----:B------:R-:W-:-:S05]  /*1620*/  SHF.R.S32.HI R0, RZ, 0x1f, R17 ;  /* 0x0000001fff007819 */ /* 0x000fca0000011411 */
[----:B--2---:R-:W-:Y:S01]  /*1630*/  IMAD R0, R0, UR8, RZ ;  /* 0x0000000800007c24 */ /* 0x004fe2000f8e02ff */
[----:B-1-3--:R-:W-:Y:S06]  /*1640*/  @!P0 EXIT ;  /* 0x000000000000894d */ /* 0x00afec0003800000 */
[----:B------:R-:W1:Y:S01]  /*1650*/  LDCU.64 UR6, c[0x0][0x3e8] ;  /* 0x00007d00ff0677ac */ /* 0x000e620008000a00 */
[C---:B------:R-:W-:Y:S01]  /*1660*/  IMAD R23, R17.reuse, UR9, R0 ;  /* 0x0000000911177c24 */ /* 0x040fe2000f8e0200 */
[----:B------:R-:W2:Y:S01]  /*1670*/  I2F.F64 R10, R29 ;  /* 0x0000001d000a7312 */ /* 0x000ea20000201c00 */
[----:B------:R-:W-:Y:S01]  /*1680*/  SHF.R.S32.HI R16, RZ, 0x1f, R19 ;  /* 0x0000001fff107819 */ /* 0x000fe20000011413 */
[----:B------:R-:W-:Y:S01]  /*1690*/  IMAD.WIDE.U32 R14, R17, UR8, RZ ;  /* 0x00000008110e7c25 */ /* 0x000fe2000f8e00ff */
[----:B------:R-:W-:Y:S01]  /*16a0*/  IADD3 R0, PT, PT, R9, -0x1, RZ ;  /* 0xffffffff09007810 */ /* 0x000fe20007ffe0ff */
[----:B------:R-:W-:Y:S01]  /*16b0*/  DADD R2, -R4, R2 ;  /* 0x0000000004027229 */ /* 0x000fe20000000102 */
[----:B------:R-:W3:Y:S01]  /*16c0*/  LDCU.128 UR16, c[0x0][0x3f0] ;  /* 0x00007e00ff1077ac */ /* 0x000ee20008000c00 */
[----:B------:R-:W-:Y:S01]  /*16d0*/  IMAD R4, R16, UR14, RZ ;  /* 0x0000000e10047c24 */ /* 0x000fe2000f8e02ff */
[----:B------:R-:W-:Y:S01]  /*16e0*/  ISETP.GE.AND P0, PT, R21, R0, PT ;  /* 0x000000001500720c */ /* 0x000fe20003f06270 */
[----:B------:R-:W-:Y:S01]  /*16f0*/  IMAD.IADD R17, R15, 0x1, R23 ;  /* 0x000000010f117824 */ /* 0x000fe200078e0217 */
[----:B------:R-:W-:Y:S01]  /*1700*/  SHF.R.S32.HI R0, RZ, 0x1f, R21 ;  /* 0x0000001fff007819 */ /* 0x000fe20000011415 */
[----:B------:R-:W-:Y:S01]  /*1710*/  IMAD R23, R19, UR15, R4 ;  /* 0x0000000f13177c24 */ /* 0x000fe2000f8e0204 */
[----:B------:R-:W-:Y:S01]  /*1720*/  MOV R16, R14 ;  /* 0x0000000e00107202 */ /* 0x000fe20000000f00 */
[----:B------:R-:W-:Y:S01]  /*1730*/  UIADD3 UR4, UPT, UPT, UR5, -0x1, URZ ;  /* 0xffffffff05047890 */ /* 0x000fe2000fffe0ff */
[----:B0-----:R-:W0:Y:S01]  /*1740*/  I2F.F64 R14, R31 ;  /* 0x0000001f000e7312 */ /* 0x001e220000201c00 */
[----:B------:R-:W-:-:S02]  /*1750*/  VIADD R25, R31, 0x1 ;  /* 0x000000011f197836 */ /* 0x000fc40000000000 */
[----:B-1----:R-:W-:Y:S02]  /*1760*/  IMAD R4, R0, UR6, RZ ;  /* 0x0000000600047c24 */ /* 0x002fe4000f8e02ff */
[C---:B------:R-:W-:Y:S02]  /*1770*/  VIADD R0, R21.reuse, 0x1 ;  /* 0x0000000115007836 */ /* 0x040fe40000000000 */
[----:B------:R-:W-:Y:S01]  /*1780*/  IMAD R9, R21, UR7, R4 ;  /* 0x0000000715097c24 */ /* 0x000fe2000f8e0204 */
[----:B--2---:R-:W-:Y:S01]  /*1790*/  DADD R4, -R10, R6 ;  /* 0x000000000a047229 */ /* 0x004fe20000000106 */
[----:B------:R-:W-:Y:S01]  /*17a0*/  IMAD.WIDE.U32 R18, R19, UR14, R16 ;  /* 0x0000000e13127c25 */ /* 0x000fe2000f8e0010 */
[----:B----4-:R-:W-:Y:S02]  /*17b0*/  IADD3 R6, PT, PT, R20, -0x1, RZ ;  /* 0xffffffff14067810 */ /* 0x010fe40007ffe0ff */
[----:B------:R-:W-:Y:S01]  /*17c0*/  SHF.R.S32.HI R10, RZ, 0x1f, R29 ;  /* 0x0000001fff0a7819 */ /* 0x000fe2000001141d */
[----:B------:R-:W-:Y:S01]  /*17d0*/  @P0 IMAD.MOV R0, RZ, RZ, R21 ;  /* 0x000000ffff000224 */ /* 0x000fe200078e0215 */
[----:B------:R-:W-:Y:S01]  /*17e0*/  ISETP.GE.AND P0, PT, R29, R6, PT ;  /* 0x000000061d00720c */ /* 0x000fe20003f06270 */
[----:B------:R-:W-:Y:S01]  /*17f0*/  IMAD.WIDE.U32 R16, R21, UR6, RZ ;  /* 0x0000000615107c25 */ /* 0x000fe2000f8e00ff */
[----:B------:R-:W-:Y:S01]  /*1800*/  IADD3 R21, PT, PT, R29, 0x1, RZ ;  /* 0x000000011d157810 */ /* 0x000fe20007ffe0ff */
[----:B0-----:R-:W-:Y:S01]  /*1810*/  DADD R6, -R14, R12 ;  /* 0x000000000e067229 */ /* 0x001fe2000000010c */
[----:B------:R-:W-:Y:S01]  /*1820*/  SHF.R.S32.HI R11, RZ, 0x1f, R8 ;  /* 0x0000001fff0b7819 */ /* 0x000fe20000011408 */
[----:B------:R-:W-:Y:S01]  /*1830*/  IMAD.IADD R17, R17, 0x1, R9 ;  /* 0x0000000111117824 */ /* 0x000fe200078e0209 */
[----:B------:R-:W-:Y:S01]  /*1840*/  SHF.R.S32.HI R9, RZ, 0x1f, R0 ;  /* 0x0000001fff097819 */ /* 0x000fe20000011400 */
[----:B------:R-:W-:Y:S01]  /*1850*/  IMAD.WIDE.U32 R12, R0, UR6, RZ ;  /* 0x00000006000c7c25 */ /* 0x000fe2000f8e00ff */
[----:B------:R-:W-:-:S03]  /*1860*/  IADD3 R19, PT, PT, R19, R23, RZ ;  /* 0x0000001713137210 */ /* 0x000fc60007ffe0ff */
[----:B------:R-:W-:Y:S02]  /*1870*/  IMAD R9, R9, UR6, RZ ;  /* 0x0000000609097c24 */ /* 0x000fe4000f8e02ff */
[----:B------:R-:W-:Y:S01]  /*1880*/  @P0 IMAD.MOV R21, RZ, RZ, R29 ;  /* 0x000000ffff150224 */ /* 0x000fe200078e021d */
[----:B------:R-:W-:Y:S01]  /*1890*/  ISETP.GE.AND P0, PT, R31, UR4, PT ;  /* 0x000000041f007c0c */ /* 0x000fe2000bf06270 */
[----:B------:R-:W-:Y:S01]  /*18a0*/  IMAD R9, R0, UR7, R9 ;  /* 0x0000000700097c24 */ /* 0x000fe2000f8e0209 */
[----:B------:R-:W-:Y:S01]  /*18b0*/  UMOV UR4, URZ ;  /* 0x000000ff00047c82 */ /* 0x000fe20008000000 */
[----:B---3--:R-:W-:Y:S02]  /*18c0*/  IMAD R0, R10, UR16, RZ ;  /* 0x000000100a007c24 */ /* 0x008fe4000f8e02ff */
[----:B------:R-:W-:Y:S01]  /*18d0*/  IMAD R23, R11, UR12, RZ ;  /* 0x0000000c0b177c24 */ /* 0x000fe2000f8e02ff */
[----:B------:R-:W-:Y:S01]  /*18e0*/  IADD3 R15, PT, PT, R13, R9, RZ ;  /* 0x000000090d0f7210 */ /* 0x000fe20007ffe0ff */
[----:B------:R-:W-:Y:S01]  /*18f0*/  IMAD R27, R29, UR17, R0 ;  /* 0x000000111d1b7c24 */ /* 0x000fe2000f8e0200 */
[----:B------:R-:W-:Y:S01]  /*1900*/  SHF.R.S32.HI R0, RZ, 0x1f, R21 ;  /* 0x0000001fff007819 */ /* 0x000fe20000011415 */
[----:B------:R-:W-:-:S02]  /*1910*/  IMAD.MOV.U32 R14, RZ, RZ, R12 ;  /* 0x000000ffff0e7224 */ /* 0x000fc400078e000c */
[----:B------:R-:W-:-:S04]  /*1920*/  IMAD.WIDE.U32 R10, R29, UR16, R16 ;  /* 0x000000101d0a7c25 */ /* 0x000fc8000f8e0010 */
[----:B------:R-:W-:Y:S02]  /*1930*/  IMAD R0, R0, UR16, RZ ;  /* 0x0000001000007c24 */ /* 0x000fe4000f8e02ff */
[----:B------:R-:W-:Y:S02]  /*1940*/  @P0 IMAD.MOV R25, RZ, RZ, R31 ;  /* 0x000000ffff190224 */ /* 0x000fe400078e021f */
[----:B------:R-:W-:Y:S02]  /*1950*/  IMAD R33, R8, UR13, R23 ;  /* 0x0000000d08217c24 */ /* 0x000fe4000f8e0217 */
[C---:B------:R-:W-:Y:S01]  /*1960*/  IMAD R23, R21.reuse, UR17, R0 ;  /* 0x0000001115177c24 */ /* 0x040fe2000f8e0200 */
[----:B------:R-:W-:Y:S01]  /*1970*/  SHF.R.S32.HI R0, RZ, 0x1f, R31 ;  /* 0x0000001fff007819 */ /* 0x000fe2000001141f */
[----:B------:R-:W-:-:S04]  /*1980*/  IMAD.WIDE.U32 R16, R21, UR16, R16 ;  /* 0x0000001015107c25 */ /* 0x000fc8000f8e0010 */
[----:B------:R-:W-:Y:S01]  /*1990*/  IMAD.WIDE.U32 R12, R29, UR16, R14 ;  /* 0x000000101d0c7c25 */ /* 0x000fe2000f8e000e */
[----:B------:R-:W-:Y:S01]  /*19a0*/  IADD3 R17, PT, PT, R17, R23, RZ ;  /* 0x0000001711117210 */ /* 0x000fe20007ffe0ff */
[----:B------:R-:W-:Y:S02]  /*19b0*/  DADD R28, -R6, 1 ;  /* 0x3ff00000061c7429 */ /* 0x000fe40000000100 */
[----:B------:R-:W-:Y:S01]  /*19c0*/  IMAD.WIDE.U32 R8, R8, UR12, R18 ;  /* 0x0000000c08087c25 */ /* 0x000fe2000f8e0012 */
[----:B------:R-:W-:Y:S02]  /*19d0*/  MOV R18, R10 ;  /* 0x0000000a00127202 */ /* 0x000fe40000000f00 */
[----:B------:R-:W-:Y:S01]  /*19e0*/  SHF.R.S32.HI R10, RZ, 0x1f, R25 ;  /* 0x0000001fff0a7819 */ /* 0x000fe20000011419 */
[----:B------:R-:W-:Y:S01]  /*19f0*/  IMAD.WIDE.U32 R14, R21, UR16, R14 ;  /* 0x00000010150e7c25 */ /* 0x000fe2000f8e000e */
[----:B------:R-:W-:-:S03]  /*1a00*/  IADD3 R19, PT, PT, R11, R27, RZ ;  /* 0x0000001b0b137210 */ /* 0x000fc60007ffe0ff */
[----:B------:R-:W-:Y:S01]  /*1a10*/  IMAD.MOV.U32 R26, RZ, RZ, R12 ;  /* 0x000000ffff1a7224 */ /* 0x000fe200078e000c */
[----:B------:R-:W-:Y:S01]  /*1a20*/  IADD3 R23, PT, PT, R23, R15, RZ ;  /* 0x0000000f17177210 */ /* 0x000fe20007ffe0ff */
[----:B------:R-:W-:Y:S01]  /*1a30*/  IMAD R12, R0, UR18, RZ ;  /* 0x00000012000c7c24 */ /* 0x000fe2000f8e02ff */
[----:B------:R-:W-:Y:S01]  /*1a40*/  MOV R22, R14 ;  /* 0x0000000e00167202 */ /* 0x000fe20000000f00 */
[----:B------:R-:W-:Y:S01]  /*1a50*/  IMAD R0, R10, UR18, RZ ;  /* 0x000000120a007c24 */ /* 0x000fe2000f8e02ff */
[----:B------:R-:W-:Y:S01]  /*1a60*/  DADD R10, -R4, 1 ;  /* 0x3ff00000040a7429 */ /* 0x000fe20000000100 */
[----:B------:R-:W-:Y:S02]  /*1a70*/  IMAD.IADD R27, R27, 0x1, R13 ;  /* 0x000000011b1b7824 */ /* 0x000fe400078e020d */
[----:B------:R-:W-:Y:S02]  /*1a80*/  IMAD R49, R31, UR19, R12 ;  /* 0x000000131f317c24 */ /* 0x000fe4000f8e020c */
[----:B------:R-:W-:-:S04]  /*1a90*/  IMAD.WIDE.U32 R12, R25, UR18, R16 ;  /* 0x00000012190c7c25 */ /* 0x000fc8000f8e0010 */
[----:B------:R-:W-:-:S04]  /*1aa0*/  IMAD.WIDE.U32 R14, R31, UR18, R16 ;  /* 0x000000121f0e7c25 */ /* 0x000fc8000f8e0010 */
[----:B------:R-:W-:Y:S01]  /*1ab0*/  IMAD.WIDE.U32 R20, R25, UR18, R22 ;  /* 0x0000001219147c25 */ /* 0x000fe2000f8e0016 */
[----:B------:R-:W-:-:S03]  /*1ac0*/  IADD3 R39, PT, PT, R49, R15, RZ ;  /* 0x0000000f31277210 */ /* 0x000fc60007ffe0ff */
[C---:B------:R-:W-:Y:S02]  /*1ad0*/  IMAD R45, R25.reuse, UR19, R0 ;  /* 0x00000013192d7c24 */ /* 0x040fe4000f8e0200 */
[----:B------:R-:W-:-:S03]  /*1ae0*/  IMAD.WIDE.U32 R16, R25, UR18, R18 ;  /* 0x0000001219107c25 */ /* 0x000fc6000f8e0012 */
[----:B------:R-:W-:Y:S01]  /*1af0*/  IADD3 R35, PT, PT, R45, R13, RZ ;  /* 0x0000000d2d237210 */ /* 0x000fe20007ffe0ff */
[----:B------:R-:W-:Y:S01]  /*1b00*/  IMAD.WIDE.U32 R22, R31, UR18, R22 ;  /* 0x000000121f167c25 */ /* 0x000fe2000f8e0016 */
[----:B------:R-:W-:-:S03]  /*1b10*/  IADD3 R43, PT, PT, R21, R45, RZ ;  /* 0x0000002d152b7210 */ /* 0x000fc60007ffe0ff */
[----:B------:R-:W-:Y:S01]  /*1b20*/  IMAD.WIDE.U32 R18, R31, UR18, R18 ;  /* 0x000000121f127c25 */ /* 0x000fe2000f8e0012 */
[----:B------:R-:W-:-:S03]  /*1b30*/  IADD3 R47, PT, PT, R23, R49, RZ ;  /* 0x00000031172f7210 */ /* 0x000fc60007ffe0ff */
[----:B------:R-:W-:-:S04]  /*1b40*/  IMAD.WIDE.U32 R24, R25, UR18, R26 ;  /* 0x0000001219187c25 */ /* 0x000fc8000f8e001a */
[----:B------:R-:W-:-:S04]  /*1b50*/  IMAD.WIDE.U32 R26, R31, UR18, R26 ;  /* 0x000000121f1a7c25 */ /* 0x000fc8000f8e001a */
[----:B------:R-:W-:Y:S02]  /*1b60*/  IMAD.IADD R37, R45, 0x1, R17 ;  /* 0x000000012d257824 */ /* 0x000fe400078e0211 */
[----:B------:R-:W-:Y:S02]  /*1b70*/  IMAD.IADD R41, R49, 0x1, R19 ;  /* 0x0000000131297824 */ /* 0x000fe400078e0213 */
[----:B------:R-:W-:Y:S02]  /*1b80*/  IMAD.IADD R33, R33, 0x1, R9 ;  /* 0x0000000121217824 */ /* 0x000fe400078e0209 */
[----:B------:R-:W-:Y:S02]  /*1b90*/  IMAD.IADD R45, R45, 0x1, R25 ;  /* 0x000000012d2d7824 */ /* 0x000fe400078e0219 */
[----:B------:R-:W-:-:S07]  /*1ba0*/  IMAD.IADD R49, R49, 0x1, R27 ;  /* 0x0000000131317824 */ /* 0x000fce00078e021b */
.L_x_274:
[----:B0-----:R-:W0:Y:S01]  /*1bb0*/  LDCU UR8, c[0x0][0x3b8] ;  /* 0x00007700ff0877ac */ /* 0x001e220008000800 */
[----:B------:R-:W-:Y:S01]  /*1bc0*/  UMOV UR6, URZ ;  /* 0x000000ff00067c82 */ /* 0x000fe20008000000 */
[----:B------:R-:W-:Y:S01]  /*1bd0*/  UMOV UR7, URZ ;  /* 0x000000ff00077c82 */ /* 0x000fe20008000000 */
[----:B0-----:R-:W-:-:S09]  /*1be0*/  UISETP.NE.AND UP0, UPT, UR8, 0x1, UPT ;  /* 0x000000010800788c */ /* 0x001fd2000bf05270 */
[----:B--2---:R-:W-:Y:S05]  /*1bf0*/  BRA.U !UP0, `(.L_x_271) ;  /* 0x0000000908407547 */ /* 0x004fea000b800000 */
[----:B------:R-:W0:Y:S01]  /*1c00*/  LDCU.64 UR12, c[0x0][0x3a8] ;  /* 0x00007500ff0c77ac */ /* 0x000e220008000a00 */
[----:B------:R-:W1:Y:S01]  /*1c10*/  LDCU.64 UR14, c[0x0][0x400] ;  /* 0x00008000ff0e77ac */ /* 0x000e620008000a00 */
[----:B------:R-:W-:-:S05]  /*1c20*/  UMOV UR5, URZ ;  /* 0x000000ff00057c82 */ /* 0x000fca0008000000 */
.L_x_272:
[----:B--2---:R-:W2:Y:S01]  /*1c30*/  LDC.64 R50, c[0x0][0x3d8] ;  /* 0x0000f600ff327b82 */ /* 0x004ea20000000a00 */
[----:B------:R-:W-:Y:S02]  /*1c40*/  MOV R36, R16 ;  /* 0x0000001000247202 */ /* 0x000fe40000000f00 */
[----:B------:R-:W-:-:S05]  /*1c50*/  MOV R40, R18 ;  /* 0x0000001200287202 */ /* 0x000fca0000000f00 */
[----:B------:R-:W3:Y:S01]  /*1c60*/  LDC.64 R52, c[0x0][0x3e0] ;  /* 0x0000f800ff347b82 */ /* 0x000ee20000000a00 */
[----:B--2---:R-:W-:Y:S02]  /*1c70*/  IMAD R51, R51, UR4, RZ ;  /* 0x0000000433337c24 */ /* 0x004fe4000f8e02ff */
[----:B------:R-:W-:-:S04]  /*1c80*/  IMAD.WIDE.U32 R54, R50, UR4, R36 ;  /* 0x0000000432367c25 */ /* 0x000fc8000f8e0024 */
[----:B------:R-:W-:Y:S02]  /*1c90*/  IMAD.IADD R55, R51, 0x1, R55 ;  /* 0x0000000133377824 */ /* 0x000fe400078e0237 */
[----:B------:R-:W-:-:S04]  /*1ca0*/  IMAD.WIDE.U32 R30, R50, UR4, R40 ;  /* 0x00000004321e7c25 */ /* 0x000fc8000f8e0028 */
[----:B---3--:R-:W-:Y:S02]  /*1cb0*/  IMAD R0, R53, UR5, RZ ;  /* 0x0000000535007c24 */ /* 0x008fe4000f8e02ff */
[----:B------:R-:W-:-:S04]  /*1cc0*/  IMAD.WIDE.U32 R58, R52, UR5, R54 ;  /* 0x00000005343a7c25 */ /* 0x000fc8000f8e0036 */
[----:B------:R-:W-:Y:S01]  /*1cd0*/  IMAD.IADD R31, R31, 0x1, R51 ;  /* 0x000000011f1f7824 */ /* 0x000fe200078e0233 */
[----:B------:R-:W-:Y:S02]  /*1ce0*/  IADD3 R55, PT, PT, R0, R59, RZ ;  /* 0x0000003b00377210 */ /* 0x000fe40007ffe0ff */
[----:B0-----:R-:W-:Y:S01]  /*1cf0*/  LEA R54, P0, R58, UR12, 0x3 ;  /* 0x0000000c3a367c11 */ /* 0x001fe2000f8018ff */
[----:B------:R-:W-:-:S03]  /*1d00*/  IMAD.WIDE.U32 R56, R52, UR5, R30 ;  /* 0x0000000534387c25 */ /* 0x000fc6000f8e001e */
[----:B------:R-:W-:Y:S01]  /*1d10*/  LEA.HI.X R55, R58, UR13, R55, 0x3, P0 ;  /* 0x0000000d3a377c11 */ /* 0x000fe200080f1c37 */
[----:B------:R-:W-:Y:S01]  /*1d20*/  IMAD.IADD R31, R57, 0x1, R0 ;  /* 0x00000001391f7824 */ /* 0x000fe200078e0200 */
[----:B------:R-:W-:-:S03]  /*1d30*/  LEA R30, P0, R56, UR12, 0x3 ;  /* 0x0000000c381e7c11 */ /* 0x000fc6000f8018ff */
[----:B------:R-:W2:Y:S01]  /*1d40*/  LDG.E.64 R60, desc[UR10][R54.64] ;  /* 0x0000000a363c7981 */ /* 0x000ea2000c1e1b00 */
[----:B------:R-:W-:-:S05]  /*1d50*/  LEA.HI.X R31, R56, UR13, R31, 0x3, P0 ;  /* 0x0000000d381f7c11 */ /* 0x000fca00080f1c1f */
[----:B------:R-:W3:Y:S01]  /*1d60*/  LDG.E.64 R62, desc[UR10][R30.64] ;  /* 0x0000000a1e3e7981 */ /* 0x000ee2000c1e1b00 */
[----:B------:R-:W-:Y:S02]  /*1d70*/  MOV R34, R12 ;  /* 0x0000000c00227202 */ /* 0x000fe40000000f00 */
[----:B------:R-:W-:-:S03]  /*1d80*/  MOV R38, R14 ;  /* 0x0000000e00267202 */ /* 0x000fc60000000f00 */
[----:B------:R-:W-:-:S04]  /*1d90*/  IMAD.WIDE.U32 R56, R50, UR4, R34 ;  /* 0x0000000432387c25 */ /* 0x000fc8000f8e0022 */
[----:B------:R-:W-:Y:S02]  /*1da0*/  IMAD.IADD R57, R51, 0x1, R57 ;  /* 0x0000000133397824 */ /* 0x000fe400078e0239 */
[----:B------:R-:W-:-:S04]  /*1db0*/  IMAD.WIDE.U32 R58, R50, UR4, R38 ;  /* 0x00000004323a7c25 */ /* 0x000fc8000f8e0026 */
[----:B------:R-:W-:-:S04]  /*1dc0*/  IMAD.WIDE.U32 R66, R52, UR5, R56 ;  /* 0x0000000534427c25 */ /* 0x000fc8000f8e0038 */
[----:B------:R-:W-:Y:S01]  /*1dd0*/  IMAD.IADD R59, R51, 0x1, R59 ;  /* 0x00000001333b7824 */ /* 0x000fe200078e023b */
[----:B------:R-:W-:Y:S02]  /*1de0*/  IADD3 R57, PT, PT, R0, R67, RZ ;  /* 0x0000004300397210 */ /* 0x000fe40007ffe0ff */
[----:B------:R-:W-:Y:S01]  /*1df0*/  LEA R56, P0, R66, UR12, 0x3 ;  /* 0x0000000c42387c11 */ /* 0x000fe2000f8018ff */
[----:B------:R-:W-:Y:S01]  /*1e00*/  IMAD.WIDE.U32 R64, R52, UR5, R58 ;  /* 0x0000000534407c25 */ /* 0x000fe2000f8e003a */
[----:B------:R-:W-:Y:S02]  /*1e10*/  MOV R48, R26 ;  /* 0x0000001a00307202 */ /* 0x000fe40000000f00 */
[----:B------:R-:W-:Y:S01]  /*1e20*/  LEA.HI.X R57, R66, UR13, R57, 0x3, P0 ;  /* 0x0000000d42397c11 */ /* 0x000fe200080f1c39 */
[----:B------:R-:W-:Y:S01]  /*1e30*/  IMAD.IADD R59, R0, 0x1, R65 ;  /* 0x00000001003b7824 */ /* 0x000fe200078e0241 */
[C---:B------:R-:W-:Y:S01]  /*1e40*/  LEA R58, P0, R64.reuse, UR12, 0x3 ;  /* 0x0000000c403a7c11 */ /* 0x040fe2000f8018ff */
[----:B------:R-:W-:Y:S01]  /*1e50*/  IMAD.MOV.U32 R44, RZ, RZ, R24 ;  /* 0x000000ffff2c7224 */ /* 0x000fe200078e0018 */
[----:B------:R-:W-:Y:S01]  /*1e60*/  MOV R46, R22 ;  /* 0x00000016002e7202 */ /* 0x000fe20000000f00 */
[----:B------:R-:W4:Y:S01]  /*1e70*/  LDG.E.64 R66, desc[UR10][R56.64] ;  /* 0x0000000a38427981 */ /* 0x000f22000c1e1b00 */
[----:B------:R-:W-:Y:S01]  /*1e80*/  LEA.HI.X R59, R64, UR13, R59, 0x3, P0 ;  /* 0x0000000d403b7c11 */ /* 0x000fe200080f1c3b */
[----:B------:R-:W-:-:S04]  /*1e90*/  IMAD.WIDE.U32 R64, R50, UR4, R48 ;  /* 0x0000000432407c25 */ /* 0x000fc8000f8e0030 */
[----:B------:R-:W-:Y:S01]  /*1ea0*/  IMAD.IADD R65, R51, 0x1, R65 ;  /* 0x0000000133417824 */ /* 0x000fe200078e0241 */
[----:B------:R-:W5:Y:S01]  /*1eb0*/  LDG.E.64 R72, desc[UR10][R58.64] ;  /* 0x0000000a3a487981 */ /* 0x000f62000c1e1b00 */
[----:B------:R-:W-:Y:S02]  /*1ec0*/  IMAD.MOV.U32 R42, RZ, RZ, R20 ;  /* 0x000000ffff2a7224 */ /* 0x000fe400078e0014 */
[----:B------:R-:W-:Y:S01]  /*1ed0*/  IMAD.WIDE.U32 R68, R52, UR5, R64 ;  /* 0x0000000534447c25 */ /* 0x000fe2000f8e0040 */
[----:B--2---:R-:W-:-:S04]  /*1ee0*/  DMUL R64, R6, R60 ;  /* 0x0000003c06407228 */ /* 0x004fc80000000000 */
[----:B------:R-:W-:Y:S02]  /*1ef0*/  IADD3 R61, PT, PT, R0, R69, RZ ;  /* 0x00000045003d7210 */ /* 0x000fe40007ffe0ff */
[----:B------:R-:W-:-:S04]  /*1f00*/  LEA R60, P0, R68, UR12, 0x3 ;  /* 0x0000000c443c7c11 */ /* 0x000fc8000f8018ff */
[----:B------:R-:W-:Y:S01]  /*1f10*/  LEA.HI.X R61, R68, UR13, R61, 0x3, P0 ;  /* 0x0000000d443d7c11 */ /* 0x000fe200080f1c3d */
[----:B---3--:R-:W-:Y:S01]  /*1f20*/  DFMA R68, R28, R62, R64 ;  /* 0x0000003e1c44722b */ /* 0x008fe20000000040 */
[----:B------:R-:W-:-:S04]  /*1f30*/  IMAD.WIDE.U32 R62, R50, UR4, R44 ;  /* 0x00000004323e7c25 */ /* 0x000fc8000f8e002c */
[----:B------:R-:W-:-:S04]  /*1f40*/  IMAD.WIDE.U32 R64, R50, UR4, R46 ;  /* 0x0000000432407c25 */ /* 0x000fc8000f8e002e */
[C---:B------:R-:W-:Y:S01]  /*1f50*/  IMAD.IADD R63, R51.reuse, 0x1, R63 ;  /* 0x00000001333f7824 */ /* 0x040fe200078e023f */
[----:B------:R-:W-:Y:S01]  /*1f60*/  IADD3 R65, PT, PT, R51, R65, RZ ;  /* 0x0000004133417210 */ /* 0x000fe20007ffe0ff */
[----:B------:R-:W-:-:S04]  /*1f70*/  IMAD.WIDE.U32 R62, R52, UR5, R62 ;  /* 0x00000005343e7c25 */ /* 0x000fc8000f8e003e */
[----:B------:R-:W-:Y:S01]  /*1f80*/  IMAD.WIDE.U32 R70, R52, UR5, R64 ;  /* 0x0000000534467c25 */ /* 0x000fe2000f8e0040 */
[----:B------:R-:W-:-:S03]  /*1f90*/  LEA R64, P0, R62, UR12, 0x3 ;  /* 0x0000000c3e407c11 */ /* 0x000fc6000f8018ff */
[----:B------:R-:W-:-:S05]  /*1fa0*/  IMAD.IADD R63, R0, 0x1, R63 ;  /* 0x00000001003f7824 */ /* 0x000fca00078e023f */
[----:B------:R-:W-:Y:S02]  /*1fb0*/  LEA.HI.X R65, R62, UR13, R63, 0x3, P0 ;  /* 0x0000000d3e417c11 */ /* 0x000fe400080f1c3f */
[----:B------:R-:W-:Y:S01]  /*1fc0*/  IADD3 R63, PT, PT, R0, R71, RZ ;  /* 0x00000047003f7210 */ /* 0x000fe20007ffe0ff */
[----:B----4-:R-:W-:Y:S01]  /*1fd0*/  DMUL R66, R6, R66 ;  /* 0x0000004206427228 */ /* 0x010fe20000000000 */
[C---:B------:R-:W-:Y:S01]  /*1fe0*/  LEA R62, P0, R70.reuse, UR12, 0x3 ;  /* 0x0000000c463e7c11 */ /* 0x040fe2000f8018ff */
[----:B------:R-:W2:Y:S03]  /*1ff0*/  LDG.E.64 R74, desc[UR10][R64.64] ;  /* 0x0000000a404a7981 */ /* 0x000ea6000c1e1b00 */
[----:B------:R-:W-:Y:S01]  /*2000*/  LEA.HI.X R63, R70, UR13, R63, 0x3, P0 ;  /* 0x0000000d463f7c11 */ /* 0x000fe200080f1c3f */
[----:B------:R-:W-:Y:S02]  /*2010*/  IMAD.WIDE.U32 R70, R50, UR4, R42 ;  /* 0x0000000432467c25 */ /* 0x000fe4000f8e002a */
[----:B-----5:R-:W-:-:S02]  /*2020*/  DFMA R66, R28, R72, R66 ;  /* 0x000000481c42722b */ /* 0x020fc40000000042 */
[----:B------:R-:W3:Y:S01]  /*2030*/  LDG.E.64 R76, desc[UR10][R62.64] ;  /* 0x0000000a3e4c7981 */ /* 0x000ee2000c1e1b00 */
[----:B------:R-:W-:-:S03]  /*2040*/  IADD3 R71, PT, PT, R51, R71, RZ ;  /* 0x0000004733477210 */ /* 0x000fc60007ffe0ff */
[----:B------:R-:W-:-:S04]  /*2050*/  IMAD.WIDE.U32 R50, R52, UR5, R70 ;  /* 0x0000000534327c25 */ /* 0x000fc8000f8e0046 */
[----:B------:R-:W-:Y:S01]  /*2060*/  IMAD.IADD R51, R0, 0x1, R51 ;  /* 0x0000000100337824 */ /* 0x000fe200078e0233 */
[----:B------:R-:W-:-:S04]  /*2070*/  LEA R70, P0, R50, UR12, 0x3 ;  /* 0x0000000c32467c11 */ /* 0x000fc8000f8018ff */
[----:B------:R-:W-:Y:S02]  /*2080*/  LEA.HI.X R71, R50, UR13, R51, 0x3, P0 ;  /* 0x0000000d32477c11 */ /* 0x000fe400080f1c33 */
[----:B------:R-:W4:Y:S04]  /*2090*/  LDG.E.64 R50, desc[UR10][R60.64] ;  /* 0x0000000a3c327981 */ /* 0x000f28000c1e1b00 */
[----:B------:R-:W5:Y:S01]  /*20a0*/  LDG.E.64 R78, desc[UR10][R70.64] ;  /* 0x0000000a464e7981 */ /* 0x000f62000c1e1b00 */
[----:B------:R-:W-:-:S08]  /*20b0*/  DMUL R66, R4, R66 ;  /* 0x0000004204427228 */ /* 0x000fd00000000000 */
[----:B------:R-:W-:Y:S01]  /*20c0*/  DFMA R72, R10, R68, R66 ;  /* 0x000000440a48722b */ /* 0x000fe20000000042 */
[----:B------:R-:W0:Y:S01]  /*20d0*/  LDC.64 R68, c[0x0][0x430] ;  /* 0x00010c00ff447b82 */ /* 0x000e220000000a00 */
[----:B------:R-:W-:-:S05]  /*20e0*/  MOV R32, R8 ;  /* 0x0000000800207202 */ /* 0x000fca0000000f00 */
[----:B0-----:R-:W-:-:S04]  /*20f0*/  IMAD.WIDE.U32 R66, R68, UR4, R32 ;  /* 0x0000000444427c25 */ /* 0x001fc8000f8e0020 */
[----:B------:R-:W-:Y:S01]  /*2100*/  IMAD R67, R69, UR4, R67 ;  /* 0x0000000445437c24 */ /* 0x000fe2000f8e0243 */
[----:B--2---:R-:W-:-:S08]  /*2110*/  DMUL R74, R6, R74 ;  /* 0x0000004a064a7228 */ /* 0x004fd00000000000 */
[----:B----4-:R-:W-:Y:S01]  /*2120*/  DFMA R74, R28, R50, R74 ;  /* 0x000000321c4a722b */ /* 0x010fe2000000004a */
[----:B------:R-:W0:Y:S01]  /*2130*/  LDC.64 R50, c[0x0][0x438] ;  /* 0x00010e00ff327b82 */ /* 0x000e220000000a00 */
[----:B-----5:R-:W-:-:S08]  /*2140*/  DMUL R78, R6, R78 ;  /* 0x0000004e064e7228 */ /* 0x020fd00000000000 */
[----:B---3--:R-:W-:-:S08]  /*2150*/  DFMA R76, R28, R76, R78 ;  /* 0x0000004c1c4c722b */ /* 0x008fd0000000004e */
[----:B------:R-:W-:Y:S01]  /*2160*/  DMUL R76, R4, R76 ;  /* 0x0000004c044c7228 */ /* 0x000fe20000000000 */
[----:B0-----:R-:W-:-:S07]  /*2170*/  IMAD.WIDE.U32 R68, R50, UR5, R66 ;  /* 0x0000000532447c25 */ /* 0x001fce000f8e0042 */
[----:B------:R-:W-:Y:S01]  /*2180*/  DFMA R74, R10, R74, R76 ;  /* 0x0000004a0a4a722b */ /* 0x000fe2000000004c */
[----:B------:R-:W-:Y:S01]  /*2190*/  IMAD R67, R51, UR5, R69 ;  /* 0x0000000533437c24 */ /* 0x000fe2000f8e0245 */
[----:B-1----:R-:W-:-:S04]  /*21a0*/  LEA R66, P0, R68, UR14, 0x3 ;  /* 0x0000000e44427c11 */ /* 0x002fc8000f8018ff */
[----:B------:R-:W-:Y:S02]  /*21b0*/  LEA.HI.X R67, R68, UR15, R67, 0x3, P0 ;  /* 0x0000000f44437c11 */ /* 0x000fe400080f1c43 */
[C---:B------:R-:W-:Y:S02]  /*21c0*/  DMUL R74, R2.reuse, R74 ;  /* 0x0000004a024a7228 */ /* 0x040fe40000000000 */
[----:B------:R-:W-:-:S08]  /*21d0*/  DADD R68, -R2, 1 ;  /* 0x3ff0000002447429 */ /* 0x000fd00000000100 */
[----:B------:R-:W-:Y:S01]  /*21e0*/  DFMA R72, R72, R68, R74 ;  /* 0x000000444848722b */ /* 0x000fe2000000004a */
[C---:B------:R-:W-:Y:S01]  /*21f0*/  SHF.L.U64.HI R75, R52.reuse, 0x3, R53 ;  /* 0x00000003344b7819 */ /* 0x040fe20000010235 */
[----:B------:R-:W-:-:S05]  /*2200*/  IMAD.SHL.U32 R53, R52, 0x8, RZ ;  /* 0x0000000834357824 */ /* 0x000fca00078e00ff */
[-C--:B------:R-:W-:Y:S02]  /*2210*/  IADD3 R84, P5, PT, R70, R53.reuse, RZ ;  /* 0x0000003546547210 */ /* 0x080fe40007fbe0ff */
[-C--:B------:R-:W-:Y:S02]  /*2220*/  IADD3 R76, P6, PT, R54, R53.reuse, RZ ;  /* 0x00000035364c7210 */ /* 0x080fe40007fde0ff */
[----:B------:R-:W-:Y:S01]  /*2230*/  IADD3 R70, P2, PT, R64, R53, RZ ;  /* 0x0000003540467210 */ /* 0x000fe20007f5e0ff */
[----:B------:R-:W-:Y:S01]  /*2240*/  IMAD.X R85, R71, 0x1, R75, P5 ;  /* 0x0000000147557824 */ /* 0x000fe200028e064b */
[----:B------:R0:W-:Y:S01]  /*2250*/  STG.E.64 desc[UR10][R66.64], R72 ;  /* 0x0000004842007986 */ /* 0x0001e2000c101b0a */
[----:B------:R-:W-:Y:S02]  /*2260*/  IADD3.X R77, PT, PT, R55, R75, RZ, P6, !PT ;  /* 0x0000004b374d7210 */ /* 0x000fe400037fe4ff */
[----:B------:R-:W-:Y:S02]  /*2270*/  IADD3 R80, P3, PT, R56, R53, RZ ;  /* 0x0000003538507210 */ /* 0x000fe40007f7e0ff */
[----:B------:R-:W-:-:S02]  /*2280*/  IADD3.X R71, PT, PT, R65, R75, RZ, P2, !PT ;  /* 0x0000004b41477210 */ /* 0x000fc400017fe4ff */
[----:B------:R-:W2:Y:S01]  /*2290*/  LDG.E.64 R64, desc[UR10][R84.64] ;  /* 0x0000000a54407981 */ /* 0x000ea2000c1e1b00 */
[-C--:B------:R-:W-:Y:S01]  /*22a0*/  IADD3 R82, P1, PT, R60, R53.reuse, RZ ;  /* 0x000000353c527210 */ /* 0x080fe20007f3e0ff */
[----:B------:R-:W-:Y:S01]  /*22b0*/  IMAD.X R81, R57, 0x1, R75, P3 ;  /* 0x0000000139517824 */ /* 0x000fe200018e064b */
[----:B0-----:R-:W-:-:S04]  /*22c0*/  IADD3 R72, P6, PT, R62, R53, RZ ;  /* 0x000000353e487210 */ /* 0x001fc80007fde0ff */
[----:B------:R-:W3:Y:S01]  /*22d0*/  LDG.E.64 R56, desc[UR10][R80.64] ;  /* 0x0000000a50387981 */ /* 0x000ee2000c1e1b00 */
[----:B------:R-:W-:Y:S01]  /*22e0*/  IMAD.X R73, R63, 0x1, R75, P6 ;  /* 0x000000013f497824 */ /* 0x000fe200030e064b */
[----:B------:R-:W-:Y:S02]  /*22f0*/  IADD3 R78, P4, PT, R58, R53, RZ ;  /* 0x000000353a4e7210 */ /* 0x000fe40007f9e0ff */
[----:B------:R-:W4:Y:S01]  /*2300*/  LDG.E.64 R62, desc[UR10][R70.64] ;  /* 0x0000000a463e7981 */ /* 0x000f22000c1e1b00 */
[----:B------:R-:W-:-:S03]  /*2310*/  IADD3.X R83, PT, PT, R61, R75, RZ, P1, !PT ;  /* 0x0000004b3d537210 */ /* 0x000fc60000ffe4ff */
[----:B------:R-:W5:Y:S01]  /*2320*/  LDG.E.64 R60, desc[UR10][R72.64] ;  /* 0x0000000a483c7981 */ /* 0x000f62000c1e1b00 */
[----:B------:R-:W-:Y:S02]  /*2330*/  IADD3.X R79, PT, PT, R59, R75, RZ, P4, !PT ;  /* 0x0000004b3b4f7210 */ /* 0x000fe400027fe4ff */
[----:B------:R-:W-:Y:S01]  /*2340*/  IADD3 R74, P0, PT, R30, R53, RZ ;  /* 0x000000351e4a7210 */ /* 0x000fe20007f1e0ff */
[----:B------:R-:W5:Y:S04]  /*2350*/  LDG.E.64 R58, desc[UR10][R82.64] ;  /* 0x0000000a523a7981 */ /* 0x000f68000c1e1b00 */
[----:B------:R-:W5:Y:S01]  /*2360*/  LDG.E.64 R54, desc[UR10][R78.64] ;  /* 0x0000000a4e367981 */ /* 0x000f62000c1e1b00 */
[----:B------:R-:W-:-:S03]  /*2370*/  IMAD.X R75, R31, 0x1, R75, P0 ;  /* 0x000000011f4b7824 */ /* 0x000fc600000e064b */
[----:B------:R-:W5:Y:S04]  /*2380*/  LDG.E.64 R52, desc[UR10][R76.64] ;  /* 0x0000000a4c347981 */ /* 0x000f68000c1e1b00 */
[----:B------:R-:W5:Y:S01]  /*2390*/  LDG.E.64 R30, desc[UR10][R74.64] ;  /* 0x0000000a4a1e7981 */ /* 0x000f62000c1e1b00 */
[----:B------:R-:W-:Y:S02]  /*23a0*/  ULOP3.LUT UR6, UR8, 0x7ffffffe, URZ, 0xc0, !UPT ;  /* 0x7ffffffe08067892 */ /* 0x000fe4000f8ec0ff */
[----:B------:R-:W-:-:S04]  /*23b0*/  UIADD3 UR5, UPT, UPT, UR5, 0x2, URZ ;  /* 0x0000000205057890 */ /* 0x000fc8000fffe0ff */
[----:B------:R-:W-:Y:S01]  /*23c0*/  UISETP.NE.AND UP0, UPT, UR5, UR6, UPT ;  /* 0x000000060500728c */ /* 0x000fe2000bf05270 */
[C---:B--2---:R-:W-:Y:S02]  /*23d0*/  DMUL R64, R6.reuse, R64 ;  /* 0x0000004006407228 */ /* 0x044fe40000000000 */
[C---:B---3--:R-:W-:Y:S02]  /*23e0*/  DMUL R56, R6.reuse, R56 ;  /* 0x0000003806387228 */ /* 0x048fe40000000000 */
[----:B----4-:R-:W-:-:S04]  /*23f0*/  DMUL R62, R6, R62 ;  /* 0x0000003e063e7228 */ /* 0x010fc80000000000 */
[----:B-----5:R-:W-:-:S04]  /*2400*/  DFMA R60, R28, R60, R64 ;  /* 0x0000003c1c3c722b */ /* 0x020fc80000000040 */
[C---:B------:R-:W-:Y:S02]  /*2410*/  DFMA R58, R28.reuse, R58, R62 ;  /* 0x0000003a1c3a722b */ /* 0x040fe4000000003e */
[----:B------:R-:W-:Y:S02]  /*2420*/  DFMA R54, R28, R54, R56 ;  /* 0x000000361c36722b */ /* 0x000fe40000000038 */
[----:B------:R-:W-:Y:S02]  /*2430*/  DMUL R60, R4, R60 ;  /* 0x0000003c043c7228 */ /* 0x000fe40000000000 */
[----:B------:R-:W-:-:S04]  /*2440*/  DMUL R52, R6, R52 ;  /* 0x0000003406347228 */ /* 0x000fc80000000000 */
[----:B------:R-:W-:Y:S02]  /*2450*/  DMUL R54, R4, R54 ;  /* 0x0000003604367228 */ /* 0x000fe40000000000 */
[----:B------:R-:W-:Y:S02]  /*2460*/  DFMA R58, R10, R58, R60 ;  /* 0x0000003a0a3a722b */ /* 0x000fe4000000003c */
[----:B------:R-:W-:-:S06]  /*2470*/  DFMA R30, R28, R30, R52 ;  /* 0x0000001e1c1e722b */ /* 0x000fcc0000000034 */
[----:B------:R-:W-:Y:S02]  /*2480*/  DMUL R58, R2, R58 ;  /* 0x0000003a023a7228 */ /* 0x000fe40000000000 */
[----:B------:R-:W-:Y:S01]  /*2490*/  DFMA R30, R10, R30, R54 ;  /* 0x0000001e0a1e722b */ /* 0x000fe20000000036 */
[----:B------:R-:W-:-:S04]  /*24a0*/  LEA R52, P0, R50, R66, 0x3 ;  /* 0x0000004232347211 */ /* 0x000fc800078018ff */
[----:B------:R-:W-:-:S03]  /*24b0*/  LEA.HI.X R53, R50, R67, R51, 0x3, P0 ;  /* 0x0000004332357211 */ /* 0x000fc600000f1c33 */
[----:B------:R-:W-:-:S07]  /*24c0*/  DFMA R30, R68, R30, R58 ;  /* 0x0000001e441e722b */ /* 0x000fce000000003a */
[----:B------:R2:W-:Y:S01]  /*24d0*/  STG.E.64 desc[UR10][R52.64], R30 ;  /* 0x0000001e34007986 */ /* 0x0005e2000c101b0a */
[----:B------:R-:W-:Y:S05]  /*24e0*/  BRA.U UP0, `(.L_x_272) ;  /* 0xfffffff500d07547 */ /* 0x000fea000b83ffff */
[----:B------:R-:W-:-:S05]  /*24f0*/  UMOV UR7, URZ ;  /* 0x000000ff00077c82 */ /* 0x000fca0008000000 */
.L_x_271:
[----:B------:R-:W-:-:S04]  /*2500*/  ULOP3.LUT UR5, UR8, 0x1, URZ, 0xc0, !UPT ;  /* 0x0000000108057892 */ /* 0x000fc8000f8ec0ff */
[----:B------:R-:W-:-:S09]  /*2510*/  UISETP.NE.U32.AND UP0, UPT, UR5, 0x1, UPT ;  /* 0x000000010500788c */ /* 0x000fd2000bf05070 */
[----:B------:R-:W-:Y:S05]  /*2520*/  BRA.U UP0, `(.L_x_273) ;  /* 0x00000005008c7547 */ /* 0x000fea000b800000 */
[----:B------:R-:W0:Y:S01]  /*2530*/  LDC.64 R64, c[0x0][0x3d8] ;  /* 0x0000f600ff407b82 */ /* 0x000e220000000a00 */
[----:B------:R-:W-:Y:S01]  /*2540*/  MOV R40, R18 ;  /* 0x0000001200287202 */ /* 0x000fe20000000f00 */
[----:B------:R-:W-:Y:S01]  /*2550*/  IMAD.MOV.U32 R36, RZ, RZ, R16 ;  /* 0x000000ffff247224 */ /* 0x000fe200078e0010 */
[----:B------:R-:W-:Y:S01]  /*2560*/  MOV R38, R14 ;  /* 0x0000000e00267202 */ /* 0x000fe20000000f00 */
[----:B------:R-:W-:Y:S01]  /*2570*/  IMAD.MOV.U32 R34, RZ, RZ, R12 ;  /* 0x000000ffff227224 */ /* 0x000fe200078e000c */
[----:B------:R-:W-:Y:S01]  /*2580*/  MOV R48, R26 ;  /* 0x0000001a00307202 */ /* 0x000fe20000000f00 */
[----:B------:R-:W-:Y:S01]  /*2590*/  IMAD.MOV.U32 R44, RZ, RZ, R24 ;  /* 0x000000ffff2c7224 */ /* 0x000fe200078e0018 */
[----:B------:R-:W-:Y:S01]  /*25a0*/  MOV R46, R22 ;  /* 0x00000016002e7202 */ /* 0x000fe20000000f00 */
[----:B--2---:R-:W1:Y:S01]  /*25b0*/  LDC.64 R30, c[0x0][0x3e0] ;  /* 0x0000f800ff1e7b82 */ /* 0x004e620000000a00 */
[----:B------:R-:W2:Y:S01]  /*25c0*/  LDCU.64 UR8, c[0x0][0x3a8] ;  /* 0x00007500ff0877ac */ /* 0x000ea20008000a00 */
[----:B------:R-:W-:-:S06]  /*25d0*/  IMAD.MOV.U32 R42, RZ, RZ, R20 ;  /* 0x000000ffff2a7224 */ /* 0x000fcc00078e0014 */
[----:B------:R-:W3:Y:S01]  /*25e0*/  LDC.64 R80, c[0x0][0x430] ;  /* 0x00010c00ff507b82 */ /* 0x000ee20000000a00 */
[----:B0-----:R-:W-:-:S07]  /*25f0*/  IMAD R69, R65, UR4, RZ ;  /* 0x0000000441457c24 */ /* 0x001fce000f8e02ff */
[----:B------:R-:W0:Y:S01]  /*2600*/  LDC.64 R82, c[0x0][0x438] ;  /* 0x00010e00ff527b82 */ /* 0x000e220000000a00 */
[----:B------:R-:W-:-:S04]  /*2610*/  IMAD.WIDE.U32 R50, R64, UR4, R40 ;  /* 0x0000000440327c25 */ /* 0x000fc8000f8e0028 */
[----:B------:R-:W-:Y:S01]  /*2620*/  IMAD.WIDE.U32 R52, R64, UR4, R36 ;  /* 0x0000000440347c25 */ /* 0x000fe2000f8e0024 */
[----:B------:R-:W-:-:S03]  /*2630*/  IADD3 R51, PT, PT, R51, R69, RZ ;  /* 0x0000004533337210 */ /* 0x000fc60007ffe0ff */
        /* <DEDUP_REMOVED lines=9> */
[C---:B------:R-:W-:Y:S01]  /*26d0*/  IMAD.IADD R53, R69.reuse, 0x1, R53 ;  /* 0x0000000145357824 */ /* 0x040fe200078e0235 */
[----:B------:R-:W-:Y:S01]  /*26e0*/  MOV R68, R64 ;  /* 0x0000004000447202 */ /* 0x000fe20000000f00 */
[----:B-1----:R-:W-:Y:S02]  /*26f0*/  IMAD R0, R30, UR7, RZ ;  /* 0x000000071e007c24 */ /* 0x002fe4000f8e02ff */
[C---:B------:R-:W-:Y:S02]  /*2700*/  IMAD.IADD R57, R69.reuse, 0x1, R57 ;  /* 0x0000000145397824 */ /* 0x040fe400078e0239 */
[C---:B------:R-:W-:Y:S02]  /*2710*/  IMAD.IADD R61, R69.reuse, 0x1, R61 ;  /* 0x00000001453d7824 */ /* 0x040fe400078e023d */
[----:B------:R-:W-:Y:S02]  /*2720*/  IMAD.IADD R69, R69, 0x1, R65 ;  /* 0x0000000145457824 */ /* 0x000fe400078e0241 */
[----:B------:R-:W-:-:S02]  /*2730*/  IMAD R73, R31, UR6, R0 ;  /* 0x000000061f497c24 */ /* 0x000fc4000f8e0200 */
[----:B------:R-:W-:-:S04]  /*2740*/  IMAD.WIDE.U32 R50, R30, UR6, R50 ;  /* 0x000000061e327c25 */ /* 0x000fc8000f8e0032 */
[----:B------:R-:W-:Y:S01]  /*2750*/  IMAD.WIDE.U32 R52, R30, UR6, R52 ;  /* 0x000000061e347c25 */ /* 0x000fe2000f8e0034 */
[----:B--2---:R-:W-:-:S03]  /*2760*/  LEA R64, P0, R50, UR8, 0x3 ;  /* 0x0000000832407c11 */ /* 0x004fc6000f8018ff */
[----:B------:R-:W-:Y:S01]  /*2770*/  IMAD.WIDE.U32 R54, R30, UR6, R54 ;  /* 0x000000061e367c25 */ /* 0x000fe2000f8e0036 */
[----:B------:R-:W-:-:S03]  /*2780*/  LEA R66, P1, R52, UR8, 0x3 ;  /* 0x0000000834427c11 */ /* 0x000fc6000f8218ff */
[----:B------:R-:W-:-:S04]  /*2790*/  IMAD.WIDE.U32 R56, R30, UR6, R56 ;  /* 0x000000061e387c25 */ /* 0x000fc8000f8e0038 */
[----:B------:R-:W-:-:S04]  /*27a0*/  IMAD.WIDE.U32 R58, R30, UR6, R58 ;  /* 0x000000061e3a7c25 */ /* 0x000fc8000f8e003a */
[----:B------:R-:W-:-:S04]  /*27b0*/  IMAD.WIDE.U32 R60, R30, UR6, R60 ;  /* 0x000000061e3c7c25 */ /* 0x000fc8000f8e003c */
[----:B------:R-:W-:-:S04]  /*27c0*/  IMAD.WIDE.U32 R62, R30, UR6, R62 ;  /* 0x000000061e3e7c25 */ /* 0x000fc8000f8e003e */
[----:B------:R-:W-:-:S04]  /*27d0*/  IMAD.WIDE.U32 R30, R30, UR6, R68 ;  /* 0x000000061e1e7c25 */ /* 0x000fc8000f8e0044 */
[----:B------:R-:W-:Y:S01]  /*27e0*/  IMAD.IADD R65, R51, 0x1, R73 ;  /* 0x0000000133417824 */ /* 0x000fe200078e0249 */
[C---:B------:R-:W-:Y:S01]  /*27f0*/  IADD3 R51, PT, PT, R73.reuse, R53, RZ ;  /* 0x0000003549337210 */ /* 0x040fe20007ffe0ff */
[C---:B------:R-:W-:Y:S01]  /*2800*/  IMAD.IADD R31, R73.reuse, 0x1, R31 ;  /* 0x00000001491f7824 */ /* 0x040fe200078e021f */
[----:B------:R-:W-:Y:S01]  /*2810*/  LEA R78, P2, R30, UR8, 0x3 ;  /* 0x000000081e4e7c11 */ /* 0x000fe2000f8418ff */
[C---:B------:R-:W-:Y:S01]  /*2820*/  IMAD.IADD R53, R73.reuse, 0x1, R55 ;  /* 0x0000000149357824 */ /* 0x040fe200078e0237 */
[----:B------:R-:W-:Y:S02]  /*2830*/  LEA.HI.X R67, R52, UR9, R51, 0x3, P1 ;  /* 0x0000000934437c11 */ /* 0x000fe400088f1c33 */
[----:B------:R-:W-:Y:S02]  /*2840*/  IADD3 R51, PT, PT, R73, R57, RZ ;  /* 0x0000003949337210 */ /* 0x000fe40007ffe0ff */
[----:B------:R-:W-:Y:S02]  /*2850*/  LEA R70, P1, R56, UR8, 0x3 ;  /* 0x0000000838467c11 */ /* 0x000fe4000f8218ff */
[----:B------:R-:W-:-:S02]  /*2860*/  LEA.HI.X R79, R30, UR9, R31, 0x3, P2 ;  /* 0x000000091e4f7c11 */ /* 0x000fc400090f1c1f */
[C---:B------:R-:W-:Y:S02]  /*2870*/  IADD3 R31, PT, PT, R73.reuse, R63, RZ ;  /* 0x0000003f491f7210 */ /* 0x040fe40007ffe0ff */
[----:B------:R-:W-:Y:S02]  /*2880*/  LEA R76, P2, R62, UR8, 0x3 ;  /* 0x000000083e4c7c11 */ /* 0x000fe4000f8418ff */
[----:B------:R-:W-:Y:S02]  /*2890*/  LEA.HI.X R65, R50, UR9, R65, 0x3, P0 ;  /* 0x0000000932417c11 */ /* 0x000fe400080f1c41 */
[----:B------:R-:W-:Y:S01]  /*28a0*/  LEA.HI.X R71, R56, UR9, R51, 0x3, P1 ;  /* 0x0000000938477c11 */ /* 0x000fe200088f1c33 */
[----:B------:R-:W-:Y:S01]  /*28b0*/  IMAD.IADD R51, R73, 0x1, R61 ;  /* 0x0000000149337824 */ /* 0x000fe200078e023d */
[----:B------:R-:W-:Y:S02]  /*28c0*/  LEA R68, P0, R54, UR8, 0x3 ;  /* 0x0000000836447c11 */ /* 0x000fe4000f8018ff */
[----:B------:R-:W-:-:S02]  /*28d0*/  LEA R74, P1, R60, UR8, 0x3 ;  /* 0x000000083c4a7c11 */ /* 0x000fc4000f8218ff */
[----:B------:R-:W-:Y:S02]  /*28e0*/  LEA.HI.X R77, R62, UR9, R31, 0x3, P2 ;  /* 0x000000093e4d7c11 */ /* 0x000fe400090f1c1f */
[----:B------:R-:W2:Y:S01]  /*28f0*/  LDG.E.64 R62, desc[UR10][R78.64] ;  /* 0x0000000a4e3e7981 */ /* 0x000ea2000c1e1b00 */
[----:B------:R-:W-:Y:S02]  /*2900*/  LEA.HI.X R69, R54, UR9, R53, 0x3, P0 ;  /* 0x0000000936457c11 */ /* 0x000fe400080f1c35 */
[----:B------:R-:W-:Y:S01]  /*2910*/  IADD3 R53, PT, PT, R73, R59, RZ ;  /* 0x0000003b49357210 */ /* 0x000fe20007ffe0ff */
[----:B------:R-:W4:Y:S01]  /*2920*/  LDG.E.64 R54, desc[UR10][R70.64] ;  /* 0x0000000a46367981 */ /* 0x000f22000c1e1b00 */
[----:B------:R-:W-:Y:S02]  /*2930*/  LEA R72, P0, R58, UR8, 0x3 ;  /* 0x000000083a487c11 */ /* 0x000fe4000f8018ff */
[----:B------:R-:W-:Y:S01]  /*2940*/  LEA.HI.X R75, R60, UR9, R51, 0x3, P1 ;  /* 0x000000093c4b7c11 */ /* 0x000fe200088f1c33 */
[----:B------:R-:W5:Y:S01]  /*2950*/  LDG.E.64 R30, desc[UR10][R64.64] ;  /* 0x0000000a401e7981 */ /* 0x000f62000c1e1b00 */
[----:B------:R-:W-:Y:S01]  /*2960*/  LEA.HI.X R73, R58, UR9, R53, 0x3, P0 ;  /* 0x000000093a497c11 */ /* 0x000fe200080f1c35 */
[----:B------:R-:W1:Y:S02]  /*2970*/  LDCU.64 UR8, c[0x0][0x400] ;  /* 0x00008000ff0877ac */ /* 0x000e640008000a00 */
[----:B------:R-:W3:Y:S04]  /*2980*/  LDG.E.64 R58, desc[UR10][R74.64] ;  /* 0x0000000a4a3a7981 */ /* 0x000ee8000c1e1b00 */
[----:B------:R-:W5:Y:S04]  /*2990*/  LDG.E.64 R60, desc[UR10][R76.64] ;  /* 0x0000000a4c3c7981 */ /* 0x000f68000c1e1b00 */
[----:B------:R-:W5:Y:S04]  /*29a0*/  LDG.E.64 R50, desc[UR10][R66.64] ;  /* 0x0000000a42327981 */ /* 0x000f68000c1e1b00 */
[----:B------:R-:W5:Y:S04]  /*29b0*/  LDG.E.64 R52, desc[UR10][R68.64] ;  /* 0x0000000a44347981 */ /* 0x000f68000c1e1b00 */
[----:B------:R-:W5:Y:S01]  /*29c0*/  LDG.E.64 R56, desc[UR10][R72.64] ;  /* 0x0000000a48387981 */ /* 0x000f62000c1e1b00 */
[----:B------:R-:W-:-:S02]  /*29d0*/  IMAD.MOV.U32 R32, RZ, RZ, R8 ;  /* 0x000000ffff207224 */ /* 0x000fc400078e0008 */
[----:B0-----:R-:W-:Y:S01]  /*29e0*/  IMAD R0, R82, UR7, RZ ;  /* 0x0000000752007c24 */ /* 0x001fe2000f8e02ff */
[C---:B--2---:R-:W-:Y:S02]  /*29f0*/  DMUL R62, R6.reuse, R62 ;  /* 0x0000003e063e7228 */ /* 0x044fe40000000000 */
[C---:B----4-:R-:W-:Y:S02]  /*2a00*/  DMUL R54, R6.reuse, R54 ;  /* 0x0000003606367228 */ /* 0x050fe40000000000 */
[----:B---3--:R-:W-:-:S04]  /*2a10*/  DMUL R58, R6, R58 ;  /* 0x0000003a063a7228 */ /* 0x008fc80000000000 */
[----:B-----5:R-:W-:Y:S02]  /*2a20*/  DFMA R60, R28, R60, R62 ;  /* 0x0000003c1c3c722b */ /* 0x020fe4000000003e */
[----:B------:R-:W-:Y:S02]  /*2a30*/  DMUL R50, R6, R50 ;  /* 0x0000003206327228 */ /* 0x000fe40000000000 */
[----:B------:R-:W-:-:S04]  /*2a40*/  DFMA R52, R28, R52, R54 ;  /* 0x000000341c34722b */ /* 0x000fc80000000036 */
[----:B------:R-:W-:Y:S02]  /*2a50*/  DMUL R60, R4, R60 ;  /* 0x0000003c043c7228 */ /* 0x000fe40000000000 */
[C---:B------:R-:W-:Y:S02]  /*2a60*/  DFMA R56, R28.reuse, R56, R58 ;  /* 0x000000381c38722b */ /* 0x040fe4000000003a */
[----:B------:R-:W-:Y:S02]  /*2a70*/  DFMA R30, R28, R30, R50 ;  /* 0x0000001e1c1e722b */ /* 0x000fe40000000032 */
[----:B------:R-:W-:Y:S01]  /*2a80*/  DMUL R52, R4, R52 ;  /* 0x0000003404347228 */ /* 0x000fe20000000000 */
[----:B------:R-:W-:-:S03]  /*2a90*/  IMAD.WIDE.U32 R50, R80, UR4, R32 ;  /* 0x0000000450327c25 */ /* 0x000fc6000f8e0020 */
[----:B------:R-:W-:Y:S01]  /*2aa0*/  DFMA R56, R10, R56, R60 ;  /* 0x000000380a38722b */ /* 0x000fe2000000003c */
[----:B------:R-:W-:Y:S01]  /*2ab0*/  IMAD R51, R81, UR4, R51 ;  /* 0x0000000451337c24 */ /* 0x000fe2000f8e0233 */
[----:B------:R-:W-:Y:S02]  /*2ac0*/  DADD R54, -R2, 1 ;  /* 0x3ff0000002367429 */ /* 0x000fe40000000100 */
[----:B------:R-:W-:Y:S01]  /*2ad0*/  DFMA R30, R10, R30, R52 ;  /* 0x0000001e0a1e722b */ /* 0x000fe20000000034 */
[----:B------:R-:W-:-:S03]  /*2ae0*/  IMAD.WIDE.U32 R50, R82, UR6, R50 ;  /* 0x0000000652327c25 */ /* 0x000fc6000f8e0032 */
[----:B------:R-:W-:Y:S01]  /*2af0*/  DMUL R56, R2, R56 ;  /* 0x0000003802387228 */ /* 0x000fe20000000000 */
[----:B------:R-:W-:Y:S01]  /*2b00*/  IMAD R53, R83, UR6, R0 ;  /* 0x0000000653357c24 */ /* 0x000fe2000f8e0200 */
[----:B-1----:R-:W-:-:S04]  /*2b10*/  LEA R52, P0, R50, UR8, 0x3 ;  /* 0x0000000832347c11 */ /* 0x002fc8000f8018ff */
[----:B------:R-:W-:Y:S02]  /*2b20*/  IADD3 R51, PT, PT, R51, R53, RZ ;  /* 0x0000003533337210 */ /* 0x000fe40007ffe0ff */
[----:B------:R-:W-:Y:S02]  /*2b30*/  DFMA R30, R54, R30, R56 ;  /* 0x0000001e361e722b */ /* 0x000fe40000000038 */
[----:B------:R-:W-:-:S05]  /*2b40*/  LEA.HI.X R53, R50, UR9, R51, 0x3, P0 ;  /* 0x0000000932357c11 */ /* 0x000fca00080f1c33 */
[----:B------:R0:W-:Y:S04]  /*2b50*/  STG.E.64 desc[UR10][R52.64], R30 ;  /* 0x0000001e34007986 */ /* 0x0001e8000c101b0a */
.L_x_273:
[----:B------:R-:W1:Y:S01]  /*2b60*/  LDCU UR5, c[0x0][0x3b0] ;  /* 0x00007600ff0577ac */ /* 0x000e620008000800 */
[----:B------:R-:W-:-:S04]  /*2b70*/  UIADD3 UR4, UPT, UPT, UR4, 0x1, URZ ;  /* 0x0000000104047890 */ /* 0x000fc8000fffe0ff */
[----:B-1----:R-:W-:-:S09]  /*2b80*/  UISETP.NE.AND UP0, UPT, UR4, UR5, UPT ;  /* 0x000000050400728c */ /* 0x002fd2000bf05270 */
[----:B------:R-:W-:Y:S05]  /*2b90*/  BRA.U UP0, `(.L_x_274) ;  /* 0xfffffff100047547 */ /* 0x000fea000b83ffff */
[----:B------:R-:W-:Y:S05]  /*2ba0*/  EXIT ;  /* 0x000000000000794d */ /* 0x000fea0003800000 */
.L_x_275:
        /* <DEDUP_REMOVED lines=13> */
.L_x_283:


//--------------------- .nv.shared.reserved.0     --------------------------
	.section	.nv.shared.reserved.0,"aw",@nobits
	.weak		__nv_reservedSMEM_offset_0_alias
	.size		__nv_reservedSMEM_offset_0_alias, 0, 64
	.other		__nv_reservedSMEM_offset_0_alias,@"STO_CUDA_RESERVED_SHARED STV_DEFAULT"
__nv_reservedSMEM_offset_0_alias:
	.zero		0
	.zero		64


//--------------------- .nv.global                --------------------------
	.section	.nv.global,"aw",@nobits
.nv.global:
	.type		_ZN53_INTERNAL_c1b0da0d_22_UpSampleTrilinear3d_cu_efb54c934cuda3std3__48in_placeE,@object
	.size		_ZN53_INTERNAL_c1b0da0d_22_UpSampleTrilinear3d_cu_efb54c934cuda3std3__48in_placeE,(_ZN53_INTERNAL_c1b0da0d_22_UpSampleTrilinear3d_cu_efb54c934cuda3std6ranges3__45__cpo8distanceE - _ZN53_INTERNAL_c1b0da0d_22_UpSampleTrilinear3d_cu_efb54c934cuda3std3__48in_placeE)
_ZN53_INTERNAL_c1b0da0d_22_UpSampleTrilinear3d_cu_efb54c934cuda3std3__48in_placeE:
	.zero		1
	.type		_ZN53_INTERNAL_c1b0da0d_22_UpSampleTrilinear3d_cu_efb54c934cuda3std6ranges3__45__cpo8distanceE,@object
	.size		_ZN53_INTERNAL_c1b0da0d_22_UpSampleTrilinear3d_cu_efb54c934cuda3std6ranges3__45__cpo8distanceE,(_ZN53_INTERNAL_c1b0da0d_22_UpSampleTrilinear3d_cu_efb54c934cuda3std3__45__cpo6cbeginE - _ZN53_INTERNAL_c1b0da0d_22_UpSampleTrilinear3d_cu_efb54c934cuda3std6ranges3__45__cpo8distanceE)
_ZN53_INTERNAL_c1b0da0d_22_UpSampleTrilinear3d_cu_efb54c934cuda3std6ranges3__45__cpo8distanceE:
	.zero		1
	.type		_ZN53_INTERNAL_c1b0da0d_22_UpSampleTrilinear3d_cu_efb54c934cuda3std3__45__cpo6cbeginE,@object
	.size		_ZN53_INTERNAL_c1b0da0d_22_UpSampleTrilinear3d_cu_efb54c934cuda3std3__45__cpo6cbeginE,(_ZN53_INTERNAL_c1b0da0d_22_UpSampleTrilinear3d_cu_efb54c934cuda3std6ranges3__45__cpo7advanceE - _ZN53_INTERNAL_c1b0da0d_22_UpSampleTrilinear3d_cu_efb54c934cuda3std3__45__cpo6cbeginE)
_ZN53_INTERNAL_c1b0da0d_22_UpSampleTrilinear3d_cu_efb54c934cuda3std3__45__cpo6cbeginE:
	.zero		1
	.type		_ZN53_INTERNAL_c1b0da0d_22_UpSampleTrilinear3d_cu_efb54c934cuda3std6ranges3__45__cpo7advanceE,@object
	.size		_ZN53_INTERNAL_c1b0da0d_22_UpSampleTrilinear3d_cu_efb54c934cuda3std6ranges3__45__cpo7advanceE,(_ZN53_INTERNAL_c1b0da0d_22_UpSampleTrilinear3d_cu_efb54c934cuda3std3__45__cpo7crbeginE - _ZN53_INTERNAL_c1b0da0d_22_UpSampleTrilinear3d_cu_efb54c934cuda3std6ranges3__45__cpo7advanceE)
_ZN53_INTERNAL_c1b0da0d_22_UpSampleTrilinear3d_cu_efb54c934cuda3std6ranges3__45__cpo7advanceE:
	.zero		1
	.type		_ZN53_INTERNAL_c1b0da0d_22_UpSampleTrilinear3d_cu_efb54c934cuda3std3__45__cpo7crbeginE,@object
	.size		_ZN53_INTERNAL_c1b0da0d_22_UpSampleTrilinear3d_cu_efb54c934cuda3std3__45__cpo7crbeginE,(_ZN53_INTERNAL_c1b0da0d_22_UpSampleTrilinear3d_cu_efb54c934cuda3std6ranges3__45__cpo4dataE - _ZN53_INTERNAL_c1b0da0d_22_UpSampleTrilinear3d_cu_efb54c934cuda3std3__45__cpo7crbeginE)
_ZN53_INTERNAL_c1b0da0d_22_UpSampleTrilinear3d_cu_efb54c934cuda3std3__45__cpo7crbeginE:
	.zero		1
	.type		_ZN53_INTERNAL_c1b0da0d_22_UpSampleTrilinear3d_cu_efb54c934cuda3std6ranges3__45__cpo4dataE,@object
	.size		_ZN53_INTERNAL_c1b0da0d_22_UpSampleTrilinear3d_cu_efb54c934cuda3std6ranges3__45__cpo4dataE,(_ZN53_INTERNAL_c1b0da0d_22_UpSampleTrilinear3d_cu_efb54c934cuda3std6ranges3__45__cpo5beginE - _ZN53_INTERNAL_c1b0da0d_22_UpSampleTrilinear3d_cu_efb54c934cuda3std6ranges3__45__cpo4dataE)
_ZN53_INTERNAL_c1b0da0d_22_UpSampleTrilinear3d_cu_efb54c934cuda3std6ranges3__45__cpo4dataE:
	.zero		1
	.type		_ZN53_INTERNAL_c1b0da0d_22_UpSampleTrilinear3d_cu_efb54c934cuda3std6ranges3__45__cpo5beginE,@object
	.size		_ZN53_INTERNAL_c1b0da0d_22_UpSampleTrilinear3d_cu_efb54c934cuda3std6ranges3__45__cpo5beginE,(_ZN53_INTERNAL_c1b0da0d_22_UpSampleTrilinear3d_cu_efb54c934cuda3std3__455_GLOBAL__N__c1b0da0d_22_UpSampleTrilinear3d_cu_efb54c936ignoreE - _ZN53_INTERNAL_c1b0da0d_22_UpSampleTrilinear3d_cu_efb54c934cuda3std6ranges3__45__cpo5beginE)
_ZN53_INTERNAL_c1b0da0d_22_UpSampleTrilinear3d_cu_efb54c934cuda3std6ranges3__45__cpo5beginE:
	.zero		1
	.type		_ZN53_INTERNAL_c1b0da0d_22_UpSampleTrilinear3d_cu_efb54c934cuda3std3__455_GLOBAL__N__c1b0da0d_22_UpSampleTrilinear3d_cu_efb54c936ignoreE,@object
	.size		_ZN53_INTERNAL_c1b0da0d_22_UpSampleTrilinear3d_cu_efb54c934cuda3std3__455_GLOBAL__N__c1b0da0d_22_UpSampleTrilinear3d_cu_efb54c936ignoreE,(_ZN53_INTERNAL_c1b0da0d_22_UpSampleTrilinear3d_cu_efb54c934cuda3std6ranges3__45__cpo4sizeE - _ZN53_INTERNAL_c1b0da0d_22_UpSampleTrilinear3d_cu_efb54c934cuda3std3__455_GLOBAL__N__c1b0da0d_22_UpSampleTrilinear3d_cu_efb54c936ignoreE)
_ZN53_INTERNAL_c1b0da0d_22_UpSampleTrilinear3d_cu_efb54c934cuda3std3__455_GLOBAL__N__c1b0da0d_22_UpSampleTrilinear3d_cu_efb54c936ignoreE:
	.zero		1
	.type		_ZN53_INTERNAL_c1b0da0d_22_UpSampleTrilinear3d_cu_efb54c934cuda3std6ranges3__45__cpo4sizeE,@object
	.size		_ZN53_INTERNAL_c1b0da0d_22_UpSampleTrilinear3d_cu_efb54c934cuda3std6ranges3__45__cpo4sizeE,(_ZN53_INTERNAL_c1b0da0d_22_UpSampleTrilinear3d_cu_efb54c934cuda3std3__45__cpo5beginE - _ZN53_INTERNAL_c1b0da0d_22_UpSampleTrilinear3d_cu_efb54c934cuda3std6ranges3__45__cpo4sizeE)
_ZN53_INTERNAL_c1b0da0d_22_UpSampleTrilinear3d_cu_efb54c934cuda3std6ranges3__45__cpo4sizeE:
	.zero		1
	.type		_ZN53_INTERNAL_c1b0da0d_22_UpSampleTrilinear3d_cu_efb54c934cuda3std3__45__cpo5beginE,@object
	.size		_ZN53_INTERNAL_c1b0da0d_22_UpSampleTrilinear3d_cu_efb54c934cuda3std3__45__cpo5beginE,(_ZN53_INTERNAL_c1b0da0d_22_UpSampleTrilinear3d_cu_efb54c934cuda3std6ranges3__45__cpo6cbeginE - _ZN53_INTERNAL_c1b0da0d_22_UpSampleTrilinear3d_cu_efb54c934cuda3std3__45__cpo5beginE)
_ZN53_INTERNAL_c1b0da0d_22_UpSampleTrilinear3d_cu_efb54c934cuda3std3__45__cpo5beginE:
	.zero		1
	.type		_ZN53_INTERNAL_c1b0da0d_22_UpSampleTrilinear3d_cu_efb54c934cuda3std6ranges3__45__cpo6cbeginE,@object
	.size		_ZN53_INTERNAL_c1b0da0d_22_UpSampleTrilinear3d_cu_efb54c934cuda3std6ranges3__45__cpo6cbeginE,(_ZN53_INTERNAL_c1b0da0d_22_UpSampleTrilinear3d_cu_efb54c934cuda3std3__45__cpo6rbeginE - _ZN53_INTERNAL_c1b0da0d_22_UpSampleTrilinear3d_cu_efb54c934cuda3std6ranges3__45__cpo6cbeginE)
_ZN53_INTERNAL_c1b0da0d_22_UpSampleTrilinear3d_cu_efb54c934cuda3std6ranges3__45__cpo6cbeginE:
	.zero		1
	.type		_ZN53_INTERNAL_c1b0da0d_22_UpSampleTrilinear3d_cu_efb54c934cuda3std3__45__cpo6rbeginE,@object
	.size		_ZN53_INTERNAL_c1b0da0d_22_UpSampleTrilinear3d_cu_efb54c934cuda3std3__45__cpo6rbeginE,(_ZN53_INTERNAL_c1b0da0d_22_UpSampleTrilinear3d_cu_efb54c934cuda3std6ranges3__45__cpo4nextE - _ZN53_INTERNAL_c1b0da0d_22_UpSampleTrilinear3d_cu_efb54c934cuda3std3__45__cpo6rbeginE)
_ZN53_INTERNAL_c1b0da0d_22_UpSampleTrilinear3d_cu_efb54c934cuda3std3__45__cpo6rbeginE:
	.zero		1
	.type		_ZN53_INTERNAL_c1b0da0d_22_UpSampleTrilinear3d_cu_efb54c934cuda3std6ranges3__45__cpo4nextE,@object
	.size		_ZN53_INTERNAL_c1b0da0d_22_UpSampleTrilinear3d_cu_efb54c934cuda3std6ranges3__45__cpo4nextE,(_ZN53_INTERNAL_c1b0da0d_22_UpSampleTrilinear3d_cu_efb54c934cuda3std6ranges3__45__cpo4swapE - _ZN53_INTERNAL_c1b0da0d_22_UpSampleTrilinear3d_cu_efb54c934cuda3std6ranges3__45__cpo4nextE)
_ZN53_INTERNAL_c1b0da0d_22_UpSampleTrilinear3d_cu_efb54c934cuda3std6ranges3__45__cpo4nextE:
	.zero		1
	.type		_ZN53_INTERNAL_c1b0da0d_22_UpSampleTrilinear3d_cu_efb54c934cuda3std6ranges3__45__cpo4swapE,@object
	.size		_ZN53_INTERNAL_c1b0da0d_22_UpSampleTrilinear3d_cu_efb54c934cuda3std6ranges3__45__cpo4swapE,(_ZN53_INTERNAL_c1b0da0d_22_UpSampleTrilinear3d_cu_efb54c934cuda3std3__420unreachable_sentinelE - _ZN53_INTERNAL_c1b0da0d_22_UpSampleTrilinear3d_cu_efb54c934cuda3std6ranges3__45__cpo4swapE)
_ZN53_INTERNAL_c1b0da0d_22_UpSampleTrilinear3d_cu_efb54c934cuda3std6ranges3__45__cpo4swapE:
	.zero		1
	.type		_ZN53_INTERNAL_c1b0da0d_22_UpSampleTrilinear3d_cu_efb54c934cuda3std3__420unreachable_sentinelE,@object
	.size		_ZN53_INTERNAL_c1b0da0d_22_UpSampleTrilinear3d_cu_efb54c934cuda3std3__420unreachable_sentinelE,(_ZN53_INTERNAL_c1b0da0d_22_UpSampleTrilinear3d_cu_efb54c936thrust24THRUST_300001_SM_1000_NS6system6detail10sequential3seqE - _ZN53_INTERNAL_c1b0da0d_22_UpSampleTrilinear3d_cu_efb54c934cuda3std3__420unreachable_sentinelE)
_ZN53_INTERNAL_c1b0da0d_22_UpSampleTrilinear3d_cu_efb54c934cuda3std3__420unreachable_sentinelE:
	.zero		1
	.type		_ZN53_INTERNAL_c1b0da0d_22_UpSampleTrilinear3d_cu_efb54c936thrust24THRUST_300001_SM_1000_NS6system6detail10sequential3seqE,@object
	.size		_ZN53_INTERNAL_c1b0da0d_22_UpSampleTrilinear3d_cu_efb54c936thrust24THRUST_300001_SM_1000_NS6system6detail10sequential3seqE,(_ZN53_INTERNAL_c1b0da0d_22_UpSampleTrilinear3d_cu_efb54c934cuda3std3__45__cpo4cendE - _ZN53_INTERNAL_c1b0da0d_22_UpSampleTrilinear3d_cu_efb54c936thrust24THRUST_300001_SM_1000_NS6system6detail10sequential3seqE)
_ZN53_INTERNAL_c1b0da0d_22_UpSampleTrilinear3d_cu_efb54c936thrust24THRUST_300001_SM_1000_NS6system6detail10sequential3seqE:
	.zero		1
	.type		_ZN53_INTERNAL_c1b0da0d_22_UpSampleTrilinear3d_cu_efb54c934cuda3std3__45__cpo4cendE,@object
	.size		_ZN53_INTERNAL_c1b0da0d_22_UpSampleTrilinear3d_cu_efb54c934cuda3std3__45__cpo4cendE,(_ZN53_INTERNAL_c1b0da0d_22_UpSampleTrilinear3d_cu_efb54c934cuda3std6ranges3__45__cpo9iter_swapE - _ZN53_INTERNAL_c1b0da0d_22_UpSampleTrilinear3d_cu_efb54c934cuda3std3__45__cpo4cendE)
_ZN53_INTERNAL_c1b0da0d_22_UpSampleTrilinear3d_cu_efb54c934cuda3std3__45__cpo4cendE:
	.zero		1
	.type		_ZN53_INTERNAL_c1b0da0d_22_UpSampleTrilinear3d_cu_efb54c934cuda3std6ranges3__45__cpo9iter_swapE,@object
	.size		_ZN53_INTERNAL_c1b0da0d_22_UpSampleTrilinear3d_cu_efb54c934cuda3std6ranges3__45__cpo9iter_swapE,(_ZN53_INTERNAL_c1b0da0d_22_UpSampleTrilinear3d_cu_efb54c934cuda3std3__45__cpo5crendE - _ZN53_INTERNAL_c1b0da0d_22_UpSampleTrilinear3d_cu_efb54c934cuda3std6ranges3__45__cpo9iter_swapE)
_ZN53_INTERNAL_c1b0da0d_22_UpSampleTrilinear3d_cu_efb54c934cuda3std6ranges3__45__cpo9iter_swapE:
	.zero		1
	.type		_ZN53_INTERNAL_c1b0da0d_22_UpSampleTrilinear3d_cu_efb54c934cuda3std3__45__cpo5crendE,@object
	.size		_ZN53_INTERNAL_c1b0da0d_22_UpSampleTrilinear3d_cu_efb54c934cuda3std3__45__cpo5crendE,(_ZN53_INTERNAL_c1b0da0d_22_UpSampleTrilinear3d_cu_efb54c934cuda3std6ranges3__45__cpo5cdataE - _ZN53_INTERNAL_c1b0da0d_22_UpSampleTrilinear3d_cu_efb54c934cuda3std3__45__cpo5crendE)
_ZN53_INTERNAL_c1b0da0d_22_UpSampleTrilinear3d_cu_efb54c934cuda3std3__45__cpo5crendE:
	.zero		1
	.type		_ZN53_INTERNAL_c1b0da0d_22_UpSampleTrilinear3d_cu_efb54c934cuda3std6ranges3__45__cpo5cdataE,@object
	.size		_ZN53_INTERNAL_c1b0da0d_22_UpSampleTrilinear3d_cu_efb54c934cuda3std6ranges3__45__cpo5cdataE,(_ZN53_INTERNAL_c1b0da0d_22_UpSampleTrilinear3d_cu_efb54c934cuda3std6ranges3__45__cpo3endE - _ZN53_INTERNAL_c1b0da0d_22_UpSampleTrilinear3d_cu_efb54c934cuda3std6ranges3__45__cpo5cdataE)
_ZN53_INTERNAL_c1b0da0d_22_UpSampleTrilinear3d_cu_efb54c934cuda3std6ranges3__45__cpo5cdataE:
	.zero		1
	.type		_ZN53_INTERNAL_c1b0da0d_22_UpSampleTrilinear3d_cu_efb54c934cuda3std6ranges3__45__cpo3endE,@object
	.size		_ZN53_INTERNAL_c1b0da0d_22_UpSampleTrilinear3d_cu_efb54c934cuda3std6ranges3__45__cpo3endE,(_ZN53_INTERNAL_c1b0da0d_22_UpSampleTrilinear3d_cu_efb54c934cuda3std3__419piecewise_constructE - _ZN53_INTERNAL_c1b0da0d_22_UpSampleTrilinear3d_cu_efb54c934cuda3std6ranges3__45__cpo3endE)
_ZN53_INTERNAL_c1b0da0d_22_UpSampleTrilinear3d_cu_efb54c934cuda3std6ranges3__45__cpo3endE:
	.zero		1
	.type		_ZN53_INTERNAL_c1b0da0d_22_UpSampleTrilinear3d_cu_efb54c934cuda3std3__419piecewise_constructE,@object
	.size		_ZN53_INTERNAL_c1b0da0d_22_UpSampleTrilinear3d_cu_efb54c934cuda3std3__419piecewise_constructE,(_ZN53_INTERNAL_c1b0da0d_22_UpSampleTrilinear3d_cu_efb54c934cuda3std6ranges3__45__cpo5ssizeE - _ZN53_INTERNAL_c1b0da0d_22_UpSampleTrilinear3d_cu_efb54c934cuda3std3__419piecewise_constructE)
_ZN53_INTERNAL_c1b0da0d_22_UpSampleTrilinear3d_cu_efb54c934cuda3std3__419piecewise_constructE:
	.zero		1
	.type		_ZN53_INTERNAL_c1b0da0d_22_UpSampleTrilinear3d_cu_efb54c934cuda3std6ranges3__45__cpo5ssizeE,@object
	.size		_ZN53_INTERNAL_c1b0da0d_22_UpSampleTrilinear3d_cu_efb54c934cuda3std6ranges3__45__cpo5ssizeE,(_ZN53_INTERNAL_c1b0da0d_22_UpSampleTrilinear3d_cu_efb54c934cuda3std3__45__cpo3endE - _ZN53_INTERNAL_c1b0da0d_22_UpSampleTrilinear3d_cu_efb54c934cuda3std6ranges3__45__cpo5ssizeE)
_ZN53_INTERNAL_c1b0da0d_22_UpSampleTrilinear3d_cu_efb54c934cuda3std6ranges3__45__cpo5ssizeE:
	.zero		1
	.type		_ZN53_INTERNAL_c1b0da0d_22_UpSampleTrilinear3d_cu_efb54c934cuda3std3__45__cpo3endE,@object
	.size		_ZN53_INTERNAL_c1b0da0d_22_UpSampleTrilinear3d_cu_efb54c934cuda3std3__45__cpo3endE,(_ZN53_INTERNAL_c1b0da0d_22_UpSampleTrilinear3d_cu_efb54c934cuda3std6ranges3__45__cpo4cendE - _ZN53_INTERNAL_c1b0da0d_22_UpSampleTrilinear3d_cu_efb54c934cuda3std3__45__cpo3endE)
_ZN53_INTERNAL_c1b0da0d_22_UpSampleTrilinear3d_cu_efb54c934cuda3std3__45__cpo3endE:
	.zero		1
	.type		_ZN53_INTERNAL_c1b0da0d_22_UpSampleTrilinear3d_cu_efb54c934cuda3std6ranges3__45__cpo4cendE,@object
	.size		_ZN53_INTERNAL_c1b0da0d_22_UpSampleTrilinear3d_cu_efb54c934cuda3std6ranges3__45__cpo4cendE,(_ZN53_INTERNAL_c1b0da0d_22_UpSampleTrilinear3d_cu_efb54c934cuda3std3__45__cpo4rendE - _ZN53_INTERNAL_c1b0da0d_22_UpSampleTrilinear3d_cu_efb54c934cuda3std6ranges3__45__cpo4cendE)
_ZN53_INTERNAL_c1b0da0d_22_UpSampleTrilinear3d_cu_efb54c934cuda3std6ranges3__45__cpo4cendE:
	.zero		1
	.type		_ZN53_INTERNAL_c1b0da0d_22_UpSampleTrilinear3d_cu_efb54c934cuda3std3__45__cpo4rendE,@object
	.size		_ZN53_INTERNAL_c1b0da0d_22_UpSampleTrilinear3d_cu_efb54c934cuda3std3__45__cpo4rendE,(_ZN53_INTERNAL_c1b0da0d_22_UpSampleTrilinear3d_cu_efb54c934cuda3std6ranges3__45__cpo4prevE - _ZN53_INTERNAL_c1b0da0d_22_UpSampleTrilinear3d_cu_efb54c934cuda3std3__45__cpo4rendE)
_ZN53_INTERNAL_c1b0da0d_22_UpSampleTrilinear3d_cu_efb54c934cuda3std3__45__cpo4rendE:
	.zero		1
	.type		_ZN53_INTERNAL_c1b0da0d_22_UpSampleTrilinear3d_cu_efb54c934cuda3std6ranges3__45__cpo4prevE,@object
	.size		_ZN53_INTERNAL_c1b0da0d_22_UpSampleTrilinear3d_cu_efb54c934cuda3std6ranges3__45__cpo4prevE,(_ZN53_INTERNAL_c1b0da0d_22_UpSampleTrilinear3d_cu_efb54c934cuda3std6ranges3__45__cpo9iter_moveE - _ZN53_INTERNAL_c1b0da0d_22_UpSampleTrilinear3d_cu_efb54c934cuda3std6ranges3__45__cpo4prevE)
_ZN53_INTERNAL_c1b0da0d_22_UpSampleTrilinear3d_cu_efb54c934cuda3std6ranges3__45__cpo4prevE:
	.zero		1
	.type		_ZN53_INTERNAL_c1b0da0d_22_UpSampleTrilinear3d_cu_efb54c934cuda3std6ranges3__45__cpo9iter_moveE,@object
	.size		_ZN53_INTERNAL_c1b0da0d_22_UpSampleTrilinear3d_cu_efb54c934cuda3std6ranges3__45__cpo9iter_moveE,(.L_13 - _ZN53_INTERNAL_c1b0da0d_22_UpSampleTrilinear3d_cu_efb54c934cuda3std6ranges3__45__cpo9iter_moveE)
_ZN53_INTERNAL_c1b0da0d_22_UpSampleTrilinear3d_cu_efb54c934cuda3std6ranges3__45__cpo9iter_moveE:
	.zero		1
.L_13:


//--------------------- .nv.constant0._ZN2at6native55_GLOBAL__N__c1b0da0d_22_UpSampleTrilinear3d_cu_efb54c9339upsample_trilinear3d_backward_out_frameIN3c108BFloat16EfEEviT0_S5_S5_bNS_27GenericPackedTensorAccessorIT_Lm5ENS_16DefaultPtrTraitsElEENS6_IKS7_Lm5ES8_lEEPS7_ --------------------------
	.section	.nv.constant0._ZN2at6native55_GLOBAL__N__c1b0da0d_22_UpSampleTrilinear3d_cu_efb54c9339upsample_trilinear3d_backward_out_frameIN3c108BFloat16EfEEviT0_S5_S5_bNS_27GenericPackedTensorAccessorIT_Lm5ENS_16DefaultPtrTraitsElEENS6_IKS7_Lm5ES8_lEEPS7_,"a",@progbits
	.sectionflags	@""
	.align	4
.nv.constant0._ZN2at6native55_GLOBAL__N__c1b0da0d_22_UpSampleTrilinear3d_cu_efb54c9339upsample_trilinear3d_backward_out_frameIN3c108BFloat16EfEEviT0_S5_S5_bNS_27GenericPackedTensorAccessorIT_Lm5ENS_16DefaultPtrTraitsElEENS6_IKS7_Lm5ES8_lEEPS7_:
	.zero		1104


//--------------------- .nv.constant0._ZN2at6native55_GLOBAL__N__c1b0da0d_22_UpSampleTrilinear3d_cu_efb54c9339upsample_trilinear3d_backward_out_frameIN3c104HalfEfEEviT0_S5_S5_bNS_27GenericPackedTensorAccessorIT_Lm5ENS_16DefaultPtrTraitsElEENS6_IKS7_Lm5ES8_lEEPS7_ --------------------------
	.section	.nv.constant0._ZN2at6native55_GLOBAL__N__c1b0da0d_22_UpSampleTrilinear3d_cu_efb54c9339upsample_trilinear3d_backward_out_frameIN3c104HalfEfEEviT0_S5_S5_bNS_27GenericPackedTensorAccessorIT_Lm5ENS_16DefaultPtrTraitsElEENS6_IKS7_Lm5ES8_lEEPS7_,"a",@progbits
	.sectionflags	@""
	.align	4
.nv.constant0._ZN2at6native55_GLOBAL__N__c1b0da0d_22_UpSampleTrilinear3d_cu_efb54c9339upsample_trilinear3d_backward_out_frameIN3c104HalfEfEEviT0_S5_S5_bNS_27GenericPackedTensorAccessorIT_Lm5ENS_16DefaultPtrTraitsElEENS6_IKS7_Lm5ES8_lEEPS7_:
	.zero		1104


//--------------------- .nv.constant0._ZN2at6native55_GLOBAL__N__c1b0da0d_22_UpSampleTrilinear3d_cu_efb54c9339upsample_trilinear3d_backward_out_frameIffEEviT0_S3_S3_bNS_27GenericPackedTensorAccessorIT_Lm5ENS_16DefaultPtrTraitsElEENS4_IKS5_Lm5ES6_lEEPS5_ --------------------------
	.section	.nv.constant0._ZN2at6native55_GLOBAL__N__c1b0da0d_22_UpSampleTrilinear3d_cu_efb54c9339upsample_trilinear3d_backward_out_frameIffEEviT0_S3_S3_bNS_27GenericPackedTensorAccessorIT_Lm5ENS_16DefaultPtrTraitsElEENS4_IKS5_Lm5ES6_lEEPS5_,"a",@progbits
	.sectionflags	@""
	.align	4
.nv.constant0._ZN2at6native55_GLOBAL__N__c1b0da0d_22_UpSampleTrilinear3d_cu_efb54c9339upsample_trilinear3d_backward_out_frameIffEEviT0_S3_S3_bNS_27GenericPackedTensorAccessorIT_Lm5ENS_16DefaultPtrTraitsElEENS4_IKS5_Lm5ES6_lEEPS5_:
	.zero		1104


//--------------------- .nv.constant0._ZN2at6native55_GLOBAL__N__c1b0da0d_22_UpSampleTrilinear3d_cu_efb54c9339upsample_trilinear3d_backward_out_frameIddEEviT0_S3_S3_bNS_27GenericPackedTensorAccessorIT_Lm5ENS_16DefaultPtrTraitsElEENS4_IKS5_Lm5ES6_lEEPS5_ --------------------------
	.section	.nv.constant0._ZN2at6native55_GLOBAL__N__c1b0da0d_22_UpSampleTrilinear3d_cu_efb54c9339upsample_trilinear3d_backward_out_frameIddEEviT0_S3_S3_bNS_27GenericPackedTensorAccessorIT_Lm5ENS_16DefaultPtrTraitsElEENS4_IKS5_Lm5ES6_lEEPS5_,"a",@progbits
	.sectionflags	@""
	.align	4
.nv.constant0._ZN2at6native55_GLOBAL__N__c1b0da0d_22_UpSampleTrilinear3d_cu_efb54c9339upsample_trilinear3d_backward_out_frameIddEEviT0_S3_S3_bNS_27GenericPackedTensorAccessorIT_Lm5ENS_16DefaultPtrTraitsElEENS4_IKS5_Lm5ES6_lEEPS5_:
	.zero		1120


//--------------------- .nv.constant0._ZN2at6native55_GLOBAL__N__c1b0da0d_22_UpSampleTrilinear3d_cu_efb54c9330upsample_trilinear3d_out_frameIN3c108BFloat16EfEEviT0_S5_S5_bNS_27GenericPackedTensorAccessorIKT_Lm5ENS_16DefaultPtrTraitsElEENS6_IS7_Lm5ES9_lEE --------------------------
	.section	.nv.constant0._ZN2at6native55_GLOBAL__N__c1b0da0d_22_UpSampleTrilinear3d_cu_efb54c9330upsample_trilinear3d_out_frameIN3c108BFloat16EfEEviT0_S5_S5_bNS_27GenericPackedTensorAccessorIKT_Lm5ENS_16DefaultPtrTraitsElEENS6_IS7_Lm5ES9_lEE,"a",@progbits
	.sectionflags	@""
	.align	4
.nv.constant0._ZN2at6native55_GLOBAL__N__c1b0da0d_22_UpSampleTrilinear3d_cu_efb54c9330upsample_trilinear3d_out_frameIN3c108BFloat16EfEEviT0_S5_S5_bNS_27GenericPackedTensorAccessorIKT_Lm5ENS_16DefaultPtrTraitsElEENS6_IS7_Lm5ES9_lEE:
	.zero		1096


//--------------------- .nv.constant0._ZN2at6native55_GLOBAL__N__c1b0da0d_22_UpSampleTrilinear3d_cu_efb54c9330upsample_trilinear3d_out_frameIN3c104HalfEfEEviT0_S5_S5_bNS_27GenericPackedTensorAccessorIKT_Lm5ENS_16DefaultPtrTraitsElEENS6_IS7_Lm5ES9_lEE --------------------------
	.section	.nv.constant0._ZN2at6native55_GLOBAL__N__c1b0da0d_22_UpSampleTrilinear3d_cu_efb54c9330upsample_trilinear3d_out_frameIN3c104HalfEfEEviT0_S5_S5_bNS_27GenericPackedTensorAccessorIKT_Lm5ENS_16DefaultPtrTraitsElEENS6_IS7_Lm5ES9_lEE,"a",@progbits
	.sectionflags	@""
	.align	4
.nv.constant0._ZN2at6native55_GLOBAL__N__c1b0da0d_22_UpSampleTrilinear3d_cu_efb54c9330upsample_trilinear3d_out_frameIN3c104HalfEfEEviT0_S5_S5_bNS_27GenericPackedTensorAccessorIKT_Lm5ENS_16DefaultPtrTraitsElEENS6_IS7_Lm5ES9_lEE:
	.zero		1096


//--------------------- .nv.constant0._ZN2at6native55_GLOBAL__N__c1b0da0d_22_UpSampleTrilinear3d_cu_efb54c9330upsample_trilinear3d_out_frameIffEEviT0_S3_S3_bNS_27GenericPackedTensorAccessorIKT_Lm5ENS_16DefaultPtrTraitsElEENS4_IS5_Lm5ES7_lEE --------------------------
	.section	.nv.constant0._ZN2at6native55_GLOBAL__N__c1b0da0d_22_UpSampleTrilinear3d_cu_efb54c9330upsample_trilinear3d_out_frameIffEEviT0_S3_S3_bNS_27GenericPackedTensorAccessorIKT_Lm5ENS_16DefaultPtrTraitsElEENS4_IS5_Lm5ES7_lEE,"a",@progbits
	.sectionflags	@""
	.align	4
.nv.constant0._ZN2at6native55_GLOBAL__N__c1b0da0d_22_UpSampleTrilinear3d_cu_efb54c9330upsample_trilinear3d_out_frameIffEEviT0_S3_S3_bNS_27GenericPackedTensorAccessorIKT_Lm5ENS_16DefaultPtrTraitsElEENS4_IS5_Lm5ES7_lEE:
	.zero		1096


//--------------------- .nv.constant0._ZN2at6native55_GLOBAL__N__c1b0da0d_22_UpSampleTrilinear3d_cu_efb54c9330upsample_trilinear3d_out_frameIddEEviT0_S3_S3_bNS_27GenericPackedTensorAccessorIKT_Lm5ENS_16DefaultPtrTraitsElEENS4_IS5_Lm5ES7_lEE --------------------------
	.section	.nv.constant0._ZN2at6native55_GLOBAL__N__c1b0da0d_22_UpSampleTrilinear3d_cu_efb54c9330upsample_trilinear3d_out_frameIddEEviT0_S3_S3_bNS_27GenericPackedTensorAccessorIKT_Lm5ENS_16DefaultPtrTraitsElEENS4_IS5_Lm5ES7_lEE,"a",@progbits
	.sectionflags	@""
	.align	4
.nv.constant0._ZN2at6native55_GLOBAL__N__c1b0da0d_22_UpSampleTrilinear3d_cu_efb54c9330upsample_trilinear3d_out_frameIddEEviT0_S3_S3_bNS_27GenericPackedTensorAccessorIKT_Lm5ENS_16DefaultPtrTraitsElEENS4_IS5_Lm5ES7_lEE:
	.zero		1112


//--------------------- SYMBOLS --------------------------

	.type		.nv.reservedSmem.offset0,@object
	.size		.nv.reservedSmem.offset0,0x4
